// auto-generated by cutlass_sweep.fmha — config: {"arch": "sm_100", "direction": "bwd", "dtype": "fp16", "head_dim": 64, "mask": "residual", "schedule": "tma", "tile_kv": 128, "tile_q": 128}
#include "cutlass/cutlass.h"
#include "cute/tensor.hpp"
#include "cutlass/device_kernel.h"
#include "cutlass/kernel_hardware_info.h"
#include "77_blackwell_fmha/collective/fmha_common.hpp"
#include "77_blackwell_fmha/collective/fmha_fusion.hpp"
#include "77_blackwell_fmha/kernel/sm100_fmha_bwd_kernel_tma_warpspecialized.hpp"

using namespace cute;
using Element = cutlass::half_t;
using TileShape = Shape<_128, _128, _64, _64>;
// Q K D D_VO ((H_R, H_K) B) — must match the kernel's stride deconstruction.
using ProblemShape =
    cute::tuple<int, int, int, int, cute::tuple<cute::tuple<int, int>, int>>;

using Kernel = cutlass::fmha::kernel::Sm100FmhaBwdKernelTmaWarpSpecialized<
    ProblemShape, Element, float, TileShape,
    cutlass::fmha::collective::ResidualMask>;

auto* _anchor = &cutlass::device_kernel<Kernel>;


// ===== COMPILED SASS (sm_100a) =====

	.target	sm_100a

	.elftype	@"ET_EXEC"


//--------------------- .note.nv.tkinfo           --------------------------
	.section	.note.nv.tkinfo,"",@"SHT_NOTE"
	.sectionflags	@"SHF_NOTE_NV_TKINFO"
	.tkinfo
        /*0018*/ 	.word	0x00000002
        /*0030*/ 	.string	""
        /*0030*/ 	.string	"ptxas"
        /*0030*/ 	.string	"Cuda compilation tools, release 13.0, V13.0.88"
        /*0030*/ 	.string	"Build cuda_13.0.r13.0/compiler.36424714_0"
        /*0030*/ 	.string	"-arch sm_100a -m 64 "



//--------------------- .note.nv.cuinfo           --------------------------
	.section	.note.nv.cuinfo,"",@"SHT_NOTE"
	.sectionflags	@"SHF_NOTE_NV_CUINFO"
        /*0018*/ 	.short	0x0002
        /*001a*/ 	.short	0x0064
        /*001c*/ 	.short	0x0082
	.zero		2


//--------------------- .nv.info                  --------------------------
	.section	.nv.info,"",@"SHT_CUDA_INFO"
	.align	4


	//----- nvinfo : EIATTR_REGCOUNT
	.align		4
        /*0000*/ 	.byte	0x04, 0x2f
        /*0002*/ 	.short	(.L_21 - .L_20)
	.align		4
.L_20:
        /*0004*/ 	.word	index@(_ZN7cutlass13device_kernelINS_4fmha6kernel36Sm100FmhaBwdKernelTmaWarpSpecializedIN4cute5tupleIJiiiiNS5_IJNS5_IJiiEEEiEEEEEENS_6half_tEfNS5_IJNS4_1CILi128EEESB_NSA_ILi64EEESC_EEENS1_10collective12ResidualMaskEEEEEvNT_6ParamsE)
        /*0008*/ 	.word	0x00000080


	//----- nvinfo : EIATTR_FRAME_SIZE
	.align		4
.L_21:
        /*000c*/ 	.byte	0x04, 0x11
        /*000e*/ 	.short	(.L_23 - .L_22)
	.align		4
.L_22:
        /*0010*/ 	.word	index@($__internal_3_$__cuda_sm20_div_u16)
        /*0014*/ 	.word	0x00000020


	//----- nvinfo : EIATTR_FRAME_SIZE
	.align		4
.L_23:
        /*0018*/ 	.byte	0x04, 0x11
        /*001a*/ 	.short	(.L_25 - .L_24)
	.align		4
.L_24:
        /*001c*/ 	.word	index@($__internal_2_$__cuda_sm10x_tcgen05_guardrail_trap_unallocated_columns_being_dealloced)
        /*0020*/ 	.word	0x00000020


	//----- nvinfo : EIATTR_FRAME_SIZE
	.align		4
.L_25:
        /*0024*/ 	.byte	0x04, 0x11
        /*0026*/ 	.short	(.L_27 - .L_26)
	.align		4
.L_26:
        /*0028*/ 	.word	index@($__internal_1_$__cuda_sm10x_tcgen05_guardrail_trap_phase_invalid_during_alloc)
        /*002c*/ 	.word	0x00000020


	//----- nvinfo : EIATTR_FRAME_SIZE
	.align		4
.L_27:
        /*0030*/ 	.byte	0x04, 0x11
        /*0032*/ 	.short	(.L_29 - .L_28)
	.align		4
.L_28:
        /*0034*/ 	.word	index@($__internal_0_$__cuda_sm10x_tcgen05_guardrail_trap_col_being_dealloced_not_returned_by_alloc)
        /*0038*/ 	.word	0x00000020


	//----- nvinfo : EIATTR_FRAME_SIZE
	.align		4
.L_29:
        /*003c*/ 	.byte	0x04, 0x11
        /*003e*/ 	.short	(.L_31 - .L_30)
	.align		4
.L_30:
        /*0040*/ 	.word	index@(_ZN7cutlass13device_kernelINS_4fmha6kernel36Sm100FmhaBwdKernelTmaWarpSpecializedIN4cute5tupleIJiiiiNS5_IJNS5_IJiiEEEiEEEEEENS_6half_tEfNS5_IJNS4_1CILi128EEESB_NSA_ILi64EEESC_EEENS1_10collective12ResidualMaskEEEEEvNT_6ParamsE)
        /*0044*/ 	.word	0x00000020


	//----- nvinfo : EIATTR_MIN_STACK_SIZE
	.align		4
.L_31:
        /*0048*/ 	.byte	0x04, 0x12
        /*004a*/ 	.short	(.L_33 - .L_32)
	.align		4
.L_32:
        /*004c*/ 	.word	index@(_ZN7cutlass13device_kernelINS_4fmha6kernel36Sm100FmhaBwdKernelTmaWarpSpecializedIN4cute5tupleIJiiiiNS5_IJNS5_IJiiEEEiEEEEEENS_6half_tEfNS5_IJNS4_1CILi128EEESB_NSA_ILi64EEESC_EEENS1_10collective12ResidualMaskEEEEEvNT_6ParamsE)
        /*0050*/ 	.word	0x00000020
.L_33:


//--------------------- .nv.compat                --------------------------
	.section	.nv.compat,"",@"SHT_CUDA_COMPAT_INFO"
	.align	4
        /*0000*/ 	.byte	0x02, 0x09, 0x01, 0x00, 0x02, 0x02, 0x02, 0x00, 0x02, 0x05, 0x05, 0x00, 0x03, 0x07, 0x01, 0x01
        /*0010*/ 	.byte	0x02, 0x03, 0x01, 0x00, 0x02, 0x06, 0x01, 0x00, 0x04, 0x0b, 0x08, 0x00, 0x01, 0x00, 0x00, 0x00
        /*0020*/ 	.byte	0x00, 0x00, 0x00, 0x00


//--------------------- .nv.info._ZN7cutlass13device_kernelINS_4fmha6kernel36Sm100FmhaBwdKernelTmaWarpSpecializedIN4cute5tupleIJiiiiNS5_IJNS5_IJiiEEEiEEEEEENS_6half_tEfNS5_IJNS4_1CILi128EEESB_NSA_ILi64EEESC_EEENS1_10collective12ResidualMaskEEEEEvNT_6ParamsE --------------------------
	.section	.nv.info._ZN7cutlass13device_kernelINS_4fmha6kernel36Sm100FmhaBwdKernelTmaWarpSpecializedIN4cute5tupleIJiiiiNS5_IJNS5_IJiiEEEiEEEEEENS_6half_tEfNS5_IJNS4_1CILi128EEESB_NSA_ILi64EEESC_EEENS1_10collective12ResidualMaskEEEEEvNT_6ParamsE,"",@"SHT_CUDA_INFO"
	.sectionflags	@""
	.align	4


	//----- nvinfo : EIATTR_CUDA_API_VERSION
	.align		4
        /*0000*/ 	.byte	0x04, 0x37
        /*0002*/ 	.short	(.L_35 - .L_34)
.L_34:
        /*0004*/ 	.word	0x00000082


	//----- nvinfo : EIATTR_KPARAM_INFO
	.align		4
.L_35:
        /*0008*/ 	.byte	0x04, 0x17
        /*000a*/ 	.short	(.L_37 - .L_36)
.L_36:
        /*000c*/ 	.word	0x00000000
        /*0010*/ 	.short	0x0000
        /*0012*/ 	.short	0x0000
        /*0014*/ 	.byte	0x00, 0xf0, 0x01, 0x1a


	//----- nvinfo : EIATTR_AT_ENTRY_FRAGMENTS
	.align		4
.L_37:
        /*0018*/ 	.byte	0x04, 0x4f
        /*001a*/ 	.short	(.L_39 - .L_38)


	//   ....[0]....
.L_38:
        /*001c*/ 	.word	0x00000006


	//----- nvinfo : EIATTR_RESERVED_SMEM_USED
	.align		4
.L_39:
        /*0020*/ 	.byte	0x01, 0x41
	.zero		2


	//----- nvinfo : EIATTR_SPARSE_MMA_MASK
	.align		4
        /*0024*/ 	.byte	0x03, 0x50
        /*0026*/ 	.short	0x0000


	//----- nvinfo : EIATTR_TCGEN05_1CTA_USED
	.align		4
        /*0028*/ 	.byte	0x01, 0x51
	.zero		2


	//----- nvinfo : EIATTR_MAXREG_COUNT
	.align		4
        /*002c*/ 	.byte	0x03, 0x1b
        /*002e*/ 	.short	0x0080


	//----- nvinfo : EIATTR_NUM_BARRIERS
	.align		4
        /*0030*/ 	.byte	0x02, 0x4c
        /*0032*/ 	.byte	0x04
	.zero		1


	//----- nvinfo : EIATTR_EXTERNS
	.align		4
        /*0034*/ 	.byte	0x04, 0x0f
        /*0036*/ 	.short	(.L_41 - .L_40)


	//   ....[0]....
	.align		4
.L_40:
        /*0038*/ 	.word	index@(__assertfail)


	//----- nvinfo : EIATTR_ANNOTATIONS
	.align		4
.L_41:
        /*003c*/ 	.byte	0x04, 0x55
        /*003e*/ 	.short	(.L_43 - .L_42)


	//   ....[0]....
.L_42:
        /*0040*/ 	.word	0x00000001
        /*0044*/ 	.byte	0x60, 0x11, 0x00, 0x00, 0x01, 0x00, 0x00, 0x00, 0x10, 0x2c, 0x00, 0x00, 0x01, 0x00, 0x00, 0x00
        /* <DEDUP_REMOVED lines=15> */
        /*0144*/ 	.byte	0x00, 0xbb, 0x00, 0x00


	//----- nvinfo : EIATTR_MERCURY_ISA_VERSION
	.align		4
.L_43:
        /*0148*/ 	.byte	0x03, 0x5f
        /*014a*/ 	.short	0x0101


	//----- nvinfo : EIATTR_INT_WARP_WIDE_INSTR_OFFSETS
	.align		4
        /*014c*/ 	.byte	0x04, 0x31
        /*014e*/ 	.short	(.L_45 - .L_44)


	//   ....[0]....
.L_44:
        /*0150*/ 	.word	0x0000d920


	//   ....[1]....
        /*0154*/ 	.word	0x0000d940


	//   ....[2]....
        /*0158*/ 	.word	0x0000d970


	//----- nvinfo : EIATTR_COOP_GROUP_MASK_REGIDS
	.align		4
.L_45:
        /*015c*/ 	.byte	0x04, 0x29
        /*015e*/ 	.short	(.L_47 - .L_46)


	//   ....[0]....
.L_46:
        /*0160*/ 	.word	0xffffffff


	//   ....[1]....
        /*0164*/ 	.word	0xffffffff


	//   ....[2]....
        /*0168*/ 	.word	0xffffffff


	//   ....[3]....
        /*016c*/ 	.word	0xffffffff


	//   ....[4]....
        /*0170*/ 	.word	0xffffffff


	//   ....[5]....
        /*0174*/ 	.word	0xffffffff


	//   ....[6]....
        /*0178*/ 	.word	0xffffffff


	//   ....[7]....
        /*017c*/ 	.word	0xffffffff


	//   ....[8]....
        /*0180*/ 	.word	0xffffffff


	//   ....[9]....
        /*0184*/ 	.word	0xffffffff


	//   ....[10]....
        /*0188*/ 	.word	0xffffffff


	//   ....[11]....
        /*018c*/ 	.word	0xffffffff


	//   ....[12]....
        /*0190*/ 	.word	0xffffffff


	//   ....[13]....
        /*0194*/ 	.word	0xffffffff


	//   ....[14]....
        /*0198*/ 	.word	0xffffffff


	//   ....[15]....
        /*019c*/ 	.word	0xffffffff


	//----- nvinfo : EIATTR_COOP_GROUP_INSTR_OFFSETS
	.align		4
.L_47:
        /*01a0*/ 	.byte	0x04, 0x28
        /*01a2*/ 	.short	(.L_49 - .L_48)


	//   ....[0]....
.L_48:
        /*01a4*/ 	.word	0x00000070


	//   ....[1]....
        /*01a8*/ 	.word	0x00000320


	//   ....[2]....
        /*01ac*/ 	.word	0x00000540


	//   ....[3]....
        /*01b0*/ 	.word	0x00000630


	//   ....[4]....
        /*01b4*/ 	.word	0x00000770


	//   ....[5]....
        /*01b8*/ 	.word	0x000008b0


	//   ....[6]....
        /*01bc*/ 	.word	0x000009f0


	//   ....[7]....
        /*01c0*/ 	.word	0x00000b30


	//   ....[8]....
        /*01c4*/ 	.word	0x00000c70


	//   ....[9]....
        /*01c8*/ 	.word	0x00000db0


	//   ....[10]....
        /*01cc*/ 	.word	0x00000ef0


	//   ....[11]....
        /*01d0*/ 	.word	0x00003700


	//   ....[12]....
        /*01d4*/ 	.word	0x00003900


	//   ....[13]....
        /*01d8*/ 	.word	0x00003920


	//   ....[14]....
        /*01dc*/ 	.word	0x0000d810


	//   ....[15]....
        /*01e0*/ 	.word	0x0000da40


	//----- nvinfo : EIATTR_REG_RECONFIG
	.align		4
.L_49:
        /*01e4*/ 	.byte	0x01, 0x54
	.zero		2


	//----- nvinfo : EIATTR_VRC_CTA_INIT_COUNT
	.align		4
        /*01e8*/ 	.byte	0x02, 0x4a
        /*01ea*/ 	.byte	0x80
	.zero		1


	//----- nvinfo : EIATTR_SYSCALL_OFFSETS
	.align		4
        /*01ec*/ 	.byte	0x04, 0x46
        /*01ee*/ 	.short	(.L_51 - .L_50)


	//   ....[0]....
.L_50:
        /*01f0*/ 	.word	0x00007a20


	//   ....[1]....
        /*01f4*/ 	.word	0x00007b90


	//   ....[2]....
        /*01f8*/ 	.word	0x00007d10


	//   ....[3]....
        /*01fc*/ 	.word	0x00009450


	//   ....[4]....
        /*0200*/ 	.word	0x000095c0


	//   ....[5]....
        /*0204*/ 	.word	0x00009730


	//   ....[6]....
        /*0208*/ 	.word	0x000098a0


	//   ....[7]....
        /*020c*/ 	.word	0x00009dc0


	//   ....[8]....
        /*0210*/ 	.word	0x00009f70


	//   ....[9]....
        /*0214*/ 	.word	0x0000a0e0


	//   ....[10]....
        /*0218*/ 	.word	0x0000ae80


	//   ....[11]....
        /*021c*/ 	.word	0x0000be80


	//   ....[12]....
        /*0220*/ 	.word	0x0000bff0


	//   ....[13]....
        /*0224*/ 	.word	0x0000cab0


	//   ....[14]....
        /*0228*/ 	.word	0x0000cc20


	//----- nvinfo : EIATTR_MBARRIER_INSTR_OFFSETS
	.align		4
.L_51:
        /*022c*/ 	.byte	0x04, 0x39
        /*022e*/ 	.short	(.L_53 - .L_52)


	//   ....[0]....
.L_52:
        /*0230*/ 	.word	0x000003f0
        /*0234*/ 	.word	0x000000ff
        /*0238*/ 	.word	0x00024800
        /*023c*/ 	.short	0x0100
        /*023e*/ 	.byte	0x04
	.zero		1


	//   ....[1]....
        /*0240*/ 	.word	0x00000400
        /*0244*/ 	.word	0x000000ff
        /*0248*/ 	.word	0x00024810
        /*024c*/ 	.short	0x0100
        /*024e*/ 	.byte	0x04
	.zero		1


	//   ....[2]....
        /*0250*/ 	.word	0x00000410
        /*0254*/ 	.word	0x000000ff
        /*0258*/ 	.word	0x00024808
        /*025c*/ 	.short	0x0100
        /*025e*/ 	.byte	0x04
	.zero		1


	//   ....[3]....
        /*0260*/ 	.word	0x00000420
        /*0264*/ 	.word	0x000000ff
        /*0268*/ 	.word	0x00024818
        /*026c*/ 	.short	0x0100
        /*026e*/ 	.byte	0x04
	.zero		1


	//   ....[4]....
        /*0270*/ 	.word	0x00000600
        /*0274*/ 	.word	0x000000ff
        /*0278*/ 	.word	0x00024820
        /*027c*/ 	.short	0x0100
        /*027e*/ 	.byte	0x06
	.zero		1


	//   ....[5]....
        /*0280*/ 	.word	0x00000610
        /*0284*/ 	.word	0x000000ff
        /*0288*/ 	.word	0x00024828
        /*028c*/ 	.short	0x0100
        /*028e*/ 	.byte	0x06
	.zero		1


	//   ....[6]....
        /*0290*/ 	.word	0x00000740
        /*0294*/ 	.word	0x000000ff
        /*0298*/ 	.word	0x00024830
        /*029c*/ 	.short	0x0100
        /*029e*/ 	.byte	0x04
	.zero		1


	//   ....[7]....
        /*02a0*/ 	.word	0x00000750
        /*02a4*/ 	.word	0x000000ff
        /*02a8*/ 	.word	0x00024838
        /*02ac*/ 	.short	0x0100
        /*02ae*/ 	.byte	0x04
	.zero		1


	//   ....[8]....
        /*02b0*/ 	.word	0x00000880
        /*02b4*/ 	.word	0x000000ff
        /*02b8*/ 	.word	0x00024840
        /*02bc*/ 	.short	0x0100
        /*02be*/ 	.byte	0x04
	.zero		1


	//   ....[9]....
        /*02c0*/ 	.word	0x00000890
        /*02c4*/ 	.word	0x000000ff
        /*02c8*/ 	.word	0x00024848
        /*02cc*/ 	.short	0x0100
        /*02ce*/ 	.byte	0x04
	.zero		1


	//   ....[10]....
        /*02d0*/ 	.word	0x000009c0
        /*02d4*/ 	.word	0x000000ff
        /*02d8*/ 	.word	0x00024850
        /*02dc*/ 	.short	0x0100
        /*02de*/ 	.byte	0x04
	.zero		1


	//   ....[11]....
        /*02e0*/ 	.word	0x000009d0
        /*02e4*/ 	.word	0x000000ff
        /*02e8*/ 	.word	0x00024858
        /*02ec*/ 	.short	0x0100
        /*02ee*/ 	.byte	0x04
	.zero		1


	//   ....[12]....
        /*02f0*/ 	.word	0x00000b00
        /*02f4*/ 	.word	0x000000ff
        /*02f8*/ 	.word	0x00024860
        /*02fc*/ 	.short	0x0100
        /*02fe*/ 	.byte	0x04
	.zero		1


	//   ....[13]....
        /*0300*/ 	.word	0x00000b10
        /*0304*/ 	.word	0x000000ff
        /*0308*/ 	.word	0x00024868
        /*030c*/ 	.short	0x0100
        /*030e*/ 	.byte	0x04
	.zero		1


	//   ....[14]....
        /*0310*/ 	.word	0x00000c40
        /*0314*/ 	.word	0x000000ff
        /*0318*/ 	.word	0x00024870
        /*031c*/ 	.short	0x0100
        /*031e*/ 	.byte	0x04
	.zero		1


	//   ....[15]....
        /*0320*/ 	.word	0x00000c50
        /*0324*/ 	.word	0x000000ff
        /*0328*/ 	.word	0x00024878
        /*032c*/ 	.short	0x0100
        /*032e*/ 	.byte	0x04
	.zero		1


	//   ....[16]....
        /*0330*/ 	.word	0x00000d80
        /*0334*/ 	.word	0x000000ff
        /*0338*/ 	.word	0x00024880
        /*033c*/ 	.short	0x0100
        /*033e*/ 	.byte	0x04
	.zero		1


	//   ....[17]....
        /*0340*/ 	.word	0x00000d90
        /*0344*/ 	.word	0x000000ff
        /*0348*/ 	.word	0x00024888
        /*034c*/ 	.short	0x0100
        /*034e*/ 	.byte	0x04
	.zero		1


	//   ....[18]....
        /*0350*/ 	.word	0x00000ec0
        /*0354*/ 	.word	0x000000ff
        /*0358*/ 	.word	0x00024890
        /*035c*/ 	.short	0x0100
        /*035e*/ 	.byte	0x04
	.zero		1


	//   ....[19]....
        /*0360*/ 	.word	0x00000ed0
        /*0364*/ 	.word	0x000000ff
        /*0368*/ 	.word	0x00024898
        /*036c*/ 	.short	0x0100
        /*036e*/ 	.byte	0x04
	.zero		1


	//   ....[20]....
        /*0370*/ 	.word	0x00001000
        /*0374*/ 	.word	0x000000ff
        /*0378*/ 	.word	0x000248a0
        /*037c*/ 	.short	0x0100
        /*037e*/ 	.byte	0x04
	.zero		1


	//   ....[21]....
        /*0380*/ 	.word	0x00001010
        /*0384*/ 	.word	0x000000ff
        /*0388*/ 	.word	0x000248b0
        /*038c*/ 	.short	0x0100
        /*038e*/ 	.byte	0x04
	.zero		1


	//   ....[22]....
        /*0390*/ 	.word	0x00001020
        /*0394*/ 	.word	0x000000ff
        /*0398*/ 	.word	0x000248a8
        /*039c*/ 	.short	0x0100
        /*039e*/ 	.byte	0x04
	.zero		1


	//   ....[23]....
        /*03a0*/ 	.word	0x00001030
        /*03a4*/ 	.word	0x000000ff
        /*03a8*/ 	.word	0x000248b8
        /*03ac*/ 	.short	0x0100
        /*03ae*/ 	.byte	0x04
	.zero		1


	//   ....[24]....
        /*03b0*/ 	.word	0x00002250
        /*03b4*/ 	.word	0x000000ff
        /*03b8*/ 	.word	0x00024810
        /*03bc*/ 	.short	0x010a
        /*03be*/ 	.byte	0x10
	.zero		1


	//   ....[25]....
        /*03c0*/ 	.word	0x000023d0
        /*03c4*/ 	.word	0x000000ff
        /*03c8*/ 	.word	0x00024800
        /*03cc*/ 	.short	0x010b
        /*03ce*/ 	.byte	0x10
	.zero		1


	//   ....[26]....
        /*03d0*/ 	.word	0x000024f0
        /*03d4*/ 	.word	0x000000ff
        /*03d8*/ 	.word	0x00024838
        /*03dc*/ 	.short	0x010a
        /*03de*/ 	.byte	0x10
	.zero		1


	//   ....[27]....
        /*03e0*/ 	.word	0x000026e0
        /*03e4*/ 	.word	0x000000ff
        /*03e8*/ 	.word	0x00024830
        /*03ec*/ 	.short	0x0107
        /*03ee*/ 	.byte	0x10
	.zero		1


	//   ....[28]....
        /*03f0*/ 	.word	0x00002740
        /*03f4*/ 	.word	0x000000ff
        /*03f8*/ 	.word	0x00024830
        /*03fc*/ 	.short	0x0101
        /*03fe*/ 	.byte	0x10
	.zero		1


	//   ....[29]....
        /*0400*/ 	.word	0x00002790
        /*0404*/ 	.word	0x000000ff
        /*0408*/ 	.word	0x00024828
        /*040c*/ 	.short	0x010a
        /*040e*/ 	.byte	0x10
	.zero		1


	//   ....[30]....
        /*0410*/ 	.word	0x00002960
        /*0414*/ 	.word	0x000000ff
        /*0418*/ 	.word	0x00024820
        /*041c*/ 	.short	0x010b
        /*041e*/ 	.byte	0x10
	.zero		1


	//   ....[31]....
        /*0420*/ 	.word	0x00002a50
        /*0424*/ 	.word	0x000000ff
        /*0428*/ 	.word	0x00024848
        /*042c*/ 	.short	0x010a
        /*042e*/ 	.byte	0x10
	.zero		1


	//   ....[32]....
        /*0430*/ 	.word	0x00002bb0
        /*0434*/ 	.word	0x000000ff
        /*0438*/ 	.word	0x00024840
        /*043c*/ 	.short	0x0107
        /*043e*/ 	.byte	0x10
	.zero		1


	//   ....[33]....
        /*0440*/ 	.word	0x00002c20
        /*0444*/ 	.word	0x000000ff
        /*0448*/ 	.word	0x00024840
        /*044c*/ 	.short	0x0101
        /*044e*/ 	.byte	0x10
	.zero		1


	//   ....[34]....
        /*0450*/ 	.word	0x00002e00
        /*0454*/ 	.word	0x000000ff
        /*0458*/ 	.word	0x00024810
        /*045c*/ 	.short	0x010a
        /*045e*/ 	.byte	0x09
	.zero		1


	//   ....[35]....
        /*0460*/ 	.word	0x00002ff0
        /*0464*/ 	.word	0x000000ff
        /*0468*/ 	.word	0x00024838
        /*046c*/ 	.short	0x010a
        /*046e*/ 	.byte	0x10
	.zero		1


	//   ....[36]....
        /*0470*/ 	.word	0x000031e0
        /*0474*/ 	.word	0x000000ff
        /*0478*/ 	.word	0x00024830
        /*047c*/ 	.short	0x0107
        /*047e*/ 	.byte	0x10
	.zero		1


	//   ....[37]....
        /*0480*/ 	.word	0x00003240
        /*0484*/ 	.word	0x000000ff
        /*0488*/ 	.word	0x00024830
        /*048c*/ 	.short	0x0101
        /*048e*/ 	.byte	0x10
	.zero		1


	//   ....[38]....
        /*0490*/ 	.word	0x000032a0
        /*0494*/ 	.word	0x000000ff
        /*0498*/ 	.word	0x00024828
        /*049c*/ 	.short	0x010a
        /*049e*/ 	.byte	0x10
	.zero		1


	//   ....[39]....
        /*04a0*/ 	.word	0x00003420
        /*04a4*/ 	.word	0x000000ff
        /*04a8*/ 	.word	0x00024848
        /*04ac*/ 	.short	0x010a
        /*04ae*/ 	.byte	0x10
	.zero		1


	//   ....[40]....
        /*04b0*/ 	.word	0x00003580
        /*04b4*/ 	.word	0x000000ff
        /*04b8*/ 	.word	0x00024840
        /*04bc*/ 	.short	0x0107
        /*04be*/ 	.byte	0x10
	.zero		1


	//   ....[41]....
        /*04c0*/ 	.word	0x000035f0
        /*04c4*/ 	.word	0x000000ff
        /*04c8*/ 	.word	0x00024840
        /*04cc*/ 	.short	0x0101
        /*04ce*/ 	.byte	0x10
	.zero		1


	//   ....[42]....
        /*04d0*/ 	.word	0x00003b60
        /*04d4*/ 	.word	0x000000ff
        /*04d8*/ 	.word	0x00024800
        /*04dc*/ 	.short	0x010a
        /*04de*/ 	.byte	0x11
	.zero		1


	//   ....[43]....
        /*04e0*/ 	.word	0x00003b90
        /*04e4*/ 	.word	0x000000ff
        /*04e8*/ 	.word	0x00024858
        /*04ec*/ 	.short	0x010a
        /*04ee*/ 	.byte	0x11
	.zero		1


	//   ....[44]....
        /*04f0*/ 	.word	0x00003e50
        /*04f4*/ 	.word	0x000000ff
        /*04f8*/ 	.word	0x00024820
        /*04fc*/ 	.short	0x010a
        /*04fe*/ 	.byte	0x11
	.zero		1


	//   ....[45]....
        /*0500*/ 	.word	0x00003e90
        /*0504*/ 	.word	0x000000ff
        /*0508*/ 	.word	0x00024868
        /*050c*/ 	.short	0x010a
        /*050e*/ 	.byte	0x11
	.zero		1


	//   ....[46]....
        /*0510*/ 	.word	0x00003ed0
        /*0514*/ 	.word	0x000000ff
        /*0518*/ 	.word	0x00024878
        /*051c*/ 	.short	0x010a
        /*051e*/ 	.byte	0x11
	.zero		1


	//   ....[47]....
        /*0520*/ 	.word	0x00004150
        /*0524*/ 	.word	0x000000ff
        /*0528*/ 	.word	0x00024880
        /*052c*/ 	.short	0x010a
        /*052e*/ 	.byte	0x11
	.zero		1


	//   ....[48]....
        /*0530*/ 	.word	0x00004a40
        /*0534*/ 	.word	0x000000ff
        /*0538*/ 	.word	0x00024800
        /*053c*/ 	.short	0x010a
        /*053e*/ 	.byte	0x04
	.zero		1


	//   ....[49]....
        /*0540*/ 	.word	0x00004aa0
        /*0544*/ 	.word	0x000000ff
        /*0548*/ 	.word	0x00024858
        /*054c*/ 	.short	0x010a
        /*054e*/ 	.byte	0x11
	.zero		1


	//   ....[50]....
        /*0550*/ 	.word	0x00004d30
        /*0554*/ 	.word	0x000000ff
        /*0558*/ 	.word	0x00024890
        /*055c*/ 	.short	0x010a
        /*055e*/ 	.byte	0x11
	.zero		1


	//   ....[51]....
        /*0560*/ 	.word	0x00004d80
        /*0564*/ 	.word	0x000000ff
        /*0568*/ 	.word	0x00024868
        /*056c*/ 	.short	0x010a
        /*056e*/ 	.byte	0x11
	.zero		1


	//   ....[52]....
        /*0570*/ 	.word	0x00005520
        /*0574*/ 	.word	0x000000ff
        /*0578*/ 	.word	0x00024878
        /*057c*/ 	.short	0x010a
        /*057e*/ 	.byte	0x11
	.zero		1


	//   ....[53]....
        /*0580*/ 	.word	0x00005590
        /*0584*/ 	.word	0x000000ff
        /*0588*/ 	.word	0x00024820
        /*058c*/ 	.short	0x010a
        /*058e*/ 	.byte	0x11
	.zero		1


	//   ....[54]....
        /*0590*/ 	.word	0x000057c0
        /*0594*/ 	.word	0x000000ff
        /*0598*/ 	.word	0x00024880
        /*059c*/ 	.short	0x010a
        /*059e*/ 	.byte	0x11
	.zero		1


	//   ....[55]....
        /*05a0*/ 	.word	0x00005d10
        /*05a4*/ 	.word	0x000000ff
        /*05a8*/ 	.word	0x000248b0
        /*05ac*/ 	.short	0x010a
        /*05ae*/ 	.byte	0x11
	.zero		1


	//   ....[56]....
        /*05b0*/ 	.word	0x00005d90
        /*05b4*/ 	.word	0x000000ff
        /*05b8*/ 	.word	0x000248b8
        /*05bc*/ 	.short	0x010a
        /*05be*/ 	.byte	0x11
	.zero		1


	//   ....[57]....
        /*05c0*/ 	.word	0x00005e00
        /*05c4*/ 	.word	0x000000ff
        /*05c8*/ 	.word	0x00024890
        /*05cc*/ 	.short	0x010a
        /*05ce*/ 	.byte	0x11
	.zero		1


	//   ....[58]....
        /*05d0*/ 	.word	0x00006a20
        /*05d4*/ 	.word	0x000000ff
        /*05d8*/ 	.word	0x00024870
        /*05dc*/ 	.short	0x010a
        /*05de*/ 	.byte	0x06
	.zero		1


	//   ....[59]....
        /*05e0*/ 	.word	0x00006b10
        /*05e4*/ 	.word	0x000000ff
        /*05e8*/ 	.word	0x00000000
        /*05ec*/ 	.short	0x0101
        /*05ee*/ 	.byte	0x04
	.zero		1


	//   ....[60]....
        /*05f0*/ 	.word	0x00007710
        /*05f4*/ 	.word	0x00000002
        /*05f8*/ 	.word	0x00024850
        /*05fc*/ 	.short	0x010a
        /*05fe*/ 	.byte	0xff
	.zero		1


	//   ....[61]....
        /*0600*/ 	.word	0x000077b0
        /*0604*/ 	.word	0x00000002
        /*0608*/ 	.word	0x00024888
        /*060c*/ 	.short	0x010a
        /*060e*/ 	.byte	0xff
	.zero		1


	//   ....[62]....
        /*0610*/ 	.word	0x00007840
        /*0614*/ 	.word	0x00000002
        /*0618*/ 	.word	0x00024830
        /*061c*/ 	.short	0x010a
        /*061e*/ 	.byte	0xff
	.zero		1


	//   ....[63]....
        /*0620*/ 	.word	0x00009970
        /*0624*/ 	.word	0x00000002
        /*0628*/ 	.word	0x00024880
        /*062c*/ 	.short	0x0101
        /*062e*/ 	.byte	0xff
	.zero		1


	//   ....[64]....
        /*0630*/ 	.word	0x00009a00
        /*0634*/ 	.word	0x00000000
        /*0638*/ 	.word	0x00000000
        /*063c*/ 	.short	0x0101
        /*063e*/ 	.byte	0xff
	.zero		1


	//   ....[65]....
        /*0640*/ 	.word	0x00009a70
        /*0644*/ 	.word	0x00000000
        /*0648*/ 	.word	0x00000000
        /*064c*/ 	.short	0x0101
        /*064e*/ 	.byte	0xff
	.zero		1


	//   ....[66]....
        /*0650*/ 	.word	0x00009ae0
        /*0654*/ 	.word	0x00000002
        /*0658*/ 	.word	0x00024840
        /*065c*/ 	.short	0x010a
        /*065e*/ 	.byte	0xff
	.zero		1


	//   ....[67]....
        /*0660*/ 	.word	0x00009b80
        /*0664*/ 	.word	0x00000002
        /*0668*/ 	.word	0x00024860
        /*066c*/ 	.short	0x010a
        /*066e*/ 	.byte	0xff
	.zero		1


	//   ....[68]....
        /*0670*/ 	.word	0x00009c60
        /*0674*/ 	.word	0x00000002
        /*0678*/ 	.word	0x00024898
        /*067c*/ 	.short	0x010a
        /*067e*/ 	.byte	0xff
	.zero		1


	//   ....[69]....
        /*0680*/ 	.word	0x0000ad50
        /*0684*/ 	.word	0x000000ff
        /*0688*/ 	.word	0x00000000
        /*068c*/ 	.short	0x0101
        /*068e*/ 	.byte	0x04
	.zero		1


	//   ....[70]....
        /*0690*/ 	.word	0x0000b970
        /*0694*/ 	.word	0x000000ff
        /*0698*/ 	.word	0x00024890
        /*069c*/ 	.short	0x0101
        /*069e*/ 	.byte	0x24
	.zero		1


	//   ....[71]....
        /*06a0*/ 	.word	0x0000ba10
        /*06a4*/ 	.word	0x000000ff
        /*06a8*/ 	.word	0x00000000
        /*06ac*/ 	.short	0x0101
        /*06ae*/ 	.byte	0x04
	.zero		1


	//   ....[72]....
        /*06b0*/ 	.word	0x0000bd30
        /*06b4*/ 	.word	0x000000ff
        /*06b8*/ 	.word	0x000248a0
        /*06bc*/ 	.short	0x010a
        /*06be*/ 	.byte	0x24
	.zero		1


	//   ....[73]....
        /*06c0*/ 	.word	0x0000c930
        /*06c4*/ 	.word	0x000000ff
        /*06c8*/ 	.word	0x00000000
        /*06cc*/ 	.short	0x0101
        /*06ce*/ 	.byte	0x04
	.zero		1


	//   ....[74]....
        /*06d0*/ 	.word	0x0000c980
        /*06d4*/ 	.word	0x000000ff
        /*06d8*/ 	.word	0x000248a8
        /*06dc*/ 	.short	0x010a
        /*06de*/ 	.byte	0x24
	.zero		1


	//   ....[75]....
        /*06e0*/ 	.word	0x0000d770
        /*06e4*/ 	.word	0x000000ff
        /*06e8*/ 	.word	0x00000000
        /*06ec*/ 	.short	0x0101
        /*06ee*/ 	.byte	0x04
	.zero		1


	//   ....[76]....
        /*06f0*/ 	.word	0x0000da70
        /*06f4*/ 	.word	0x00000005
        /*06f8*/ 	.word	0x00024810
        /*06fc*/ 	.short	0x010a
        /*06fe*/ 	.byte	0xff
	.zero		1


	//   ....[77]....
        /*0700*/ 	.word	0x0000dad0
        /*0704*/ 	.word	0x00000005
        /*0708*/ 	.word	0x00024838
        /*070c*/ 	.short	0x010a
        /*070e*/ 	.byte	0xff
	.zero		1


	//   ....[78]....
        /*0710*/ 	.word	0x0000db30
        /*0714*/ 	.word	0x00000004
        /*0718*/ 	.word	0x00024828
        /*071c*/ 	.short	0x010a
        /*071e*/ 	.byte	0xff
	.zero		1


	//   ....[79]....
        /*0720*/ 	.word	0x0000db90
        /*0724*/ 	.word	0x00000004
        /*0728*/ 	.word	0x00024848
        /*072c*/ 	.short	0x010a
        /*072e*/ 	.byte	0xff
	.zero		1


	//   ....[80]....
        /*0730*/ 	.word	0x0000dbf0
        /*0734*/ 	.word	0x00000004
        /*0738*/ 	.word	0x00024810
        /*073c*/ 	.short	0x010a
        /*073e*/ 	.byte	0xff
	.zero		1


	//   ....[81]....
        /*0740*/ 	.word	0x0000dc50
        /*0744*/ 	.word	0x00000004
        /*0748*/ 	.word	0x00024838
        /*074c*/ 	.short	0x010a
        /*074e*/ 	.byte	0xff
	.zero		1


	//   ....[82]....
        /*0750*/ 	.word	0x0000dcb0
        /*0754*/ 	.word	0x00000008
        /*0758*/ 	.word	0x00024828
        /*075c*/ 	.short	0x010a
        /*075e*/ 	.byte	0xff
	.zero		1


	//   ....[83]....
        /*0760*/ 	.word	0x0000dd10
        /*0764*/ 	.word	0x00000008
        /*0768*/ 	.word	0x00024848
        /*076c*/ 	.short	0x010a
        /*076e*/ 	.byte	0xff
	.zero		1


	//   ....[84]....
        /*0770*/ 	.word	0x0000dd70
        /*0774*/ 	.word	0x00000000
        /*0778*/ 	.word	0x00024800
        /*077c*/ 	.short	0x010a
        /*077e*/ 	.byte	0xff
	.zero		1


	//   ....[85]....
        /*0780*/ 	.word	0x0000ddd0
        /*0784*/ 	.word	0x00000005
        /*0788*/ 	.word	0x00024858
        /*078c*/ 	.short	0x010a
        /*078e*/ 	.byte	0xff
	.zero		1


	//   ....[86]....
        /*0790*/ 	.word	0x0000de30
        /*0794*/ 	.word	0x00000000
        /*0798*/ 	.word	0x00024820
        /*079c*/ 	.short	0x010a
        /*079e*/ 	.byte	0xff
	.zero		1


	//   ....[87]....
        /*07a0*/ 	.word	0x0000de90
        /*07a4*/ 	.word	0x00000000
        /*07a8*/ 	.word	0x00024868
        /*07ac*/ 	.short	0x010a
        /*07ae*/ 	.byte	0xff
	.zero		1


	//   ....[88]....
        /*07b0*/ 	.word	0x0000def0
        /*07b4*/ 	.word	0x00000004
        /*07b8*/ 	.word	0x00024878
        /*07bc*/ 	.short	0x010a
        /*07be*/ 	.byte	0xff
	.zero		1


	//   ....[89]....
        /*07c0*/ 	.word	0x0000df50
        /*07c4*/ 	.word	0x00000004
        /*07c8*/ 	.word	0x00024880
        /*07cc*/ 	.short	0x010a
        /*07ce*/ 	.byte	0xff
	.zero		1


	//   ....[90]....
        /*07d0*/ 	.word	0x0000dfb0
        /*07d4*/ 	.word	0x00000000
        /*07d8*/ 	.word	0x00024800
        /*07dc*/ 	.short	0x010a
        /*07de*/ 	.byte	0xff
	.zero		1


	//   ....[91]....
        /*07e0*/ 	.word	0x0000e010
        /*07e4*/ 	.word	0x00000002
        /*07e8*/ 	.word	0x00024858
        /*07ec*/ 	.short	0x010a
        /*07ee*/ 	.byte	0xff
	.zero		1


	//   ....[92]....
        /*07f0*/ 	.word	0x0000e070
        /*07f4*/ 	.word	0x00000000
        /*07f8*/ 	.word	0x00024890
        /*07fc*/ 	.short	0x010a
        /*07fe*/ 	.byte	0xff
	.zero		1


	//   ....[93]....
        /*0800*/ 	.word	0x0000e0d0
        /*0804*/ 	.word	0x00000000
        /*0808*/ 	.word	0x00024868
        /*080c*/ 	.short	0x010a
        /*080e*/ 	.byte	0xff
	.zero		1


	//   ....[94]....
        /*0810*/ 	.word	0x0000e130
        /*0814*/ 	.word	0x00000000
        /*0818*/ 	.word	0x00024878
        /*081c*/ 	.short	0x010a
        /*081e*/ 	.byte	0xff
	.zero		1


	//   ....[95]....
        /*0820*/ 	.word	0x0000e190
        /*0824*/ 	.word	0x00000004
        /*0828*/ 	.word	0x00024820
        /*082c*/ 	.short	0x010a
        /*082e*/ 	.byte	0xff
	.zero		1


	//   ....[96]....
        /*0830*/ 	.word	0x0000e1f0
        /*0834*/ 	.word	0x00000004
        /*0838*/ 	.word	0x00024880
        /*083c*/ 	.short	0x010a
        /*083e*/ 	.byte	0xff
	.zero		1


	//   ....[97]....
        /*0840*/ 	.word	0x0000e250
        /*0844*/ 	.word	0x00000000
        /*0848*/ 	.word	0x000248b0
        /*084c*/ 	.short	0x010a
        /*084e*/ 	.byte	0xff
	.zero		1


	//   ....[98]....
        /*0850*/ 	.word	0x0000e2b0
        /*0854*/ 	.word	0x00000000
        /*0858*/ 	.word	0x000248b8
        /*085c*/ 	.short	0x010a
        /*085e*/ 	.byte	0xff
	.zero		1


	//   ....[99]....
        /*0860*/ 	.word	0x0000e310
        /*0864*/ 	.word	0x00000003
        /*0868*/ 	.word	0x00024890
        /*086c*/ 	.short	0x010a
        /*086e*/ 	.byte	0xff
	.zero		1


	//   ....[100]....
        /*0870*/ 	.word	0x0000e370
        /*0874*/ 	.word	0x00000004
        /*0878*/ 	.word	0x00024870
        /*087c*/ 	.short	0x010a
        /*087e*/ 	.byte	0xff
	.zero		1


	//   ....[101]....
        /*0880*/ 	.word	0x0000e3c0
        /*0884*/ 	.word	0x00000002
        /*0888*/ 	.word	0x00024850
        /*088c*/ 	.short	0x010a
        /*088e*/ 	.byte	0xff
	.zero		1


	//   ....[102]....
        /*0890*/ 	.word	0x0000e410
        /*0894*/ 	.word	0x00000002
        /*0898*/ 	.word	0x00024888
        /*089c*/ 	.short	0x010a
        /*089e*/ 	.byte	0xff
	.zero		1


	//   ....[103]....
        /*08a0*/ 	.word	0x0000e460
        /*08a4*/ 	.word	0x00000002
        /*08a8*/ 	.word	0x00024830
        /*08ac*/ 	.short	0x010a
        /*08ae*/ 	.byte	0xff
	.zero		1


	//   ....[104]....
        /*08b0*/ 	.word	0x0000e4b0
        /*08b4*/ 	.word	0x00000002
        /*08b8*/ 	.word	0x00024840
        /*08bc*/ 	.short	0x010a
        /*08be*/ 	.byte	0xff
	.zero		1


	//   ....[105]....
        /*08c0*/ 	.word	0x0000e500
        /*08c4*/ 	.word	0x00000002
        /*08c8*/ 	.word	0x00024860
        /*08cc*/ 	.short	0x010a
        /*08ce*/ 	.byte	0xff
	.zero		1


	//   ....[106]....
        /*08d0*/ 	.word	0x0000e550
        /*08d4*/ 	.word	0x00000002
        /*08d8*/ 	.word	0x00024898
        /*08dc*/ 	.short	0x010a
        /*08de*/ 	.byte	0xff
	.zero		1


	//   ....[107]....
        /*08e0*/ 	.word	0x0000e5b0
        /*08e4*/ 	.word	0x00000003
        /*08e8*/ 	.word	0x000248a0
        /*08ec*/ 	.short	0x010a
        /*08ee*/ 	.byte	0xff
	.zero		1


	//   ....[108]....
        /*08f0*/ 	.word	0x0000e610
        /*08f4*/ 	.word	0x00000000
        /*08f8*/ 	.word	0x000248a8
        /*08fc*/ 	.short	0x010a
        /*08fe*/ 	.byte	0xff
	.zero		1


	//----- nvinfo : EIATTR_NUM_MBARRIERS
	.align		4
.L_53:
        /*0900*/ 	.byte	0x03, 0x38
        /*0902*/ 	.short	0x0018


	//----- nvinfo : EIATTR_EXIT_INSTR_OFFSETS
	.align		4
        /*0904*/ 	.byte	0x04, 0x1c
        /*0906*/ 	.short	(.L_55 - .L_54)


	//   ....[0]....
.L_54:
        /*0908*/ 	.word	0x00001120


	//   ....[1]....
        /*090c*/ 	.word	0x000020e0


	//   ....[2]....
        /*0910*/ 	.word	0x00002c40


	//   ....[3]....
        /*0914*/ 	.word	0x000036b0


	//   ....[4]....
        /*0918*/ 	.word	0x00006810


	//   ....[5]....
        /*091c*/ 	.word	0x00006850


	//   ....[6]....
        /*0920*/ 	.word	0x00007500


	//   ....[7]....
        /*0924*/ 	.word	0x00007530


	//   ....[8]....
        /*0928*/ 	.word	0x0000d790


	//   ....[9]....
        /*092c*/ 	.word	0x0000da50


	//----- nvinfo : EIATTR_INDIRECT_BRANCH_TARGETS
	.align		4
.L_55:
        /*0930*/ 	.byte	0x04, 0x34
        /*0932*/ 	.short	(.L_57 - .L_56)


	//   ....[0]....
.L_56:
        /*0934*/ 	.word	.L_x_296@srel
        /*0938*/ 	.short	0x0
        /*093a*/ 	.short	0x0
        /*093c*/ 	.word	0x3
        /*0940*/ 	.word	.L_x_297@srel
        /*0944*/ 	.word	.L_x_298@srel
        /*0948*/ 	.word	.L_x_299@srel


	//   ....[1]....
        /*094c*/ 	.word	.L_x_300@srel
        /*0950*/ 	.short	0x0
        /*0952*/ 	.short	0x0
        /*0954*/ 	.word	0x3
        /*0958*/ 	.word	.L_x_160@srel
        /*095c*/ 	.word	.L_x_145@srel
        /*0960*/ 	.word	.L_x_299@srel


	//----- nvinfo : EIATTR_MAX_THREADS
	.align		4
.L_57:
        /*0964*/ 	.byte	0x04, 0x05
        /*0966*/ 	.short	(.L_59 - .L_58)
.L_58:
        /*0968*/ 	.word	0x00000200
        /*096c*/ 	.word	0x00000001
        /*0970*/ 	.word	0x00000001


	//----- nvinfo : EIATTR_CRS_STACK_SIZE
	.align		4
.L_59:
        /*0974*/ 	.byte	0x04, 0x1e
        /*0976*/ 	.short	(.L_61 - .L_60)
.L_60:
        /*0978*/ 	.word	0x00000000


	//----- nvinfo : EIATTR_CBANK_PARAM_SIZE
	.align		4
.L_61:
        /*097c*/ 	.byte	0x03, 0x19
        /*097e*/ 	.short	0x0680


	//----- nvinfo : EIATTR_PARAM_CBANK
	.align		4
        /*0980*/ 	.byte	0x04, 0x0a
        /*0982*/ 	.short	(.L_63 - .L_62)
	.align		4
.L_62:
        /*0984*/ 	.word	index@(.nv.constant0._ZN7cutlass13device_kernelINS_4fmha6kernel36Sm100FmhaBwdKernelTmaWarpSpecializedIN4cute5tupleIJiiiiNS5_IJNS5_IJiiEEEiEEEEEENS_6half_tEfNS5_IJNS4_1CILi128EEESB_NSA_ILi64EEESC_EEENS1_10collective12ResidualMaskEEEEEvNT_6ParamsE)
        /*0988*/ 	.short	0x0380
        /*098a*/ 	.short	0x0680


	//----- nvinfo : EIATTR_SW_WAR
	.align		4
.L_63:
        /*098c*/ 	.byte	0x04, 0x36
        /*098e*/ 	.short	(.L_65 - .L_64)
.L_64:
        /*0990*/ 	.word	0x00000008
.L_65:


//--------------------- .nv.callgraph             --------------------------
	.section	.nv.callgraph,"",@"SHT_CUDA_CALLGRAPH"
	.align	4
	.sectionentsize	8
	.align		4
        /*0000*/ 	.word	0x00000000
	.align		4
        /*0004*/ 	.word	0xffffffff
	.align		4
        /*0008*/ 	.word	index@(_ZN7cutlass13device_kernelINS_4fmha6kernel36Sm100FmhaBwdKernelTmaWarpSpecializedIN4cute5tupleIJiiiiNS5_IJNS5_IJiiEEEiEEEEEENS_6half_tEfNS5_IJNS4_1CILi128EEESB_NSA_ILi64EEESC_EEENS1_10collective12ResidualMaskEEEEEvNT_6ParamsE)
	.align		4
        /*000c*/ 	.word	index@(__assertfail)
	.align		4
        /*0010*/ 	.word	0x00000000
	.align		4
        /*0014*/ 	.word	0xfffffffe
	.align		4
        /*0018*/ 	.word	0x00000000
	.align		4
        /*001c*/ 	.word	0xfffffffd
	.align		4
        /*0020*/ 	.word	0x00000000
	.align		4
        /*0024*/ 	.word	0xfffffffc


//--------------------- .nv.constant4             --------------------------
	.section	.nv.constant4,"a",@progbits
	.align	8
	.align		8
.nv.constant4:
        /*0000*/ 	.dword	__assertfail
	.align		8
        /*0008*/ 	.dword	__unnamed_1
	.align		8
        /*0010*/ 	.dword	__unnamed_2
	.align		8
        /*0018*/ 	.dword	__unnamed_3
	.align		8
        /*0020*/ 	.dword	__unnamed_4
	.align		8
        /*0028*/ 	.dword	_ZN39_INTERNAL_91e4f74d_4_k_cu_afa2f48c_34484cuda3std3__45__cpo5beginE
	.align		8
        /*0030*/ 	.dword	_ZN39_INTERNAL_91e4f74d_4_k_cu_afa2f48c_34484cuda3std3__45__cpo3endE
	.align		8
        /*0038*/ 	.dword	_ZN39_INTERNAL_91e4f74d_4_k_cu_afa2f48c_34484cuda3std3__45__cpo6cbeginE
	.align		8
        /*0040*/ 	.dword	_ZN39_INTERNAL_91e4f74d_4_k_cu_afa2f48c_34484cuda3std3__45__cpo4cendE
	.align		8
        /*0048*/ 	.dword	_ZN39_INTERNAL_91e4f74d_4_k_cu_afa2f48c_34484cuda3std3__441_GLOBAL__N__91e4f74d_4_k_cu_afa2f48c_34486ignoreE
	.align		8
        /*0050*/ 	.dword	_ZN39_INTERNAL_91e4f74d_4_k_cu_afa2f48c_34484cuda3std3__419piecewise_constructE
	.align		8
        /*0058*/ 	.dword	_ZN39_INTERNAL_91e4f74d_4_k_cu_afa2f48c_34484cuda3std3__48in_placeE
	.align		8
        /*0060*/ 	.dword	_ZN39_INTERNAL_91e4f74d_4_k_cu_afa2f48c_34484cuda3std6ranges3__45__cpo4swapE
	.align		8
        /*0068*/ 	.dword	_ZN39_INTERNAL_91e4f74d_4_k_cu_afa2f48c_34484cuda3std6ranges3__45__cpo9iter_moveE
	.align		8
        /*0070*/ 	.dword	_ZN39_INTERNAL_91e4f74d_4_k_cu_afa2f48c_34484cute7productE
	.align		8
        /*0078*/ 	.dword	_ZN39_INTERNAL_91e4f74d_4_k_cu_afa2f48c_34484cute1_E
	.align		8
        /*0080*/ 	.dword	$str$23
	.align		8
        /*0088*/ 	.dword	$str$24
	.align		8
        /*0090*/ 	.dword	$str$25
	.align		8
        /*0098*/ 	.dword	$str$26


//--------------------- .nv.constant2._ZN7cutlass13device_kernelINS_4fmha6kernel36Sm100FmhaBwdKernelTmaWarpSpecializedIN4cute5tupleIJiiiiNS5_IJNS5_IJiiEEEiEEEEEENS_6half_tEfNS5_IJNS4_1CILi128EEESB_NSA_ILi64EEESC_EEENS1_10collective12ResidualMaskEEEEEvNT_6ParamsE --------------------------
	.section	.nv.constant2._ZN7cutlass13device_kernelINS_4fmha6kernel36Sm100FmhaBwdKernelTmaWarpSpecializedIN4cute5tupleIJiiiiNS5_IJNS5_IJiiEEEiEEEEEENS_6half_tEfNS5_IJNS4_1CILi128EEESB_NSA_ILi64EEESC_EEENS1_10collective12ResidualMaskEEEEEvNT_6ParamsE,"a",@progbits
	.sectionflags	@""
	.align	4
.nv.constant2._ZN7cutlass13device_kernelINS_4fmha6kernel36Sm100FmhaBwdKernelTmaWarpSpecializedIN4cute5tupleIJiiiiNS5_IJNS5_IJiiEEEiEEEEEENS_6half_tEfNS5_IJNS4_1CILi128EEESB_NSA_ILi64EEESC_EEENS1_10collective12ResidualMaskEEEEEvNT_6ParamsE:
        /*0000*/ 	.byte	0x70, 0x21, 0x00, 0x00, 0xc0, 0x36, 0x00, 0x00, 0x10, 0x75, 0x00, 0x00, 0x40, 0x75, 0x00, 0x00
        /*0010*/ 	.byte	0xc0, 0x68, 0x00, 0x00, 0x10, 0x75, 0x00, 0x00


//--------------------- .text._ZN7cutlass13device_kernelINS_4fmha6kernel36Sm100FmhaBwdKernelTmaWarpSpecializedIN4cute5tupleIJiiiiNS5_IJNS5_IJiiEEEiEEEEEENS_6half_tEfNS5_IJNS4_1CILi128EEESB_NSA_ILi64EEESC_EEENS1_10collective12ResidualMaskEEEEEvNT_6ParamsE --------------------------
	.section	.text._ZN7cutlass13device_kernelINS_4fmha6kernel36Sm100FmhaBwdKernelTmaWarpSpecializedIN4cute5tupleIJiiiiNS5_IJNS5_IJiiEEEiEEEEEENS_6half_tEfNS5_IJNS4_1CILi128EEESB_NSA_ILi64EEESC_EEENS1_10collective12ResidualMaskEEEEEvNT_6ParamsE,"ax",@progbits
	.align	128
.text._ZN7cutlass13device_kernelINS_4fmha6kernel36Sm100FmhaBwdKernelTmaWarpSpecializedIN4cute5tupleIJiiiiNS5_IJNS5_IJiiEEEiEEEEEENS_6half_tEfNS5_IJNS4_1CILi128EEESB_NSA_ILi64EEESC_EEENS1_10collective12ResidualMaskEEEEEvNT_6ParamsE:
        .type           _ZN7cutlass13device_kernelINS_4fmha6kernel36Sm100FmhaBwdKernelTmaWarpSpecializedIN4cute5tupleIJiiiiNS5_IJNS5_IJiiEEEiEEEEEENS_6half_tEfNS5_IJNS4_1CILi128EEESB_NSA_ILi64EEESC_EEENS1_10collective12ResidualMaskEEEEEvNT_6ParamsE,@function
        .size           _ZN7cutlass13device_kernelINS_4fmha6kernel36Sm100FmhaBwdKernelTmaWarpSpecializedIN4cute5tupleIJiiiiNS5_IJNS5_IJiiEEEiEEEEEENS_6half_tEfNS5_IJNS4_1CILi128EEESB_NSA_ILi64EEESC_EEENS1_10collective12ResidualMaskEEEEEvNT_6ParamsE,(.L_x_304 - _ZN7cutlass13device_kernelINS_4fmha6kernel36Sm100FmhaBwdKernelTmaWarpSpecializedIN4cute5tupleIJiiiiNS5_IJNS5_IJiiEEEiEEEEEENS_6half_tEfNS5_IJNS4_1CILi128EEESB_NSA_ILi64EEESC_EEENS1_10collective12ResidualMaskEEEEEvNT_6ParamsE)
        .other          _ZN7cutlass13device_kernelINS_4fmha6kernel36Sm100FmhaBwdKernelTmaWarpSpecializedIN4cute5tupleIJiiiiNS5_IJNS5_IJiiEEEiEEEEEENS_6half_tEfNS5_IJNS4_1CILi128EEESB_NSA_ILi64EEESC_EEENS1_10collective12ResidualMaskEEEEEvNT_6ParamsE,@"STO_CUDA_ENTRY STV_DEFAULT"
_ZN7cutlass13device_kernelINS_4fmha6kernel36Sm100FmhaBwdKernelTmaWarpSpecializedIN4cute5tupleIJiiiiNS5_IJNS5_IJiiEEEiEEEEEENS_6half_tEfNS5_IJNS4_1CILi128EEESB_NSA_ILi64EEESC_EEENS1_10collective12ResidualMaskEEEEEvNT_6ParamsE:
[----:B------:R-:W1:Y:S02]  /*0000*/  LDC R1, c[0x0][0x37c] ;  /* 0x0000df00ff017b82 */ /* 0x000e640000000800 */
[----:B-1----:R-:W-:Y:S01]  /*0010*/  IADD3 R1, PT, PT, R1, -0x20, RZ ;  /* 0xffffffe001017810 */ /* 0x002fe20007ffe0ff */
[----:B------:R-:W1:Y:S01]  /*0020*/  S2R R16, SR_TID.X ;  /* 0x0000000000107919 */ /* 0x000e620000002100 */
[----:B------:R-:W-:Y:S01]  /*0030*/  IMAD.MOV.U32 R0, RZ, RZ, 0x33334444 ;  /* 0x33334444ff007424 */ /* 0x000fe200078e00ff */
[----:B------:R-:W-:Y:S01]  /*0040*/  ELECT P0, URZ, PT ;  /* 0x0000000000ff782f */ /* 0x000fe20003800000 */
[----:B------:R-:W-:Y:S01]  /*0050*/  BSSY.RECONVERGENT B0, `(.L_x_0) ;  /* 0x000002c000007945 */ /* 0x000fe20003800200 */
[----:B-1----:R-:W-:-:S05]  /*0060*/  SHF.R.U32.HI R4, RZ, 0x5, R16 ;  /* 0x00000005ff047819 */ /* 0x002fca0000011610 */
[----:B------:R-:W1:Y:S02]  /*0070*/  SHFL.IDX PT, R110, R4, RZ, 0x1f ;  /* 0x00001fff046e7589 */ /* 0x000e6400000e0000 */
[----:B-1----:R-:W-:-:S05]  /*0080*/  IMAD.SHL.U32 R2, R110, 0x4, RZ ;  /* 0x000000046e027824 */ /* 0x002fca00078e00ff */
[----:B------:R-:W-:Y:S01]  /*0090*/  SHF.R.U64 R0, R0, R2, 0x123333 ;  /* 0x0012333300007419 */ /* 0x000fe20000001202 */
[----:B------:R-:W-:-:S03]  /*00a0*/  IMAD.MOV.U32 R2, RZ, RZ, R16 ;  /* 0x000000ffff027224 */ /* 0x000fc600078e0010 */
[----:B------:R-:W-:-:S04]  /*00b0*/  LOP3.LUT R3, R0, 0x7, RZ, 0xc0, !PT ;  /* 0x0000000700037812 */ /* 0x000fc800078ec0ff */
[----:B------:R-:W-:-:S04]  /*00c0*/  ISETP.NE.OR P1, PT, R3, 0x1, !P0 ;  /* 0x000000010300780c */ /* 0x000fc80004725670 */
[----:B------:R-:W-:-:S09]  /*00d0*/  P2R R7, PR, RZ, 0x2 ;  /* 0x00000002ff077803 */ /* 0x000fd20000000000 */
[----:B------:R-:W-:Y:S05]  /*00e0*/  @P1 BRA `(.L_x_1) ;  /* 0x0000000000381947 */ /* 0x000fea0003800000 */
[----:B------:R-:W1:Y:S02]  /*00f0*/  LDCU.64 UR4, c[0x0][0x348] ;  /* 0x00006900ff0477ac */ /* 0x000e640008000a00 */
[----:B-1----:R-:W-:Y:S02]  /*0100*/  UIADD3 UR10, UP3, UPT, UR4, 0x300, URZ ;  /* 0x00000300040a7890 */ /* 0x002fe4000ff7e0ff */
[----:B------:R-:W-:Y:S02]  /*0110*/  UIADD3 UR8, UP2, UPT, UR4, 0x100, URZ ;  /* 0x0000010004087890 */ /* 0x000fe4000ff5e0ff */
[----:B------:R-:W-:Y:S02]  /*0120*/  UIADD3 UR6, UP1, UPT, UR4, 0x200, URZ ;  /* 0x0000020004067890 */ /* 0x000fe4000ff3e0ff */
[----:B------:R-:W-:Y:S02]  /*0130*/  UIADD3 UR4, UP0, UPT, UR4, 0x400, URZ ;  /* 0x0000040004047890 */ /* 0x000fe4000ff1e0ff */
[----:B------:R-:W-:-:S02]  /*0140*/  UIADD3.X UR11, UPT, UPT, URZ, UR5, URZ, UP3, !UPT ;  /* 0x00000005ff0b7290 */ /* 0x000fc40009ffe4ff */
[----:B------:R-:W-:Y:S02]  /*0150*/  UIADD3.X UR9, UPT, UPT, URZ, UR5, URZ, UP2, !UPT ;  /* 0x00000005ff097290 */ /* 0x000fe400097fe4ff */
[----:B------:R-:W-:Y:S02]  /*0160*/  UIADD3.X UR7, UPT, UPT, URZ, UR5, URZ, UP1, !UPT ;  /* 0x00000005ff077290 */ /* 0x000fe40008ffe4ff */
[----:B------:R-:W-:-:S03]  /*0170*/  UIADD3.X UR5, UPT, UPT, URZ, UR5, URZ, UP0, !UPT ;  /* 0x00000005ff057290 */ /* 0x000fc600087fe4ff */
[----:B------:R1:W-:Y:S02]  /*0180*/  UTMACCTL.PF [UR10] ;  /* 0x000000000a0079b9 */ /* 0x0003e40008040000 */
[----:B------:R1:W-:Y:S02]  /*0190*/  UTMACCTL.PF [UR8] ;  /* 0x00000000080079b9 */ /* 0x0003e40008040000 */
[----:B------:R1:W-:Y:S02]  /*01a0*/  UTMACCTL.PF [UR6] ;  /* 0x00000000060079b9 */ /* 0x0003e40008040000 */
[----:B------:R1:W-:Y:S02]  /*01b0*/  UTMACCTL.PF [UR4] ;  /* 0x00000000040079b9 */ /* 0x0003e40008040000 */
[----:B-1----:R-:W-:Y:S05]  /*01c0*/  BRA `(.L_x_2) ;  /* 0x0000000000247947 */ /* 0x002fea0003800000 */
.L_x_1:
[----:B------:R-:W-:-:S13]  /*01d0*/  ISETP.NE.AND P0, PT, R3, 0x2, PT ;  /* 0x000000020300780c */ /* 0x000fda0003f05270 */
[----:B------:R-:W-:Y:S05]  /*01e0*/  @!P0 BRA `(.L_x_3) ;  /* 0x0000000000348947 */ /* 0x000fea0003800000 */
[----:B------:R-:W-:Y:S02]  /*01f0*/  ISETP.NE.AND P0, PT, R3, 0x1, PT ;  /* 0x000000010300780c */ /* 0x000fe40003f05270 */
[----:B------:R-:W-:Y:S02]  /*0200*/  PLOP3.LUT P1, PT, PT, PT, PT, 0x80, 0x8 ;  /* 0x000000000008781c */ /* 0x000fe40003f2f070 */
[----:B------:R-:W-:Y:S02]  /*0210*/  PLOP3.LUT P3, PT, PT, PT, PT, 0x80, 0x8 ;  /* 0x000000000008781c */ /* 0x000fe40003f6f070 */
[----:B------:R-:W-:Y:S02]  /*0220*/  PLOP3.LUT P2, PT, PT, PT, PT, 0x8, 0x80 ;  /* 0x000000000080781c */ /* 0x000fe40003f4e170 */
[----:B------:R-:W-:Y:S02]  /*0230*/  PLOP3.LUT P5, PT, PT, PT, PT, 0x80, 0x8 ;  /* 0x000000000008781c */ /* 0x000fe40003faf070 */
[----:B------:R-:W-:-:S03]  /*0240*/  P2R R6, PR, RZ, 0x2 ;  /* 0x00000002ff067803 */ /* 0x000fc60000000000 */
[----:B------:R-:W-:Y:S08]  /*0250*/  @P0 BRA `(.L_x_4) ;  /* 0x00000000002c0947 */ /* 0x000ff00003800000 */
.L_x_2:
[----:B------:R-:W-:Y:S02]  /*0260*/  PLOP3.LUT P0, PT, PT, PT, PT, 0x8, 0x80 ;  /* 0x000000000080781c */ /* 0x000fe40003f0e170 */
[----:B------:R-:W-:Y:S02]  /*0270*/  PLOP3.LUT P3, PT, PT, PT, PT, 0x80, 0x8 ;  /* 0x000000000008781c */ /* 0x000fe40003f6f070 */
[----:B------:R-:W-:Y:S02]  /*0280*/  PLOP3.LUT P2, PT, PT, PT, PT, 0x8, 0x80 ;  /* 0x000000000080781c */ /* 0x000fe40003f4e170 */
[----:B------:R-:W-:Y:S02]  /*0290*/  PLOP3.LUT P5, PT, PT, PT, PT, 0x8, 0x80 ;  /* 0x000000000080781c */ /* 0x000fe40003fae170 */
[----:B------:R-:W-:Y:S01]  /*02a0*/  P2R R6, PR, RZ, 0x1 ;  /* 0x00000001ff067803 */ /* 0x000fe20000000000 */
[----:B------:R-:W-:Y:S05]  /*02b0*/  BRA `(.L_x_4) ;  /* 0x0000000000147947 */ /* 0x000fea0003800000 */
.L_x_3:
[----:B------:R-:W-:Y:S02]  /*02c0*/  PLOP3.LUT P0, PT, PT, PT, PT, 0x80, 0x8 ;  /* 0x000000000008781c */ /* 0x000fe40003f0f070 */
[----:B------:R-:W-:Y:S02]  /*02d0*/  PLOP3.LUT P3, PT, PT, PT, PT, 0x8, 0x80 ;  /* 0x000000000080781c */ /* 0x000fe40003f6e170 */
[----:B------:R-:W-:Y:S02]  /*02e0*/  PLOP3.LUT P2, PT, PT, PT, PT, 0x80, 0x8 ;  /* 0x000000000008781c */ /* 0x000fe40003f4f070 */
[----:B------:R-:W-:Y:S02]  /*02f0*/  PLOP3.LUT P5, PT, PT, PT, PT, 0x8, 0x80 ;  /* 0x000000000080781c */ /* 0x000fe40003fae170 */
[----:B------:R-:W-:-:S11]  /*0300*/  P2R R6, PR, RZ, 0x1 ;  /* 0x00000001ff067803 */ /* 0x000fd60000000000 */
.L_x_4:
[----:B------:R-:W-:Y:S05]  /*0310*/  BSYNC.RECONVERGENT B0 ;  /* 0x0000000000007941 */ /* 0x000fea0003800200 */
.L_x_0:
[----:B------:R-:W1:Y:S01]  /*0320*/  SHFL.IDX PT, R0, R4, RZ, 0x1f ;  /* 0x00001fff04007589 */ /* 0x000e6200000e0000 */
[----:B------:R-:W-:Y:S02]  /*0330*/  ISETP.NE.AND P0, PT, R3, 0x2, PT ;  /* 0x000000020300780c */ /* 0x000fe40003f05270 */
[----:B-1----:R-:W-:-:S13]  /*0340*/  ISETP.NE.AND P1, PT, R0, RZ, PT ;  /* 0x000000ff0000720c */ /* 0x002fda0003f25270 */
[----:B------:R-:W-:Y:S05]  /*0350*/  @P1 BRA `(.L_x_5) ;  /* 0x0000000000381947 */ /* 0x000fea0003800000 */
[----:B------:R-:W1:Y:S01]  /*0360*/  S2UR UR4, SR_CgaCtaId ;  /* 0x00000000000479c3 */ /* 0x000e620000008800 */
[----:B------:R-:W-:Y:S01]  /*0370*/  UMOV UR5, 0x400 ;  /* 0x0000040000057882 */ /* 0x000fe20000000000 */
[----:B------:R-:W-:Y:S01]  /*0380*/  UMOV UR6, 0x1 ;  /* 0x0000000100067882 */ /* 0x000fe20000000000 */
[----:B------:R-:W-:Y:S01]  /*0390*/  ELECT P1, URZ, PT ;  /* 0x0000000000ff782f */ /* 0x000fe20003820000 */
[----:B------:R-:W-:-:S04]  /*03a0*/  UIADD3 UR6, UPT, UPT, -UR6, 0x100000, URZ ;  /* 0x0010000006067890 */ /* 0x000fc8000fffe1ff */
[----:B------:R-:W-:Y:S02]  /*03b0*/  USHF.L.U32 UR7, UR6, 0xb, URZ ;  /* 0x0000000b06077899 */ /* 0x000fe400080006ff */
[----:B------:R-:W-:Y:S02]  /*03c0*/  USHF.L.U32 UR6, UR6, 0x1, URZ ;  /* 0x0000000106067899 */ /* 0x000fe400080006ff */
[----:B-1----:R-:W-:Y:S01]  /*03d0*/  ULEA UR4, UR4, UR5, 0x18 ;  /* 0x0000000504047291 */ /* 0x002fe2000f8ec0ff */
[----:B------:R-:W1:Y:S11]  /*03e0*/  FENCE.VIEW.ASYNC.S ;  /* 0x00000000000073c6 */ /* 0x000e760000000000 */
[----:B-1----:R1:W2:Y:S01]  /*03f0*/  SYNCS.EXCH.64 URZ, [UR4+0x24800], UR6 ;  /* 0x0248000604ff75b2 */ /* 0x0022a20008000100 */
[----:B------:R1:W3:Y:S01]  /*0400*/  SYNCS.EXCH.64 URZ, [UR4+0x24810], UR6 ;  /* 0x0248100604ff75b2 */ /* 0x0002e20008000100 */
[----:B------:R1:W4:Y:S01]  /*0410*/  SYNCS.EXCH.64 URZ, [UR4+0x24808], UR6 ;  /* 0x0248080604ff75b2 */ /* 0x0003220008000100 */
[----:B------:R1:W1:Y:S01]  /*0420*/  SYNCS.EXCH.64 URZ, [UR4+0x24818], UR6 ;  /* 0x0248180604ff75b2 */ /* 0x0002620008000100 */
[----:B------:R-:W-:Y:S01]  /*0430*/  NOP ;  /* 0x0000000000007918 */ /* 0x000fe20000000000 */
.L_x_5:
[----:B------:R-:W-:Y:S01]  /*0440*/  NOP ;  /* 0x0000000000007918 */ /* 0x000fe20000000000 */
[----:B------:R-:W-:Y:S05]  /*0450*/  @!P0 BRA `(.L_x_6) ;  /* 0x0000000000288947 */ /* 0x000fea0003800000 */
[----:B------:R-:W-:Y:S01]  /*0460*/  ISETP.NE.AND P0, PT, R3, 0x1, PT ;  /* 0x000000010300780c */ /* 0x000fe20003f05270 */
[----:B------:R-:W-:Y:S02]  /*0470*/  UPLOP3.LUT UP0, UPT, UPT, UPT, UPT, 0x80, 0x8 ;  /* 0x000000000008789c */ /* 0x000fe40003f0f070 */
[----:B------:R-:W-:Y:S02]  /*0480*/  UPLOP3.LUT UP4, UPT, UPT, UPT, UPT, 0x40, 0x4 ;  /* 0x000000000004789c */ /* 0x000fe40003f8e870 */
[----:B------:R-:W-:Y:S02]  /*0490*/  UPLOP3.LUT UP3, UPT, UPT, UPT, UPT, 0x80, 0x8 ;  /* 0x000000000008789c */ /* 0x000fe40003f6f070 */
[----:B------:R-:W-:-:S06]  /*04a0*/  UPLOP3.LUT UP2, UPT, UPT, UPT, UPT, 0x80, 0x8 ;  /* 0x000000000008789c */ /* 0x000fcc0003f4f070 */
[----:B------:R-:W-:Y:S05]  /*04b0*/  @P0 BRA `(.L_x_7) ;  /* 0x0000000000200947 */ /* 0x000fea0003800000 */
[----:B------:R-:W-:Y:S02]  /*04c0*/  UPLOP3.LUT UP4, UPT, UPT, UPT, UPT, 0x40, 0x4 ;  /* 0x000000000004789c */ /* 0x000fe40003f8e870 */
[----:B------:R-:W-:Y:S02]  /*04d0*/  UPLOP3.LUT UP3, UPT, UPT, UPT, UPT, 0x40, 0x4 ;  /* 0x000000000004789c */ /* 0x000fe40003f6e870 */
[----:B------:R-:W-:Y:S01]  /*04e0*/  UPLOP3.LUT UP2, UPT, UPT, UPT, UPT, 0x40, 0x4 ;  /* 0x000000000004789c */ /* 0x000fe20003f4e870 */
[----:B------:R-:W-:Y:S05]  /*04f0*/  BRA `(.L_x_7) ;  /* 0x0000000000107947 */ /* 0x000fea0003800000 */
.L_x_6:
[----:B------:R-:W-:Y:S02]  /*0500*/  UPLOP3.LUT UP0, UPT, UPT, UPT, UPT, 0x40, 0x4 ;  /* 0x000000000004789c */ /* 0x000fe40003f0e870 */
[----:B------:R-:W-:Y:S02]  /*0510*/  UPLOP3.LUT UP4, UPT, UPT, UPT, UPT, 0x80, 0x8 ;  /* 0x000000000008789c */ /* 0x000fe40003f8f070 */
[----:B------:R-:W-:Y:S02]  /*0520*/  UPLOP3.LUT UP3, UPT, UPT, UPT, UPT, 0x40, 0x4 ;  /* 0x000000000004789c */ /* 0x000fe40003f6e870 */
[----:B------:R-:W-:Y:S02]  /*0530*/  UPLOP3.LUT UP2, UPT, UPT, UPT, UPT, 0x80, 0x8 ;  /* 0x000000000008789c */ /* 0x000fe40003f4f070 */
.L_x_7:
[----:B------:R-:W5:Y:S02]  /*0540*/  SHFL.IDX PT, R0, R4, RZ, 0x1f ;  /* 0x00001fff04007589 */ /* 0x000f6400000e0000 */
[----:B-----5:R-:W-:-:S13]  /*0550*/  ISETP.NE.AND P0, PT, R0, 0x1, PT ;  /* 0x000000010000780c */ /* 0x020fda0003f05270 */
[----:B------:R-:W-:Y:S05]  /*0560*/  @P0 BRA `(.L_x_8) ;  /* 0x0000000000300947 */ /* 0x000fea0003800000 */
[----:B-1----:R-:W1:Y:S01]  /*0570*/  S2UR UR4, SR_CgaCtaId ;  /* 0x00000000000479c3 */ /* 0x002e620000008800 */
[----:B------:R-:W-:Y:S01]  /*0580*/  UMOV UR6, 0x400 ;  /* 0x0000040000067882 */ /* 0x000fe20000000000 */
[----:B------:R-:W-:Y:S01]  /*0590*/  UMOV UR5, 0x1 ;  /* 0x0000000100057882 */ /* 0x000fe20000000000 */
[----:B------:R-:W-:Y:S01]  /*05a0*/  ELECT P0, URZ, PT ;  /* 0x0000000000ff782f */ /* 0x000fe20003800000 */
[----:B-1----:R-:W-:Y:S02]  /*05b0*/  ULEA UR6, UR4, UR6, 0x18 ;  /* 0x0000000604067291 */ /* 0x002fe4000f8ec0ff */
[----:B------:R-:W-:-:S04]  /*05c0*/  UIADD3 UR4, UPT, UPT, -UR5, 0x100000, URZ ;  /* 0x0010000005047890 */ /* 0x000fc8000fffe1ff */
[----:B------:R-:W-:Y:S02]  /*05d0*/  USHF.L.U32 UR5, UR4, 0xb, URZ ;  /* 0x0000000b04057899 */ /* 0x000fe400080006ff */
[----:B------:R-:W-:Y:S01]  /*05e0*/  USHF.L.U32 UR4, UR4, 0x1, URZ ;  /* 0x0000000104047899 */ /* 0x000fe200080006ff */
[----:B------:R-:W1:Y:S11]  /*05f0*/  FENCE.VIEW.ASYNC.S ;  /* 0x00000000000073c6 */ /* 0x000e760000000000 */
[----:B-1----:R1:W1:Y:S01]  /*0600*/  SYNCS.EXCH.64 URZ, [UR6+0x24820], UR4 ;  /* 0x0248200406ff75b2 */ /* 0x0022620008000100 */
[----:B------:R1:W1:Y:S01]  /*0610*/  SYNCS.EXCH.64 URZ, [UR6+0x24828], UR4 ;  /* 0x0248280406ff75b2 */ /* 0x0002620008000100 */
[----:B------:R-:W-:Y:S01]  /*0620*/  NOP ;  /* 0x0000000000007918 */ /* 0x000fe20000000000 */
.L_x_8:
[----:B------:R-:W5:Y:S01]  /*0630*/  SHFL.IDX PT, R0, R4, RZ, 0x1f ;  /* 0x00001fff04007589 */ /* 0x000f6200000e0000 */
[----:B------:R-:W-:Y:S01]  /*0640*/  NOP ;  /* 0x0000000000007918 */ /* 0x000fe20000000000 */
[----:B-----5:R-:W-:-:S13]  /*0650*/  ISETP.NE.AND P0, PT, R0, 0x2, PT ;  /* 0x000000020000780c */ /* 0x020fda0003f05270 */
[----:B------:R-:W-:Y:S05]  /*0660*/  @P0 BRA `(.L_x_9) ;  /* 0x0000000000400947 */ /* 0x000fea0003800000 */
[----:B-1----:R-:W1:Y:S01]  /*0670*/  S2UR UR4, SR_CgaCtaId ;  /* 0x00000000000479c3 */ /* 0x002e620000008800 */
[----:B------:R-:W-:Y:S01]  /*0680*/  UMOV UR5, 0x400 ;  /* 0x0000040000057882 */ /* 0x000fe20000000000 */
[----:B------:R-:W-:Y:S01]  /*0690*/  UMOV UR8, 0x20 ;  /* 0x0000002000087882 */ /* 0x000fe20000000000 */
[----:B------:R-:W-:Y:S01]  /*06a0*/  UMOV UR6, 0x100 ;  /* 0x0000010000067882 */ /* 0x000fe20000000000 */
[----:B------:R-:W-:-:S04]  /*06b0*/  UIADD3 UR8, UPT, UPT, -UR8, 0x100000, URZ ;  /* 0x0010000008087890 */ /* 0x000fc8000fffe1ff */
[----:B------:R-:W-:Y:S02]  /*06c0*/  USHF.L.U32 UR9, UR8, 0xb, URZ ;  /* 0x0000000b08097899 */ /* 0x000fe400080006ff */
[----:B------:R-:W-:Y:S02]  /*06d0*/  USHF.L.U32 UR8, UR8, 0x1, URZ ;  /* 0x0000000108087899 */ /* 0x000fe400080006ff */
[----:B------:R-:W-:-:S04]  /*06e0*/  UIADD3 UR6, UPT, UPT, -UR6, 0x100000, URZ ;  /* 0x0010000006067890 */ /* 0x000fc8000fffe1ff */
[----:B------:R-:W-:Y:S02]  /*06f0*/  USHF.L.U32 UR7, UR6, 0xb, URZ ;  /* 0x0000000b06077899 */ /* 0x000fe400080006ff */
[----:B------:R-:W-:Y:S01]  /*0700*/  USHF.L.U32 UR6, UR6, 0x1, URZ ;  /* 0x0000000106067899 */ /* 0x000fe200080006ff */
[----:B------:R-:W-:Y:S01]  /*0710*/  ELECT P0, URZ, PT ;  /* 0x0000000000ff782f */ /* 0x000fe20003800000 */
[----:B-1----:R-:W-:Y:S01]  /*0720*/  ULEA UR4, UR4, UR5, 0x18 ;  /* 0x0000000504047291 */ /* 0x002fe2000f8ec0ff */
[----:B------:R-:W1:Y:S11]  /*0730*/  FENCE.VIEW.ASYNC.S ;  /* 0x00000000000073c6 */ /* 0x000e760000000000 */
[----:B-1----:R1:W1:Y:S01]  /*0740*/  SYNCS.EXCH.64 URZ, [UR4+0x24830], UR8 ;  /* 0x0248300804ff75b2 */ /* 0x0022620008000100 */
[----:B------:R1:W1:Y:S01]  /*0750*/  SYNCS.EXCH.64 URZ, [UR4+0x24838], UR6 ;  /* 0x0248380604ff75b2 */ /* 0x0002620008000100 */
[----:B------:R-:W-:Y:S01]  /*0760*/  NOP ;  /* 0x0000000000007918 */ /* 0x000fe20000000000 */
.L_x_9:
        /* <DEDUP_REMOVED lines=20> */
.L_x_10:
        /* <DEDUP_REMOVED lines=20> */
.L_x_11:
        /* <DEDUP_REMOVED lines=20> */
.L_x_12:
        /* <DEDUP_REMOVED lines=20> */
.L_x_13:
        /* <DEDUP_REMOVED lines=20> */
.L_x_14:
        /* <DEDUP_REMOVED lines=20> */
.L_x_15:
        /* <DEDUP_REMOVED lines=19> */
[----:B------:R1:W1:Y:S01]  /*1020*/  SYNCS.EXCH.64 URZ, [UR4+0x248a8], UR8 ;  /* 0x0248a80804ff75b2 */ /* 0x0002620008000100 */
[----:B------:R1:W1:Y:S01]  /*1030*/  SYNCS.EXCH.64 URZ, [UR4+0x248b8], UR6 ;  /* 0x0248b80604ff75b2 */ /* 0x0002620008000100 */
[----:B------:R-:W-:Y:S01]  /*1040*/  NOP ;  /* 0x0000000000007918 */ /* 0x000fe20000000000 */
.L_x_16:
[----:B------:R-:W-:Y:S01]  /*1050*/  NOP ;  /* 0x0000000000007918 */ /* 0x000fe20000000000 */
[----:B------:R-:W5:Y:S08]  /*1060*/  LDC.64 R4, c[0x0][0x380] ;  /* 0x0000e000ff047b82 */ /* 0x000f700000000a00 */
[----:B------:R-:W2:Y:S08]  /*1070*/  S2UR UR19, SR_CTAID.X ;  /* 0x00000000001379c3 */ /* 0x000eb00000002500 */
[----:B------:R-:W1:Y:S08]  /*1080*/  S2UR UR13, SR_CTAID.Y ;  /* 0x00000000000d79c3 */ /* 0x000e700000002600 */
[----:B------:R-:W1:Y:S01]  /*1090*/  S2UR UR14, SR_CTAID.Z ;  /* 0x00000000000e79c3 */ /* 0x000e620000002700 */
[----:B-----5:R-:W-:-:S05]  /*10a0*/  VIADD R8, R4, 0x7f ;  /* 0x0000007f04087836 */ /* 0x020fca0000000000 */
[----:B------:R-:W-:Y:S01]  /*10b0*/  SHF.R.S32.HI R0, RZ, 0x1f, R8 ;  /* 0x0000001fff007819 */ /* 0x000fe20000011408 */
[----:B--2---:R-:W-:-:S03]  /*10c0*/  USHF.L.U32 UR19, UR19, 0x7, URZ ;  /* 0x0000000713137899 */ /* 0x004fc600080006ff */
[----:B------:R-:W-:Y:S01]  /*10d0*/  LEA.HI R0, R0, R8, RZ, 0x7 ;  /* 0x0000000800007211 */ /* 0x000fe200078f38ff */
[----:B-1-34-:R-:W-:Y:S08]  /*10e0*/  BAR.SYNC.DEFER_BLOCKING 0x0 ;  /* 0x0000000000007b1d */ /* 0x01aff00000010000 */
[----:B------:R-:W-:Y:S01]  /*10f0*/  BAR.SYNC.DEFER_BLOCKING 0x0 ;  /* 0x0000000000007b1d */ /* 0x000fe20000010000 */
[----:B------:R-:W-:-:S02]  /*1100*/  ISETP.LE.U32.AND P0, PT, R5, UR19, PT ;  /* 0x0000001305007c0c */ /* 0x000fc4000bf03070 */
[----:B------:R-:W-:-:S11]  /*1110*/  SHF.R.S32.HI R0, RZ, 0x7, R0 ;  /* 0x00000007ff007819 */ /* 0x000fd60000011400 */
[----:B------:R-:W-:Y:S05]  /*1120*/  @P0 EXIT ;  /* 0x000000000000094d */ /* 0x000fea0003800000 */
[----:B------:R-:W1:Y:S01]  /*1130*/  LDCU UR4, c[0x0][0x390] ;  /* 0x00007200ff0477ac */ /* 0x000e620008000800 */
[----:B------:R-:W2:Y:S01]  /*1140*/  LDCU.64 UR22, c[0x0][0x358] ;  /* 0x00006b00ff1677ac */ /* 0x000ea20008000a00 */
[----:B-1----:R-:W-:-:S05]  /*1150*/  IMAD R5, R0, UR4, RZ ;  /* 0x0000000400057c24 */ /* 0x002fca000f8e02ff */
[----:B------:R1:W-:Y:S01]  /*1160*/  STL [R1], R5 ;  /* 0x0000000501007387 */ /* 0x0003e20000100800 */
[----:B------:R-:W-:-:S13]  /*1170*/  ISETP.GT.AND P0, PT, R5, RZ, PT ;  /* 0x000000ff0500720c */ /* 0x000fda0003f04270 */
[----:B--2---:R-:W-:Y:S05]  /*1180*/  @P0 BRA `(.L_x_17) ;  /* 0x0000000c00d80947 */ /* 0x004fea0003800000 */
[----:B------:R-:W2:Y:S01]  /*1190*/  LDC R14, c[0x0][0x360] ;  /* 0x0000d800ff0e7b82 */ /* 0x000ea20000000800 */
[----:B------:R-:W3:Y:S01]  /*11a0*/  LDCU.64 UR4, c[0x0][0x988] ;  /* 0x00013100ff0477ac */ /* 0x000ee20008000a00 */
[----:B------:R-:W-:Y:S01]  /*11b0*/  MOV R4, 0x12a0 ;  /* 0x000012a000047802 */ /* 0x000fe20000000f00 */
[----:B------:R-:W4:Y:S01]  /*11c0*/  LDCU.64 UR6, c[0x0][0x9a0] ;  /* 0x00013400ff0677ac */ /* 0x000f220008000a00 */
[----:B------:R-:W5:Y:S01]  /*11d0*/  LDCU UR8, c[0x0][0x990] ;  /* 0x00013200ff0877ac */ /* 0x000f620008000800 */
[----:B------:R-:W1:Y:S01]  /*11e0*/  LDCU UR9, c[0x0][0x9a8] ;  /* 0x00013500ff0977ac */ /* 0x000e620008000800 */
[----:B---3--:R-:W-:Y:S02]  /*11f0*/  UIMAD UR5, UR13, UR5, URZ ;  /* 0x000000050d0572a4 */ /* 0x008fe4000f8e02ff */
[----:B----4-:R-:W-:Y:S01]  /*1200*/  UIMAD UR13, UR13, UR7, URZ ;  /* 0x000000070d0d72a4 */ /* 0x010fe2000f8e02ff */
[----:B--2---:R-:W-:Y:S01]  /*1210*/  IMAD.IADD R0, R2, 0x1, R14 ;  /* 0x0000000102007824 */ /* 0x004fe200078e020e */
[----:B------:R-:W-:Y:S01]  /*1220*/  UIMAD UR5, UR19, UR4, UR5 ;  /* 0x00000004130572a4 */ /* 0x000fe2000f8e0205 */
[----:B------:R-:W-:Y:S01]  /*1230*/  LOP3.LUT R6, R14, 0xffff, RZ, 0xc0, !PT ;  /* 0x0000ffff0e067812 */ /* 0x000fe200078ec0ff */
[----:B------:R-:W-:-:S02]  /*1240*/  UIMAD UR13, UR19, UR6, UR13 ;  /* 0x00000006130d72a4 */ /* 0x000fc4000f8e020d */
[----:B------:R-:W-:Y:S01]  /*1250*/  LOP3.LUT R0, R0, 0x1fff, RZ, 0x3c, !PT ;  /* 0x00001fff00007812 */ /* 0x000fe200078e3cff */
[----:B-----5:R-:W-:Y:S02]  /*1260*/  UIMAD UR5, UR14, UR8, UR5 ;  /* 0x000000080e0572a4 */ /* 0x020fe4000f8e0205 */
[----:B-1----:R-:W-:Y:S01]  /*1270*/  UIMAD UR14, UR14, UR9, UR13 ;  /* 0x000000090e0e72a4 */ /* 0x002fe2000f8e020d */
[----:B------:R-:W-:-:S11]  /*1280*/  LOP3.LUT R0, R0, 0xffff, RZ, 0xc0, !PT ;  /* 0x0000ffff00007812 */ /* 0x000fd600078ec0ff */
[----:B------:R-:W-:Y:S05]  /*1290*/  CALL.REL.NOINC `($__internal_3_$__cuda_sm20_div_u16) ;  /* 0x000000d400147944 */ /* 0x000fea0003c00000 */
[----:B------:R-:W-:Y:S01]  /*12a0*/  LOP3.LUT R16, R16, 0x3, RZ, 0xc0, !PT ;  /* 0x0000000310107812 */ /* 0x000fe200078ec0ff */
[----:B------:R-:W1:Y:S01]  /*12b0*/  LDCU UR4, c[0x0][0x388] ;  /* 0x00007100ff0477ac */ /* 0x000e620008000800 */
[----:B------:R-:W-:Y:S01]  /*12c0*/  BSSY.RECONVERGENT B1, `(.L_x_18) ;  /* 0x000001d000017945 */ /* 0x000fe20003800200 */
[----:B------:R-:W-:Y:S01]  /*12d0*/  IMAD.MOV.U32 R6, RZ, RZ, R2 ;  /* 0x000000ffff067224 */ /* 0x000fe200078e0002 */
[----:B------:R-:W-:-:S13]  /*12e0*/  ISETP.NE.AND P0, PT, R16, 0x2, PT ;  /* 0x000000021000780c */ /* 0x000fda0003f05270 */
[----:B------:R-:W-:Y:S05]  /*12f0*/  @!P0 BRA `(.L_x_19) ;  /* 0x0000000000648947 */ /* 0x000fea0003800000 */
[----:B------:R-:W2:Y:S01]  /*1300*/  LDC R5, c[0x0][0x384] ;  /* 0x0000e100ff057b82 */ /* 0x000ea20000000800 */
[----:B------:R-:W-:Y:S01]  /*1310*/  HFMA2 R7, -RZ, RZ, 0, 0 ;  /* 0x00000000ff077431 */ /* 0x000fe200000001ff */
[----:B------:R-:W-:-:S07]  /*1320*/  MOV R6, R2 ;  /* 0x0000000200067202 */ /* 0x000fce0000000f00 */
.L_x_22:
[----:B------:R-:W-:Y:S01]  /*1330*/  LOP3.LUT R3, R6, 0x7f, RZ, 0xc0, !PT ;  /* 0x0000007f06037812 */ /* 0x000fe200078ec0ff */
[----:B------:R-:W-:Y:S01]  /*1340*/  VIADD R7, R7, 0x1 ;  /* 0x0000000107077836 */ /* 0x000fe20000000000 */
[----:B------:R-:W-:Y:S03]  /*1350*/  BSSY.RECONVERGENT B0, `(.L_x_20) ;  /* 0x0000011000007945 */ /* 0x000fe60003800200 */
[----:B------:R-:W-:Y:S01]  /*1360*/  VIADD R4, R3, UR19 ;  /* 0x0000001303047c36 */ /* 0x000fe20008000000 */
[----:B------:R-:W-:Y:S04]  /*1370*/  LOP3.LUT R0, R7, R16, RZ, 0x3c, !PT ;  /* 0x0000001007007212 */ /* 0x000fe800078e3cff */
[----:B--2---:R-:W-:Y:S02]  /*1380*/  ISETP.GE.U32.AND P0, PT, R4, R5, PT ;  /* 0x000000050400720c */ /* 0x004fe40003f06070 */
[----:B------:R-:W-:Y:S11]  /*1390*/  ISETP.NE.AND P2, PT, R0, 0x2, PT ;  /* 0x000000020000780c */ /* 0x000ff60003f45270 */
[----:B------:R-:W-:Y:S05]  /*13a0*/  @P0 BRA `(.L_x_21) ;  /* 0x00000000002c0947 */ /* 0x000fea0003800000 */
[----:B------:R-:W-:Y:S04]  /*13b0*/  SHF.R.U32.HI R0, RZ, 0x7, R6 ;  /* 0x00000007ff007819 */ /* 0x000fe80000011606 */
[----:B-1----:R-:W-:Y:S11]  /*13c0*/  ISETP.GE.AND P0, PT, R0, UR4, PT ;  /* 0x0000000400007c0c */ /* 0x002ff6000bf06270 */
[----:B------:R-:W-:Y:S02]  /*13d0*/  @!UPT UIADD3 URZ, UPT, UPT, URZ, URZ, URZ ;  /* 0x000000fffffff290 */ /* 0x000fe4000fffe0ff */
[----:B------:R-:W1:Y:S08]  /*13e0*/  @!P0 LDC R4, c[0x0][0x988] ;  /* 0x00026200ff048b82 */ /* 0x000e700000000800 */
[----:B------:R-:W2:Y:S01]  /*13f0*/  @!P0 LDC.64 R8, c[0x0][0x980] ;  /* 0x00026000ff088b82 */ /* 0x000ea20000000a00 */
[----:B-1----:R-:W-:Y:S05]  /*1400*/  @!P0 IMAD R0, R3, R4, R0 ;  /* 0x0000000403008224 */ /* 0x002fea00078e0200 */
[C---:B------:R-:W-:Y:S04]  /*1410*/  @!P0 IADD3 R3, P1, PT, R0.reuse, UR5, RZ ;  /* 0x0000000500038c10 */ /* 0x040fe8000ff3e0ff */
[----:B------:R-:W-:Y:S02]  /*1420*/  @!P0 LEA.HI.X.SX32 R0, R0, RZ, 0x1, P1 ;  /* 0x000000ff00008211 */ /* 0x000fe400008f0eff */
[C---:B--2---:R-:W-:Y:S04]  /*1430*/  @!P0 LEA R8, P1, R3.reuse, R8, 0x1 ;  /* 0x0000000803088211 */ /* 0x044fe800078208ff */
[----:B------:R-:W-:Y:S05]  /*1440*/  @!P0 LEA.HI.X R9, R3, R9, R0, 0x1, P1 ;  /* 0x0000000903098211 */ /* 0x000fea00008f0c00 */
[----:B------:R2:W-:Y:S04]  /*1450*/  @!P0 STG.E.U16 desc[UR22][R8.64], RZ ;  /* 0x000000ff08008986 */ /* 0x0005e8000c101516 */
.L_x_21:
[----:B-1----:R-:W-:Y:S05]  /*1460*/  BSYNC.RECONVERGENT B0 ;  /* 0x0000000000007941 */ /* 0x002fea0003800200 */
.L_x_20:
[----:B------:R-:W-:Y:S01]  /*1470*/  IADD3 R6, PT, PT, R14, R6, RZ ;  /* 0x000000060e067210 */ /* 0x000fe20007ffe0ff */
[----:B------:R-:W-:Y:S06]  /*1480*/  @P2 BRA `(.L_x_22) ;  /* 0xfffffffc00a82947 */ /* 0x000fec000383ffff */
.L_x_19:
[----:B-1----:R-:W-:Y:S05]  /*1490*/  BSYNC.RECONVERGENT B1 ;  /* 0x0000000000017941 */ /* 0x002fea0003800200 */
.L_x_18:
[----:B------:R-:W1:Y:S01]  /*14a0*/  LDC R17, c[0x0][0x384] ;  /* 0x0000e100ff117b82 */ /* 0x000e620000000800 */
[----:B------:R-:W-:Y:S01]  /*14b0*/  BSSY.RECONVERGENT B1, `(.L_x_23) ;  /* 0x0000052000017945 */ /* 0x000fe20003800200 */
[C---:B------:R-:W-:Y:S01]  /*14c0*/  LEA R5, R14.reuse, R6, 0x1 ;  /* 0x000000060e057211 */ /* 0x040fe200078e08ff */
[C---:B------:R-:W-:Y:S01]  /*14d0*/  IMAD R4, R14.reuse, 0x3, R6 ;  /* 0x000000030e047824 */ /* 0x040fe200078e0206 */
[----:B------:R-:W-:Y:S01]  /*14e0*/  SHF.L.U32 R15, R14, 0x2, RZ ;  /* 0x000000020e0f7819 */ /* 0x000fe200000006ff */
[----:B------:R-:W3:Y:S01]  /*14f0*/  LDCU UR4, c[0x0][0x388] ;  /* 0x00007100ff0477ac */ /* 0x000ee20008000800 */
[----:B------:R-:W-:-:S07]  /*1500*/  IADD3 R3, PT, PT, R6, R14, RZ ;  /* 0x0000000e06037210 */ /* 0x000fce0007ffe0ff */
.L_x_32:
[----:B------:R-:W-:Y:S01]  /*1510*/  LOP3.LUT R7, R6, 0x7f, RZ, 0xc0, !PT ;  /* 0x0000007f06077812 */ /* 0x000fe200078ec0ff */
[----:B------:R-:W-:Y:S01]  /*1520*/  BSSY.RECONVERGENT B0, `(.L_x_24) ;  /* 0x0000018000007945 */ /* 0x000fe20003800200 */
[----:B--234-:R-:W-:Y:S02]  /*1530*/  LOP3.LUT R9, R3, 0x7f, RZ, 0xc0, !PT ;  /* 0x0000007f03097812 */ /* 0x01cfe400078ec0ff */
[----:B------:R-:W-:Y:S01]  /*1540*/  LOP3.LUT R10, R5, 0x7f, RZ, 0xc0, !PT ;  /* 0x0000007f050a7812 */ /* 0x000fe200078ec0ff */
[----:B-1----:R-:W-:Y:S01]  /*1550*/  VIADD R13, R7, UR19 ;  /* 0x00000013070d7c36 */ /* 0x002fe20008000000 */
[----:B------:R-:W-:Y:S01]  /*1560*/  LOP3.LUT R11, R4, 0x7f, RZ, 0xc0, !PT ;  /* 0x0000007f040b7812 */ /* 0x000fe200078ec0ff */
[----:B------:R-:W-:Y:S02]  /*1570*/  VIADD R12, R9, UR19 ;  /* 0x00000013090c7c36 */ /* 0x000fe40008000000 */
[----:B------:R-:W-:Y:S01]  /*1580*/  VIADD R8, R10, UR19 ;  /* 0x000000130a087c36 */ /* 0x000fe20008000000 */
[-C--:B-1----:R-:W-:Y:S01]  /*1590*/  ISETP.GE.U32.AND P0, PT, R13, R17.reuse, PT ;  /* 0x000000110d00720c */ /* 0x082fe20003f06070 */
[----:B------:R-:W-:Y:S01]  /*15a0*/  VIADD R0, R11, UR19 ;  /* 0x000000130b007c36 */ /* 0x000fe20008000000 */
[-C--:B------:R-:W-:Y:S02]  /*15b0*/  ISETP.GE.U32.AND P4, PT, R12, R17.reuse, PT ;  /* 0x000000110c00720c */ /* 0x080fe40003f86070 */
[-C--:B------:R-:W-:Y:S02]  /*15c0*/  ISETP.GE.U32.AND P2, PT, R8, R17.reuse, PT ;  /* 0x000000110800720c */ /* 0x080fe40003f46070 */
[----:B------:R-:W-:Y:S07]  /*15d0*/  ISETP.GE.U32.AND P1, PT, R0, R17, PT ;  /* 0x000000110000720c */ /* 0x000fee0003f26070 */
[----:B------:R-:W-:Y:S06]  /*15e0*/  @P0 BRA `(.L_x_25) ;  /* 0x00000000002c0947 */ /* 0x000fec0003800000 */
[----:B------:R-:W-:Y:S04]  /*15f0*/  SHF.R.U32.HI R0, RZ, 0x7, R6 ;  /* 0x00000007ff007819 */ /* 0x000fe80000011606 */
[----:B---3--:R-:W-:Y:S11]  /*1600*/  ISETP.GE.AND P0, PT, R0, UR4, PT ;  /* 0x0000000400007c0c */ /* 0x008ff6000bf06270 */
        /* <DEDUP_REMOVED lines=9> */
.L_x_25:
[----:B---3--:R-:W-:Y:S05]  /*16a0*/  BSYNC.RECONVERGENT B0 ;  /* 0x0000000000007941 */ /* 0x008fea0003800200 */
.L_x_24:
[----:B------:R-:W-:Y:S04]  /*16b0*/  BSSY.RECONVERGENT B0, `(.L_x_26) ;  /* 0x000000d000007945 */ /* 0x000fe80003800200 */
[----:B------:R-:W-:Y:S05]  /*16c0*/  @P4 BRA `(.L_x_27) ;  /* 0x00000000002c4947 */ /* 0x000fea0003800000 */
[----:B------:R-:W-:Y:S04]  /*16d0*/  SHF.R.U32.HI R0, RZ, 0x7, R3 ;  /* 0x00000007ff007819 */ /* 0x000fe80000011603 */
[----:B------:R-:W-:Y:S11]  /*16e0*/  ISETP.GE.AND P0, PT, R0, UR4, PT ;  /* 0x0000000400007c0c */ /* 0x000ff6000bf06270 */
[----:B------:R-:W-:Y:S02]  /*16f0*/  @!UPT UIADD3 URZ, UPT, UPT, URZ, URZ, URZ ;  /* 0x000000fffffff290 */ /* 0x000fe4000fffe0ff */
[----:B------:R-:W2:Y:S08]  /*1700*/  @!P0 LDC R7, c[0x0][0x988] ;  /* 0x00026200ff078b82 */ /* 0x000eb00000000800 */
[----:B-1----:R-:W1:Y:S01]  /*1710*/  @!P0 LDC.64 R12, c[0x0][0x980] ;  /* 0x00026000ff0c8b82 */ /* 0x002e620000000a00 */
[----:B--2---:R-:W-:Y:S05]  /*1720*/  @!P0 IMAD R0, R9, R7, R0 ;  /* 0x0000000709008224 */ /* 0x004fea00078e0200 */
[C---:B------:R-:W-:Y:S04]  /*1730*/  @!P0 IADD3 R7, P3, PT, R0.reuse, UR5, RZ ;  /* 0x0000000500078c10 */ /* 0x040fe8000ff7e0ff */
[----:B------:R-:W-:Y:S02]  /*1740*/  @!P0 LEA.HI.X.SX32 R0, R0, RZ, 0x1, P3 ;  /* 0x000000ff00008211 */ /* 0x000fe400018f0eff */
[C---:B-1----:R-:W-:Y:S04]  /*1750*/  @!P0 LEA R12, P3, R7.reuse, R12, 0x1 ;  /* 0x0000000c070c8211 */ /* 0x042fe800078608ff */
[----:B------:R-:W-:Y:S05]  /*1760*/  @!P0 LEA.HI.X R13, R7, R13, R0, 0x1, P3 ;  /* 0x0000000d070d8211 */ /* 0x000fea00018f0c00 */
[----:B------:R2:W-:Y:S04]  /*1770*/  @!P0 STG.E.U16 desc[UR22][R12.64], RZ ;  /* 0x000000ff0c008986 */ /* 0x0005e8000c101516 */
.L_x_27:
[----:B------:R-:W-:Y:S05]  /*1780*/  BSYNC.RECONVERGENT B0 ;  /* 0x0000000000007941 */ /* 0x000fea0003800200 */
.L_x_26:
[----:B------:R-:W-:Y:S04]  /*1790*/  BSSY.RECONVERGENT B0, `(.L_x_28) ;  /* 0x000000d000007945 */ /* 0x000fe80003800200 */
[----:B------:R-:W-:Y:S05]  /*17a0*/  @P2 BRA `(.L_x_29) ;  /* 0x00000000002c2947 */ /* 0x000fea0003800000 */
[----:B------:R-:W-:Y:S04]  /*17b0*/  SHF.R.U32.HI R0, RZ, 0x7, R5 ;  /* 0x00000007ff007819 */ /* 0x000fe80000011605 */
[----:B------:R-:W-:Y:S11]  /*17c0*/  ISETP.GE.AND P0, PT, R0, UR4, PT ;  /* 0x0000000400007c0c */ /* 0x000ff6000bf06270 */
[----:B------:R-:W-:Y:S02]  /*17d0*/  @!UPT UIADD3 URZ, UPT, UPT, URZ, URZ, URZ ;  /* 0x000000fffffff290 */ /* 0x000fe4000fffe0ff */
[----:B------:R-:W3:Y:S08]  /*17e0*/  @!P0 LDC R7, c[0x0][0x988] ;  /* 0x00026200ff078b82 */ /* 0x000ef00000000800 */
[----:B------:R-:W4:Y:S01]  /*17f0*/  @!P0 LDC.64 R8, c[0x0][0x980] ;  /* 0x00026000ff088b82 */ /* 0x000f220000000a00 */
[----:B---3--:R-:W-:Y:S05]  /*1800*/  @!P0 IMAD R0, R10, R7, R0 ;  /* 0x000000070a008224 */ /* 0x008fea00078e0200 */
[C---:B------:R-:W-:Y:S04]  /*1810*/  @!P0 IADD3 R7, P2, PT, R0.reuse, UR5, RZ ;  /* 0x0000000500078c10 */ /* 0x040fe8000ff5e0ff */
[----:B------:R-:W-:Y:S02]  /*1820*/  @!P0 LEA.HI.X.SX32 R0, R0, RZ, 0x1, P2 ;  /* 0x000000ff00008211 */ /* 0x000fe400010f0eff */
[C---:B----4-:R-:W-:Y:S04]  /*1830*/  @!P0 LEA R8, P2, R7.reuse, R8, 0x1 ;  /* 0x0000000807088211 */ /* 0x050fe800078408ff */
[----:B------:R-:W-:Y:S05]  /*1840*/  @!P0 LEA.HI.X R9, R7, R9, R0, 0x1, P2 ;  /* 0x0000000907098211 */ /* 0x000fea00010f0c00 */
[----:B------:R3:W-:Y:S04]  /*1850*/  @!P0 STG.E.U16 desc[UR22][R8.64], RZ ;  /* 0x000000ff08008986 */ /* 0x0007e8000c101516 */
.L_x_29:
[----:B------:R-:W-:Y:S05]  /*1860*/  BSYNC.RECONVERGENT B0 ;  /* 0x0000000000007941 */ /* 0x000fea0003800200 */
.L_x_28:
[----:B------:R-:W-:Y:S01]  /*1870*/  IADD3 R7, PT, PT, R14, R6, R14 ;  /* 0x000000060e077210 */ /* 0x000fe20007ffe00e */
[----:B------:R-:W-:Y:S04]  /*1880*/  BSSY.RECONVERGENT B0, `(.L_x_30) ;  /* 0x000000d000007945 */ /* 0x000fe80003800200 */
[----:B------:R-:W-:Y:S05]  /*1890*/  @P1 BRA `(.L_x_31) ;  /* 0x00000000002c1947 */ /* 0x000fea0003800000 */
[----:B------:R-:W-:Y:S04]  /*18a0*/  SHF.R.U32.HI R0, RZ, 0x7, R4 ;  /* 0x00000007ff007819 */ /* 0x000fe80000011604 */
[----:B------:R-:W-:Y:S11]  /*18b0*/  ISETP.GE.AND P0, PT, R0, UR4, PT ;  /* 0x0000000400007c0c */ /* 0x000ff6000bf06270 */
[----:B------:R-:W-:Y:S02]  /*18c0*/  @!UPT UIADD3 URZ, UPT, UPT, URZ, URZ, URZ ;  /* 0x000000fffffff290 */ /* 0x000fe4000fffe0ff */
[----:B------:R-:W4:Y:S08]  /*18d0*/  @!P0 LDC R6, c[0x0][0x988] ;  /* 0x00026200ff068b82 */ /* 0x000f300000000800 */
[----:B---3--:R-:W3:Y:S01]  /*18e0*/  @!P0 LDC.64 R8, c[0x0][0x980] ;  /* 0x00026000ff088b82 */ /* 0x008ee20000000a00 */
[----:B----4-:R-:W-:Y:S05]  /*18f0*/  @!P0 IMAD R0, R11, R6, R0 ;  /* 0x000000060b008224 */ /* 0x010fea00078e0200 */
[C---:B------:R-:W-:Y:S04]  /*1900*/  @!P0 IADD3 R6, P1, PT, R0.reuse, UR5, RZ ;  /* 0x0000000500068c10 */ /* 0x040fe8000ff3e0ff */
[----:B------:R-:W-:Y:S02]  /*1910*/  @!P0 LEA.HI.X.SX32 R0, R0, RZ, 0x1, P1 ;  /* 0x000000ff00008211 */ /* 0x000fe400008f0eff */
[C---:B---3--:R-:W-:Y:S04]  /*1920*/  @!P0 LEA R8, P1, R6.reuse, R8, 0x1 ;  /* 0x0000000806088211 */ /* 0x048fe800078208ff */
[----:B------:R-:W-:Y:S05]  /*1930*/  @!P0 LEA.HI.X R9, R6, R9, R0, 0x1, P1 ;  /* 0x0000000906098211 */ /* 0x000fea00008f0c00 */
[----:B------:R4:W-:Y:S04]  /*1940*/  @!P0 STG.E.U16 desc[UR22][R8.64], RZ ;  /* 0x000000ff08008986 */ /* 0x0009e8000c101516 */
.L_x_31:
[----:B------:R-:W-:Y:S05]  /*1950*/  BSYNC.RECONVERGENT B0 ;  /* 0x0000000000007941 */ /* 0x000fea0003800200 */
.L_x_30:
[----:B------:R-:W-:Y:S01]  /*1960*/  IADD3 R6, PT, PT, R14, R7, R14 ;  /* 0x000000070e067210 */ /* 0x000fe20007ffe00e */
[C---:B------:R-:W-:Y:S01]  /*1970*/  IMAD.IADD R5, R15.reuse, 0x1, R5 ;  /* 0x000000010f057824 */ /* 0x040fe200078e0205 */
[C---:B------:R-:W-:Y:S01]  /*1980*/  IADD3 R4, PT, PT, R15.reuse, R4, RZ ;  /* 0x000000040f047210 */ /* 0x040fe20007ffe0ff */
[----:B------:R-:W-:Y:S01]  /*1990*/  IMAD.IADD R3, R15, 0x1, R3 ;  /* 0x000000010f037824 */ /* 0x000fe200078e0203 */
[----:B------:R-:W-:Y:S11]  /*19a0*/  ISETP.GE.U32.AND P0, PT, R6, 0x2000, PT ;  /* 0x000020000600780c */ /* 0x000ff60003f06070 */
[----:B------:R-:W-:Y:S02]  /*19b0*/  @!UPT UIADD3 URZ, UPT, UPT, URZ, URZ, URZ ;  /* 0x000000fffffff290 */ /* 0x000fe4000fffe0ff */
[----:B------:R-:W-:Y:S05]  /*19c0*/  @!P0 BRA `(.L_x_32) ;  /* 0xfffffff800d08947 */ /* 0x000fea000383ffff */
[----:B------:R-:W-:Y:S05]  /*19d0*/  BSYNC.RECONVERGENT B1 ;  /* 0x0000000000017941 */ /* 0x000fea0003800200 */
.L_x_23:
[----:B------:R-:W-:Y:S01]  /*19e0*/  ISETP.NE.AND P0, PT, R16, 0x2, PT ;  /* 0x000000021000780c */ /* 0x000fe20003f05270 */
[----:B------:R-:W1:Y:S01]  /*19f0*/  LDCU UR4, c[0x0][0x38c] ;  /* 0x00007180ff0477ac */ /* 0x000e620008000800 */
[----:B------:R-:W-:Y:S11]  /*1a00*/  BSSY.RECONVERGENT B1, `(.L_x_33) ;  /* 0x000001a000017945 */ /* 0x000ff60003800200 */
[----:B------:R-:W-:Y:S05]  /*1a10*/  @!P0 BRA `(.L_x_34) ;  /* 0x0000000000608947 */ /* 0x000fea0003800000 */
[----:B------:R-:W1:Y:S01]  /*1a20*/  LDC R5, c[0x0][0x384] ;  /* 0x0000e100ff057b82 */ /* 0x000e620000000800 */
[----:B---34-:R-:W-:-:S07]  /*1a30*/  HFMA2 R8, -RZ, RZ, 0, 0 ;  /* 0x00000000ff087431 */ /* 0x018fce00000001ff */
.L_x_37:
[----:B------:R-:W-:Y:S01]  /*1a40*/  LOP3.LUT R3, R2, 0x7f, RZ, 0xc0, !PT ;  /* 0x0000007f02037812 */ /* 0x000fe200078ec0ff */
[----:B------:R-:W-:Y:S01]  /*1a50*/  VIADD R8, R8, 0x1 ;  /* 0x0000000108087836 */ /* 0x000fe20000000000 */
[----:B------:R-:W-:Y:S03]  /*1a60*/  BSSY.RECONVERGENT B0, `(.L_x_35) ;  /* 0x0000011000007945 */ /* 0x000fe60003800200 */
[----:B------:R-:W-:Y:S01]  /*1a70*/  VIADD R4, R3, UR19 ;  /* 0x0000001303047c36 */ /* 0x000fe20008000000 */
[----:B------:R-:W-:Y:S04]  /*1a80*/  LOP3.LUT R0, R8, R16, RZ, 0x3c, !PT ;  /* 0x0000001008007212 */ /* 0x000fe800078e3cff */
[----:B-1----:R-:W-:Y:S02]  /*1a90*/  ISETP.GE.U32.AND P0, PT, R4, R5, PT ;  /* 0x000000050400720c */ /* 0x002fe40003f06070 */
[----:B------:R-:W-:Y:S11]  /*1aa0*/  ISETP.NE.AND P2, PT, R0, 0x2, PT ;  /* 0x000000020000780c */ /* 0x000ff60003f45270 */
[----:B------:R-:W-:Y:S05]  /*1ab0*/  @P0 BRA `(.L_x_36) ;  /* 0x00000000002c0947 */ /* 0x000fea0003800000 */
[----:B------:R-:W-:Y:S04]  /*1ac0*/  SHF.R.U32.HI R0, RZ, 0x7, R2 ;  /* 0x00000007ff007819 */ /* 0x000fe80000011602 */
[----:B------:R-:W-:Y:S11]  /*1ad0*/  ISETP.GE.AND P0, PT, R0, UR4, PT ;  /* 0x0000000400007c0c */ /* 0x000ff6000bf06270 */
[----:B------:R-:W-:Y:S02]  /*1ae0*/  @!UPT UIADD3 URZ, UPT, UPT, URZ, URZ, URZ ;  /* 0x000000fffffff290 */ /* 0x000fe4000fffe0ff */
[----:B------:R-:W1:Y:S08]  /*1af0*/  @!P0 LDC R4, c[0x0][0x9a0] ;  /* 0x00026800ff048b82 */ /* 0x000e700000000800 */
[----:B------:R-:W3:Y:S01]  /*1b00*/  @!P0 LDC.64 R6, c[0x0][0x998] ;  /* 0x00026600ff068b82 */ /* 0x000ee20000000a00 */
[----:B-1----:R-:W-:Y:S05]  /*1b10*/  @!P0 IMAD R0, R3, R4, R0 ;  /* 0x0000000403008224 */ /* 0x002fea00078e0200 */
[C---:B------:R-:W-:Y:S04]  /*1b20*/  @!P0 IADD3 R3, P1, PT, R0.reuse, UR14, RZ ;  /* 0x0000000e00038c10 */ /* 0x040fe8000ff3e0ff */
[----:B------:R-:W-:Y:S02]  /*1b30*/  @!P0 LEA.HI.X.SX32 R0, R0, RZ, 0x1, P1 ;  /* 0x000000ff00008211 */ /* 0x000fe400008f0eff */
[C---:B---3--:R-:W-:Y:S04]  /*1b40*/  @!P0 LEA R6, P1, R3.reuse, R6, 0x1 ;  /* 0x0000000603068211 */ /* 0x048fe800078208ff */
[----:B------:R-:W-:Y:S05]  /*1b50*/  @!P0 LEA.HI.X R7, R3, R7, R0, 0x1, P1 ;  /* 0x0000000703078211 */ /* 0x000fea00008f0c00 */
[----:B------:R1:W-:Y:S04]  /*1b60*/  @!P0 STG.E.U16 desc[UR22][R6.64], RZ ;  /* 0x000000ff06008986 */ /* 0x0003e8000c101516 */
.L_x_36:
[----:B------:R-:W-:Y:S05]  /*1b70*/  BSYNC.RECONVERGENT B0 ;  /* 0x0000000000007941 */ /* 0x000fea0003800200 */
.L_x_35:
[----:B------:R-:W-:Y:S01]  /*1b80*/  IADD3 R2, PT, PT, R14, R2, RZ ;  /* 0x000000020e027210 */ /* 0x000fe20007ffe0ff */
[----:B------:R-:W-:Y:S06]  /*1b90*/  @P2 BRA `(.L_x_37) ;  /* 0xfffffffc00a82947 */ /* 0x000fec000383ffff */
.L_x_34:
[----:B-1----:R-:W-:Y:S05]  /*1ba0*/  BSYNC.RECONVERGENT B1 ;  /* 0x0000000000017941 */ /* 0x002fea0003800200 */
.L_x_33:
[----:B------:R-:W1:Y:S01]  /*1bb0*/  LDC R11, c[0x0][0x384] ;  /* 0x0000e100ff0b7b82 */ /* 0x000e620000000800 */
[----:B------:R-:W-:Y:S01]  /*1bc0*/  BSSY.RECONVERGENT B1, `(.L_x_38) ;  /* 0x0000051000017945 */ /* 0x000fe20003800200 */
[C---:B------:R-:W-:Y:S01]  /*1bd0*/  LEA R5, R14.reuse, R2, 0x1 ;  /* 0x000000020e057211 */ /* 0x040fe200078e08ff */
[----:B------:R-:W-:Y:S01]  /*1be0*/  IMAD R4, R14, 0x3, R2 ;  /* 0x000000030e047824 */ /* 0x000fe200078e0202 */
[----:B------:R-:W-:Y:S01]  /*1bf0*/  IADD3 R3, PT, PT, R2, R14, RZ ;  /* 0x0000000e02037210 */ /* 0x000fe20007ffe0ff */
[----:B------:R-:W1:Y:S06]  /*1c00*/  LDCU UR4, c[0x0][0x38c] ;  /* 0x00007180ff0477ac */ /* 0x000e6c0008000800 */
.L_x_47:
[----:B----4-:R-:W-:Y:S01]  /*1c10*/  LOP3.LUT R6, R2, 0x7f, RZ, 0xc0, !PT ;  /* 0x0000007f02067812 */ /* 0x010fe200078ec0ff */
[----:B------:R-:W-:Y:S01]  /*1c20*/  BSSY.RECONVERGENT B0, `(.L_x_39) ;  /* 0x0000018000007945 */ /* 0x000fe20003800200 */
[----:B---34-:R-:W-:Y:S02]  /*1c30*/  LOP3.LUT R8, R3, 0x7f, RZ, 0xc0, !PT ;  /* 0x0000007f03087812 */ /* 0x018fe400078ec0ff */
[----:B------:R-:W-:Y:S01]  /*1c40*/  LOP3.LUT R9, R5, 0x7f, RZ, 0xc0, !PT ;  /* 0x0000007f05097812 */ /* 0x000fe200078ec0ff */
[----:B-12---:R-:W-:Y:S01]  /*1c50*/  VIADD R13, R6, UR19 ;  /* 0x00000013060d7c36 */ /* 0x006fe20008000000 */
        /* <DEDUP_REMOVED lines=10> */
[----:B------:R-:W-:Y:S11]  /*1d00*/  ISETP.GE.AND P0, PT, R0, UR4, PT ;  /* 0x0000000400007c0c */ /* 0x000ff6000bf06270 */
        /* <DEDUP_REMOVED lines=9> */
.L_x_40:
[----:B------:R-:W-:Y:S05]  /*1da0*/  BSYNC.RECONVERGENT B0 ;  /* 0x0000000000007941 */ /* 0x000fea0003800200 */
.L_x_39:
        /* <DEDUP_REMOVED lines=13> */
.L_x_42:
[----:B------:R-:W-:Y:S05]  /*1e80*/  BSYNC.RECONVERGENT B0 ;  /* 0x0000000000007941 */ /* 0x000fea0003800200 */
.L_x_41:
[----:B------:R-:W-:Y:S04]  /*1e90*/  BSSY.RECONVERGENT B0, `(.L_x_43) ;  /* 0x000000d000007945 */ /* 0x000fe80003800200 */
[----:B------:R-:W-:Y:S05]  /*1ea0*/  @P2 BRA `(.L_x_44) ;  /* 0x00000000002c2947 */ /* 0x000fea0003800000 */
[----:B------:R-:W-:Y:S04]  /*1eb0*/  SHF.R.U32.HI R0, RZ, 0x7, R5 ;  /* 0x00000007ff007819 */ /* 0x000fe80000011605 */
[----:B------:R-:W-:Y:S11]  /*1ec0*/  ISETP.GE.AND P0, PT, R0, UR4, PT ;  /* 0x0000000400007c0c */ /* 0x000ff6000bf06270 */
[----:B------:R-:W-:Y:S02]  /*1ed0*/  @!UPT UIADD3 URZ, UPT, UPT, URZ, URZ, URZ ;  /* 0x000000fffffff290 */ /* 0x000fe4000fffe0ff */
[----:B------:R-:W3:Y:S08]  /*1ee0*/  @!P0 LDC R6, c[0x0][0x9a0] ;  /* 0x00026800ff068b82 */ /* 0x000ef00000000800 */
[----:B-12---:R-:W1:Y:S01]  /*1ef0*/  @!P0 LDC.64 R12, c[0x0][0x998] ;  /* 0x00026600ff0c8b82 */ /* 0x006e620000000a00 */
[----:B---3--:R-:W-:Y:S05]  /*1f00*/  @!P0 IMAD R0, R9, R6, R0 ;  /* 0x0000000609008224 */ /* 0x008fea00078e0200 */
[C---:B------:R-:W-:Y:S04]  /*1f10*/  @!P0 IADD3 R6, P2, PT, R0.reuse, UR14, RZ ;  /* 0x0000000e00068c10 */ /* 0x040fe8000ff5e0ff */
[----:B------:R-:W-:Y:S02]  /*1f20*/  @!P0 LEA.HI.X.SX32 R0, R0, RZ, 0x1, P2 ;  /* 0x000000ff00008211 */ /* 0x000fe400010f0eff */
[C---:B-1----:R-:W-:Y:S04]  /*1f30*/  @!P0 LEA R12, P2, R6.reuse, R12, 0x1 ;  /* 0x0000000c060c8211 */ /* 0x042fe800078408ff */
[----:B------:R-:W-:Y:S05]  /*1f40*/  @!P0 LEA.HI.X R13, R6, R13, R0, 0x1, P2 ;  /* 0x0000000d060d8211 */ /* 0x000fea00010f0c00 */
[----:B------:R3:W-:Y:S04]  /*1f50*/  @!P0 STG.E.U16 desc[UR22][R12.64], RZ ;  /* 0x000000ff0c008986 */ /* 0x0007e8000c101516 */
.L_x_44:
[----:B------:R-:W-:Y:S05]  /*1f60*/  BSYNC.RECONVERGENT B0 ;  /* 0x0000000000007941 */ /* 0x000fea0003800200 */
.L_x_43:
[----:B------:R-:W-:Y:S01]  /*1f70*/  IADD3 R8, PT, PT, R14, R2, R14 ;  /* 0x000000020e087210 */ /* 0x000fe20007ffe00e */
[----:B------:R-:W-:Y:S04]  /*1f80*/  BSSY.RECONVERGENT B0, `(.L_x_45) ;  /* 0x000000d000007945 */ /* 0x000fe80003800200 */
[----:B------:R-:W-:Y:S05]  /*1f90*/  @P1 BRA `(.L_x_46) ;  /* 0x00000000002c1947 */ /* 0x000fea0003800000 */
[----:B------:R-:W-:Y:S04]  /*1fa0*/  SHF.R.U32.HI R0, RZ, 0x7, R4 ;  /* 0x00000007ff007819 */ /* 0x000fe80000011604 */
[----:B------:R-:W-:Y:S11]  /*1fb0*/  ISETP.GE.AND P0, PT, R0, UR4, PT ;  /* 0x0000000400007c0c */ /* 0x000ff6000bf06270 */
[----:B------:R-:W-:Y:S02]  /*1fc0*/  @!UPT UIADD3 URZ, UPT, UPT, URZ, URZ, URZ ;  /* 0x000000fffffff290 */ /* 0x000fe4000fffe0ff */
[----:B------:R-:W4:Y:S08]  /*1fd0*/  @!P0 LDC R2, c[0x0][0x9a0] ;  /* 0x00026800ff028b82 */ /* 0x000f300000000800 */
[----:B------:R-:W5:Y:S01]  /*1fe0*/  @!P0 LDC.64 R6, c[0x0][0x998] ;  /* 0x00026600ff068b82 */ /* 0x000f620000000a00 */
[----:B----4-:R-:W-:Y:S05]  /*1ff0*/  @!P0 IMAD R0, R10, R2, R0 ;  /* 0x000000020a008224 */ /* 0x010fea00078e0200 */
[C---:B------:R-:W-:Y:S04]  /*2000*/  @!P0 IADD3 R2, P1, PT, R0.reuse, UR14, RZ ;  /* 0x0000000e00028c10 */ /* 0x040fe8000ff3e0ff */
[----:B------:R-:W-:Y:S02]  /*2010*/  @!P0 LEA.HI.X.SX32 R0, R0, RZ, 0x1, P1 ;  /* 0x000000ff00008211 */ /* 0x000fe400008f0eff */
[C---:B-----5:R-:W-:Y:S04]  /*2020*/  @!P0 LEA R6, P1, R2.reuse, R6, 0x1 ;  /* 0x0000000602068211 */ /* 0x060fe800078208ff */
[----:B------:R-:W-:Y:S05]  /*2030*/  @!P0 LEA.HI.X R7, R2, R7, R0, 0x1, P1 ;  /* 0x0000000702078211 */ /* 0x000fea00008f0c00 */
[----:B------:R4:W-:Y:S04]  /*2040*/  @!P0 STG.E.U16 desc[UR22][R6.64], RZ ;  /* 0x000000ff06008986 */ /* 0x0009e8000c101516 */
.L_x_46:
[----:B------:R-:W-:Y:S05]  /*2050*/  BSYNC.RECONVERGENT B0 ;  /* 0x0000000000007941 */ /* 0x000fea0003800200 */
.L_x_45:
        /* <DEDUP_REMOVED lines=8> */
.L_x_38:
[----:B------:R-:W-:Y:S05]  /*20e0*/  EXIT ;  /* 0x000000000000794d */ /* 0x000fea0003800000 */
.L_x_17:
[----:B------:R-:W-:-:S13]  /*20f0*/  ISETP.GT.AND P0, PT, R3, 0x2, PT ;  /* 0x000000020300780c */ /* 0x000fda0003f04270 */
[----:B------:R-:W-:Y:S05]  /*2100*/  @P0 BRA `(.L_x_48) ;  /* 0x0000004400d40947 */ /* 0x000fea0003800000 */
[----:B-1----:R-:W-:-:S05]  /*2110*/  IMAD.MOV.U32 R5, RZ, RZ, -0x1 ;  /* 0xffffffffff057424 */ /* 0x002fca00078e00ff */
[----:B------:R-:W-:-:S05]  /*2120*/  VIADDMNMX.U32 R8, R3, R5, 0x2, PT ;  /* 0x0000000203087446 */ /* 0x000fca0003800005 */
[----:B------:R-:W-:-:S06]  /*2130*/  IMAD.SHL.U32 R8, R8, 0x4, RZ ;  /* 0x0000000408087824 */ /* 0x000fcc00078e00ff */
[----:B------:R-:W1:Y:S02]  /*2140*/  LDC R8, c[0x2][R8] ;  /* 0x0080000008087b82 */ /* 0x000e640000000800 */
[----:B-1----:R-:W-:-:S04]  /*2150*/  SHF.R.S32.HI R9, RZ, 0x1f, R8 ;  /* 0x0000001fff097819 */ /* 0x002fc80000011408 */
.L_x_296:
[----:B------:R-:W-:Y:S05]  /*2160*/  BRX R8 -0x2170                                                                                                                                                                                                                                        (*"BRANCH_TARGETS .L_x_297,.L_x_298,.L_x_299"*) ;  /* 0xffffffdc08a47949 */ /* 0x000fea000383ffff */
.L_x_297:
[----:B------:R-:W-:-:S08]  /*2170*/  NOP ;  /* 0x0000000000007918 */ /* 0x000fd00000000000 */
[----:B------:R-:W1:-:S00]  /*2180*/  USETMAXREG.DEALLOC.CTAPOOL 0x60 ;  /* 0x00000060000079c8 */ /* 0x000e4000080e0500 */
[----:B-1----:R-:W-:Y:S01]  /*2190*/  ISETP.NE.AND P1, PT, R6, RZ, PT ;  /* 0x000000ff0600720c */ /* 0x002fe20003f25270 */
[----:B------:R-:W-:-:S12]  /*21a0*/  BSSY.RECONVERGENT B0, `(.L_x_49) ;  /* 0x0000003000007945 */ /* 0x000fd80003800200 */
[----:B------:R-:W-:Y:S05]  /*21b0*/  @!P1 BRA `(.L_x_50) ;  /* 0x0000000000049947 */ /* 0x000fea0003800000 */
[----:B------:R-:W-:Y:S05]  /*21c0*/  BPT.TRAP 0x1 ;  /* 0x000000040000795c */ /* 0x000fea0000300000 */
.L_x_50:
[----:B------:R-:W-:Y:S05]  /*21d0*/  BSYNC.RECONVERGENT B0 ;  /* 0x0000000000007941 */ /* 0x000fea0003800200 */
.L_x_49:
[----:B------:R-:W1:Y:S01]  /*21e0*/  S2UR UR16, SR_CgaCtaId ;  /* 0x00000000001079c3 */ /* 0x000e620000008800 */
[----:B------:R-:W-:Y:S01]  /*21f0*/  UMOV UR4, 0x400 ;  /* 0x0000040000047882 */ /* 0x000fe20000000000 */
[----:B------:R-:W-:Y:S01]  /*2200*/  IMAD.MOV.U32 R8, RZ, RZ, 0x1 ;  /* 0x00000001ff087424 */ /* 0x000fe200078e00ff */
[----:B------:R-:W-:-:S04]  /*2210*/  ISETP.NE.AND P1, PT, R7, RZ, PT ;  /* 0x000000ff0700720c */ /* 0x000fc80003f25270 */
[----:B------:R-:W-:-:S09]  /*2220*/  SHF.L.U32 R8, R8, 0x1f, RZ ;  /* 0x0000001f08087819 */ /* 0x000fd200000006ff */
[----:B------:R-:W-:Y:S01]  /*2230*/  @!P1 IMAD.MOV.U32 R9, RZ, RZ, 0x4000 ;  /* 0x00004000ff099424 */ /* 0x000fe200078e00ff */
[----:B-1----:R-:W-:-:S09]  /*2240*/  ULEA UR16, UR16, UR4, 0x18 ;  /* 0x0000000410107291 */ /* 0x002fd2000f8ec0ff */
[----:B------:R-:W1:Y:S02]  /*2250*/  SYNCS.PHASECHK.TRANS64.TRYWAIT P0, [UR16+0x24810], R8 ;  /* 0x02481008ff0075a7 */ /* 0x000e640008001110 */
[----:B-1----:R-:W-:Y:S05]  /*2260*/  @!P0 BRA `(.L_x_51) ;  /* 0x000000b400fc8947 */ /* 0x002fea0003800000 */
.L_x_237:
[----:B------:R-:W-:Y:S01]  /*2270*/  ISETP.NE.AND P1, PT, R7, RZ, PT ;  /* 0x000000ff0700720c */ /* 0x000fe20003f25270 */
[----:B------:R-:W-:Y:S01]  /*2280*/  BSSY.RECONVERGENT B0, `(.L_x_52) ;  /* 0x0000005000007945 */ /* 0x000fe20003800200 */
[----:B------:R-:W-:-:S11]  /*2290*/  PLOP3.LUT P5, PT, P2, P5, PT, 0xf8, 0x8f ;  /* 0x00000000008f781c */ /* 0x000fd600017abf70 */
[----:B------:R2:W-:Y:S02]  /*22a0*/  @!P1 SYNCS.ARRIVE.TRANS64 RZ, [UR16+0x24800], R9 ;  /* 0x02480009ffff99a7 */ /* 0x0005e40008000010 */
[----:B------:R-:W-:Y:S05]  /*22b0*/  @!P5 BRA `(.L_x_53) ;  /* 0x000000000004d947 */ /* 0x000fea0003800000 */
[----:B------:R-:W-:Y:S05]  /*22c0*/  BPT.TRAP 0x1 ;  /* 0x000000040000795c */ /* 0x000fea0000300000 */
.L_x_53:
[----:B------:R-:W-:Y:S05]  /*22d0*/  BSYNC.RECONVERGENT B0 ;  /* 0x0000000000007941 */ /* 0x000fea0003800200 */
.L_x_52:
[----:B------:R-:W-:Y:S01]  /*22e0*/  LOP3.LUT P0, R2, R2, 0x1f, RZ, 0xc0, !PT ;  /* 0x0000001f02027812 */ /* 0x000fe2000780c0ff */
[----:B------:R-:W-:Y:S03]  /*22f0*/  BSSY.RECONVERGENT B0, `(.L_x_54) ;  /* 0x0000004000007945 */ /* 0x000fe60003800200 */
[----:B------:R-:W-:-:S13]  /*2300*/  PLOP3.LUT P0, PT, P0, P1, PT, 0x8f, 0xf8 ;  /* 0x0000000000f8781c */ /* 0x000fda0000703177 */
[----:B------:R-:W-:Y:S05]  /*2310*/  @P0 BRA `(.L_x_55) ;  /* 0x0000000000040947 */ /* 0x000fea0003800000 */
[----:B------:R-:W-:Y:S05]  /*2320*/  BPT.TRAP 0x1 ;  /* 0x000000040000795c */ /* 0x000fea0000300000 */
.L_x_55:
[----:B------:R-:W-:Y:S05]  /*2330*/  BSYNC.RECONVERGENT B0 ;  /* 0x0000000000007941 */ /* 0x000fea0003800200 */
.L_x_54:
[----:B------:R-:W-:Y:S01]  /*2340*/  ISETP.NE.AND P0, PT, R6, RZ, PT ;  /* 0x000000ff0600720c */ /* 0x000fe20003f05270 */
[----:B------:R-:W-:-:S12]  /*2350*/  BSSY.RECONVERGENT B0, `(.L_x_56) ;  /* 0x0000003000007945 */ /* 0x000fd80003800200 */
[----:B------:R-:W-:Y:S05]  /*2360*/  @!P0 BRA `(.L_x_57) ;  /* 0x0000000000048947 */ /* 0x000fea0003800000 */
[----:B------:R-:W-:Y:S05]  /*2370*/  BPT.TRAP 0x1 ;  /* 0x000000040000795c */ /* 0x000fea0000300000 */
.L_x_57:
[----:B------:R-:W-:Y:S05]  /*2380*/  BSYNC.RECONVERGENT B0 ;  /* 0x0000000000007941 */ /* 0x000fea0003800200 */
.L_x_56:
[----:B------:R-:W3:Y:S01]  /*2390*/  LDCU.64 UR4, c[0x0][0x348] ;  /* 0x00006900ff0477ac */ /* 0x000ee20008000a00 */
[----:B-1----:R-:W-:Y:S02]  /*23a0*/  @!P1 MOV R5, 0x4000 ;  /* 0x0000400000059802 */ /* 0x002fe40000000f00 */
[----:B------:R-:W-:Y:S01]  /*23b0*/  ISETP.NE.AND P6, PT, R3, 0x1, PT ;  /* 0x000000010300780c */ /* 0x000fe20003fc5270 */
[----:B------:R-:W1:Y:S01]  /*23c0*/  LDCU.64 UR24, c[0x0][0x348] ;  /* 0x00006900ff1877ac */ /* 0x000e620008000a00 */
[----:B------:R4:W-:Y:S01]  /*23d0*/  @!P1 SYNCS.ARRIVE.TRANS64.RED.A0TR RZ, [UR16+0x24800], R5 ;  /* 0x02480005ffff99a7 */ /* 0x0009e20008300410 */
[----:B------:R-:W-:Y:S02]  /*23e0*/  UIADD3 UR17, UPT, UPT, UR16, 0x24800, URZ ;  /* 0x0002480010117890 */ /* 0x000fe4000fffe0ff */
[----:B------:R-:W-:Y:S02]  /*23f0*/  UIADD3 UR8, UPT, UPT, UR16, 0x8000, URZ ;  /* 0x0000800010087890 */ /* 0x000fe4000fffe0ff */
[----:B------:R-:W-:Y:S01]  /*2400*/  UIADD3 UR9, UPT, UPT, UR16, 0x24800, URZ ;  /* 0x0002480010097890 */ /* 0x000fe2000fffe0ff */
[----:B------:R-:W-:Y:S01]  /*2410*/  UMOV UR26, 0x0 ;  /* 0x00000000001a7882 */ /* 0x000fe20000000000 */
[----:B------:R-:W-:Y:S01]  /*2420*/  UMOV UR27, 0x10000000 ;  /* 0x10000000001b7882 */ /* 0x000fe20000000000 */
[----:B------:R-:W-:Y:S01]  /*2430*/  UMOV UR18, URZ ;  /* 0x000000ff00127c82 */ /* 0x000fe20008000000 */
[----:B------:R-:W-:Y:S01]  /*2440*/  UMOV UR20, UR13 ;  /* 0x0000000d00147c82 */ /* 0x000fe20008000000 */
[----:B---3--:R-:W-:Y:S01]  /*2450*/  UIADD3 UR6, UP1, UPT, UR4, 0x100, URZ ;  /* 0x0000010004067890 */ /* 0x008fe2000ff3e0ff */
[----:B------:R-:W-:Y:S01]  /*2460*/  UMOV UR21, UR14 ;  /* 0x0000000e00157c82 */ /* 0x000fe20008000000 */
[----:B------:R-:W-:Y:S01]  /*2470*/  UMOV UR10, URZ ;  /* 0x000000ff000a7c82 */ /* 0x000fe20008000000 */
[----:B-1----:R-:W-:-:S02]  /*2480*/  UIADD3 UR4, UP0, UPT, UR24, 0x300, URZ ;  /* 0x0000030018047890 */ /* 0x002fc4000ff1e0ff */
[----:B------:R-:W-:Y:S02]  /*2490*/  UIADD3.X UR7, UPT, UPT, URZ, UR5, URZ, UP1, !UPT ;  /* 0x00000005ff077290 */ /* 0x000fe40008ffe4ff */
[----:B------:R-:W-:Y:S01]  /*24a0*/  UIADD3.X UR5, UPT, UPT, URZ, UR25, URZ, UP0, !UPT ;  /* 0x00000019ff057290 */ /* 0x000fe200087fe4ff */
[----:B------:R-:W-:Y:S01]  /*24b0*/  UMOV UR11, URZ ;  /* 0x000000ff000b7c82 */ /* 0x000fe20008000000 */
[----:B------:R-:W-:-:S05]  /*24c0*/  UMOV UR12, URZ ;  /* 0x000000ff000c7c82 */ /* 0x000fca0008000000 */
[----:B------:R4:W-:Y:S02]  /*24d0*/  UTMALDG.4D [UR16], [UR6], desc[UR26] ;  /* 0x00001a10060075b4 */ /* 0x0009e40008019000 */
[----:B------:R4:W-:Y:S01]  /*24e0*/  UTMALDG.5D [UR8], [UR4], desc[UR26] ;  /* 0x00001a08040075b4 */ /* 0x0009e20008021000 */
[----:B------:R-:W1:Y:S02]  /*24f0*/  SYNCS.PHASECHK.TRANS64.TRYWAIT P0, [UR16+0x24838], R8 ;  /* 0x02483808ff0075a7 */ /* 0x000e640008001110 */
[----:B-1--4-:R-:W-:Y:S05]  /*2500*/  @!P0 BRA `(.L_x_58) ;  /* 0x000000b4006c8947 */ /* 0x012fea0003800000 */
.L_x_239:
[----:B------:R-:W3:Y:S01]  /*2510*/  LDCU UR4, c[0x0][0x40c] ;  /* 0x00008180ff0477ac */ /* 0x000ee20008000800 */
[----:B------:R-:W4:Y:S01]  /*2520*/  LDC.64 R12, c[0x0][0x400] ;  /* 0x00010000ff0c7b82 */ /* 0x000f220000000a00 */
[C---:B-1----:R-:W-:Y:S01]  /*2530*/  IMAD.SHL.U32 R5, R2.reuse, 0x4, RZ ;  /* 0x0000000402057824 */ /* 0x042fe200078e00ff */
[----:B------:R-:W-:Y:S01]  /*2540*/  LEA R2, R2, UR16, 0x4 ;  /* 0x0000001002027c11 */ /* 0x000fe2000f8e20ff */
[----:B------:R-:W1:Y:S02]  /*2550*/  LDCU UR5, c[0x0][0x410] ;  /* 0x00008200ff0577ac */ /* 0x000e640008000800 */
[C---:B------:R-:W-:Y:S01]  /*2560*/  VIADD R11, R5.reuse, 0x1 ;  /* 0x00000001050b7836 */ /* 0x040fe20000000000 */
[C---:B------:R-:W-:Y:S02]  /*2570*/  IADD3 R10, PT, PT, R5.reuse, 0x2, RZ ;  /* 0x00000002050a7810 */ /* 0x040fe40007ffe0ff */
[-C--:B------:R-:W-:Y:S02]  /*2580*/  ISETP.GE.AND P3, PT, R5, R4.reuse, PT ;  /* 0x000000040500720c */ /* 0x080fe40003f66270 */
[----:B------:R-:W-:-:S02]  /*2590*/  ISETP.GE.AND P1, PT, R10, R4, PT ;  /* 0x000000040a00720c */ /* 0x000fc40003f26270 */
[----:B------:R-:W-:Y:S01]  /*25a0*/  ISETP.GE.AND P2, PT, R11, R4, PT ;  /* 0x000000040b00720c */ /* 0x000fe20003f46270 */
[----:B---3--:R-:W-:-:S04]  /*25b0*/  UIMAD UR4, UR13, UR4, URZ ;  /* 0x000000040d0472a4 */ /* 0x008fc8000f8e02ff */
[----:B-1----:R-:W-:-:S06]  /*25c0*/  UIMAD UR4, UR14, UR5, UR4 ;  /* 0x000000050e0472a4 */ /* 0x002fcc000f8e0204 */
[----:B--2---:R-:W-:-:S04]  /*25d0*/  VIADD R9, R5, UR4 ;  /* 0x0000000405097c36 */ /* 0x004fc80008000000 */
[C---:B------:R-:W-:Y:S01]  /*25e0*/  VIADD R10, R9.reuse, 0x2 ;  /* 0x00000002090a7836 */ /* 0x040fe20000000000 */
[C---:B------:R-:W-:Y:S01]  /*25f0*/  IADD3 R11, PT, PT, R9.reuse, 0x1, RZ ;  /* 0x00000001090b7810 */ /* 0x040fe20007ffe0ff */
[C---:B----4-:R-:W-:Y:S01]  /*2600*/  IMAD.WIDE.U32 R14, R9.reuse, 0x4, R12 ;  /* 0x00000004090e7825 */ /* 0x050fe200078e000c */
[----:B------:R-:W-:-:S03]  /*2610*/  IADD3 R9, PT, PT, R9, 0x3, RZ ;  /* 0x0000000309097810 */ /* 0x000fc60007ffe0ff */
[--C-:B------:R-:W-:Y:S01]  /*2620*/  IMAD.WIDE.U32 R20, R10, 0x4, R12.reuse ;  /* 0x000000040a147825 */ /* 0x100fe200078e000c */
[----:B------:R-:W-:Y:S01]  /*2630*/  IADD3 R10, PT, PT, R5, 0x3, RZ ;  /* 0x00000003050a7810 */ /* 0x000fe20007ffe0ff */
[----:B------:R-:W-:Y:S01]  /*2640*/  @!PT LDS RZ, [RZ] ;  /* 0x00000000fffff984 */ /* 0x000fe20000000800 */
[----:B------:R-:W-:Y:S01]  /*2650*/  @!PT LDS RZ, [RZ] ;  /* 0x00000000fffff984 */ /* 0x000fe20000000800 */
[----:B------:R-:W-:Y:S01]  /*2660*/  @!PT LDS RZ, [RZ] ;  /* 0x00000000fffff984 */ /* 0x000fe20000000800 */
[----:B------:R1:W-:Y:S02]  /*2670*/  LDGSTS.E.LTC128B [R2+0x24000], desc[UR22][R14.64], !P3 ;  /* 0x240000000e027fae */ /* 0x0003e4000d9a1216 */
[----:B------:R-:W-:Y:S01]  /*2680*/  IMAD.WIDE.U32 R18, R11, 0x4, R12 ;  /* 0x000000040b127825 */ /* 0x000fe200078e000c */
[----:B------:R-:W-:-:S03]  /*2690*/  ISETP.GE.AND P0, PT, R10, R4, PT ;  /* 0x000000040a00720c */ /* 0x000fc60003f06270 */
[----:B------:R-:W-:Y:S01]  /*26a0*/  IMAD.WIDE.U32 R12, R9, 0x4, R12 ;  /* 0x00000004090c7825 */ /* 0x000fe200078e000c */
[----:B------:R1:W-:Y:S04]  /*26b0*/  LDGSTS.E.LTC128B [R2+0x24004], desc[UR22][R18.64], !P2 ;  /* 0x2400400012027fae */ /* 0x0003e8000d1a1216 */
[----:B------:R1:W-:Y:S05]  /*26c0*/  LDGSTS.E.LTC128B [R2+0x24008], desc[UR22][R20.64], !P1 ;  /* 0x2400800014027fae */ /* 0x0003ea000c9a1216 */
[----:B------:R1:W-:Y:S01]  /*26d0*/  LDGSTS.E.LTC128B [R2+0x2400c], desc[UR22][R12.64], !P0 ;  /* 0x2400c0000c027fae */ /* 0x0003e2000c1a1216 */
[----:B------:R-:W-:Y:S01]  /*26e0*/  NOP ;  /* 0x0000000000007918 */ /* 0x000fe20000000000 */
[----:B------:R-:W-:Y:S02]  /*26f0*/  SYNCS.ARRIVE.TRANS64.RED.A0T1 RZ, [UR16+0x24830], RZ ;  /* 0x024830ffffff79a7 */ /* 0x000fe40008200410 */
[----:B------:R-:W-:Y:S01]  /*2700*/  ARRIVES.LDGSTSBAR.64.TRANSCNT [UR16+0x24830] ;  /* 0x02483000ff0079b0 */ /* 0x000fe20008002a10 */
[----:B------:R-:W-:Y:S01]  /*2710*/  NOP ;  /* 0x0000000000007918 */ /* 0x000fe20000000000 */
[----:B------:R-:W-:Y:S05]  /*2720*/  @!P6 BRA `(.L_x_59) ;  /* 0x000000000004e947 */ /* 0x000fea0003800000 */
[----:B------:R-:W-:Y:S05]  /*2730*/  BPT.TRAP 0x1 ;  /* 0x000000040000795c */ /* 0x000fea0000300000 */
.L_x_59:
[----:B------:R-:W-:Y:S01]  /*2740*/  SYNCS.ARRIVE.TRANS64.A1T0 RZ, [UR16+0x24830], RZ ;  /* 0x024830ffffff79a7 */ /* 0x000fe20008100010 */
[----:B------:R-:W-:Y:S05]  /*2750*/  BRA.U !UP2, `(.L_x_60) ;  /* 0x000000010a047547 */ /* 0x000fea000b800000 */
[----:B------:R-:W-:Y:S05]  /*2760*/  BPT.TRAP 0x1 ;  /* 0x000000040000795c */ /* 0x000fea0000300000 */
.L_x_60:
[----:B------:R-:W-:-:S13]  /*2770*/  ISETP.NE.AND P4, PT, R7, RZ, PT ;  /* 0x000000ff0700720c */ /* 0x000fda0003f85270 */
[----:B------:R-:W-:Y:S01]  /*2780*/  @!P4 MOV R9, 0x4000 ;  /* 0x000040000009c802 */ /* 0x000fe20000000f00 */
[----:B------:R-:W2:Y:S02]  /*2790*/  SYNCS.PHASECHK.TRANS64.TRYWAIT P4, [UR16+0x24828], R8 ;  /* 0x02482808ff0075a7 */ /* 0x000ea40008081110 */
[----:B--2---:R-:W-:Y:S05]  /*27a0*/  @!P4 BRA `(.L_x_61) ;  /* 0x000000b000dcc947 */ /* 0x004fea0003800000 */
.L_x_241:
[----:B------:R-:W-:Y:S01]  /*27b0*/  ISETP.NE.AND P4, PT, R7, RZ, PT ;  /* 0x000000ff0700720c */ /* 0x000fe20003f85270 */
[----:B------:R-:W-:-:S12]  /*27c0*/  UPLOP3.LUT UP3, UPT, UP4, UP3, UPT, 0xf8, 0x8f ;  /* 0x00000000008f789c */ /* 0x000fd80002767f70 */
[----:B------:R3:W-:Y:S01]  /*27d0*/  @!P4 SYNCS.ARRIVE.TRANS64 RZ, [UR16+0x24820], R9 ;  /* 0x02482009ffffc9a7 */ /* 0x0007e20008000010 */
[----:B------:R-:W-:Y:S05]  /*27e0*/  BRA.U !UP3, `(.L_x_62) ;  /* 0x000000010b047547 */ /* 0x000fea000b800000 */
[----:B------:R-:W-:Y:S05]  /*27f0*/  BPT.TRAP 0x1 ;  /* 0x000000040000795c */ /* 0x000fea0000300000 */
.L_x_62:
[----:B--2---:R-:W-:Y:S01]  /*2800*/  P2R R4, PR, RZ, 0x1 ;  /* 0x00000001ff047803 */ /* 0x004fe20000000000 */
[----:B------:R-:W-:Y:S01]  /*2810*/  BSSY.RECONVERGENT B0, `(.L_x_63) ;  /* 0x0000007000007945 */ /* 0x000fe20003800200 */
[----:B------:R-:W-:Y:S02]  /*2820*/  ISETP.NE.AND P0, PT, R7, RZ, PT ;  /* 0x000000ff0700720c */ /* 0x000fe40003f05270 */
[----:B------:R-:W-:-:S04]  /*2830*/  LOP3.LUT P4, R16, R16, 0x1f, RZ, 0xc0, !PT ;  /* 0x0000001f10107812 */ /* 0x000fc8000788c0ff */
[----:B------:R-:W-:Y:S02]  /*2840*/  PLOP3.LUT P4, PT, P4, P0, PT, 0x8f, 0xf8 ;  /* 0x0000000000f8781c */ /* 0x000fe40002781177 */
[----:B------:R-:W-:-:S11]  /*2850*/  ISETP.NE.AND P0, PT, R4, RZ, PT ;  /* 0x000000ff0400720c */ /* 0x000fd60003f05270 */
[----:B------:R-:W-:Y:S05]  /*2860*/  @P4 BRA `(.L_x_64) ;  /* 0x0000000000044947 */ /* 0x000fea0003800000 */
[----:B------:R-:W-:Y:S05]  /*2870*/  BPT.TRAP 0x1 ;  /* 0x000000040000795c */ /* 0x000fea0000300000 */
.L_x_64:
[----:B------:R-:W-:Y:S05]  /*2880*/  BSYNC.RECONVERGENT B0 ;  /* 0x0000000000007941 */ /* 0x000fea0003800200 */
.L_x_63:
[----:B------:R-:W-:Y:S05]  /*2890*/  BRA.U !UP2, `(.L_x_65) ;  /* 0x000000010a047547 */ /* 0x000fea000b800000 */
[----:B------:R-:W-:Y:S05]  /*28a0*/  BPT.TRAP 0x1 ;  /* 0x000000040000795c */ /* 0x000fea0000300000 */
.L_x_65:
[----:B------:R-:W2:Y:S01]  /*28b0*/  LDCU.64 UR6, c[0x0][0x348] ;  /* 0x00006900ff0677ac */ /* 0x000ea20008000a00 */
[----:B------:R-:W-:Y:S01]  /*28c0*/  ISETP.NE.AND P4, PT, R7, RZ, PT ;  /* 0x000000ff0700720c */ /* 0x000fe20003f85270 */
[----:B------:R-:W4:Y:S01]  /*28d0*/  LDCU.64 UR10, c[0x0][0x348] ;  /* 0x00006900ff0a77ac */ /* 0x000f220008000a00 */
[----:B------:R-:W-:Y:S02]  /*28e0*/  UIADD3 UR24, UPT, UPT, UR16, 0x4000, URZ ;  /* 0x0000400010187890 */ /* 0x000fe4000fffe0ff */
[----:B------:R-:W-:Y:S01]  /*28f0*/  UIADD3 UR25, UPT, UPT, UR16, 0x24820, URZ ;  /* 0x0002482010197890 */ /* 0x000fe2000fffe0ff */
[----:B------:R-:W-:Y:S01]  /*2900*/  UMOV UR27, UR19 ;  /* 0x00000013001b7c82 */ /* 0x000fe20008000000 */
[----:B------:R-:W-:-:S07]  /*2910*/  UIADD3 UR8, UPT, UPT, UR16, 0x10000, URZ ;  /* 0x0001000010087890 */ /* 0x000fce000fffe0ff */
[----:B------:R-:W-:Y:S01]  /*2920*/  @!P4 MOV R4, 0x4000 ;  /* 0x000040000004c802 */ /* 0x000fe20000000f00 */
[----:B------:R-:W-:Y:S01]  /*2930*/  UIADD3 UR9, UPT, UPT, UR16, 0x24820, URZ ;  /* 0x0002482010097890 */ /* 0x000fe2000fffe0ff */
[----:B------:R-:W-:Y:S01]  /*2940*/  UMOV UR20, 0x0 ;  /* 0x0000000000147882 */ /* 0x000fe20000000000 */
[----:B--2---:R-:W-:Y:S01]  /*2950*/  UIADD3 UR6, UP0, UPT, UR6, 0x200, URZ ;  /* 0x0000020006067890 */ /* 0x004fe2000ff1e0ff */
[----:B------:R2:W-:Y:S01]  /*2960*/  @!P4 SYNCS.ARRIVE.TRANS64.RED.A0TR RZ, [UR16+0x24820], R4 ;  /* 0x02482004ffffc9a7 */ /* 0x0005e20008300410 */
[----:B------:R-:W-:Y:S01]  /*2970*/  UMOV UR21, 0x10000000 ;  /* 0x1000000000157882 */ /* 0x000fe20000000000 */
[----:B------:R-:W-:Y:S01]  /*2980*/  UMOV UR26, URZ ;  /* 0x000000ff001a7c82 */ /* 0x000fe20008000000 */
[----:B------:R-:W-:Y:S02]  /*2990*/  UIADD3.X UR7, UPT, UPT, URZ, UR7, URZ, UP0, !UPT ;  /* 0x00000007ff077290 */ /* 0x000fe400087fe4ff */
[----:B----4-:R-:W-:Y:S01]  /*29a0*/  UIADD3 UR18, UP0, UPT, UR10, 0x400, URZ ;  /* 0x000004000a127890 */ /* 0x010fe2000ff1e0ff */
[----:B------:R-:W-:Y:S01]  /*29b0*/  UMOV UR28, UR13 ;  /* 0x0000000d001c7c82 */ /* 0x000fe20008000000 */
[----:B------:R-:W-:-:S02]  /*29c0*/  UMOV UR29, UR14 ;  /* 0x0000000e001d7c82 */ /* 0x000fc40008000000 */
[----:B------:R-:W-:Y:S01]  /*29d0*/  UIADD3.X UR19, UPT, UPT, URZ, UR11, URZ, UP0, !UPT ;  /* 0x0000000bff137290 */ /* 0x000fe200087fe4ff */
[----:B------:R-:W-:Y:S02]  /*29e0*/  UMOV UR10, URZ ;  /* 0x000000ff000a7c82 */ /* 0x000fe40008000000 */
[----:B------:R-:W-:Y:S01]  /*29f0*/  UMOV UR11, URZ ;  /* 0x000000ff000b7c82 */ /* 0x000fe20008000000 */
[----:B------:R-:W-:Y:S01]  /*2a00*/  UMOV UR12, URZ ;  /* 0x000000ff000c7c82 */ /* 0x000fe20008000000 */
[----:B------:R2:W-:Y:S04]  /*2a10*/  UTMALDG.4D [UR24], [UR6], desc[UR20] ;  /* 0x00001418060075b4 */ /* 0x0005e80008019000 */
[----:B------:R2:W-:Y:S01]  /*2a20*/  UTMALDG.5D [UR8], [UR18], desc[UR20] ;  /* 0x00001408120075b4 */ /* 0x0005e20008021000 */
[----:B------:R-:W-:Y:S05]  /*2a30*/  @!P6 BRA `(.L_x_66) ;  /* 0x000000000004e947 */ /* 0x000fea0003800000 */
[----:B--2---:R-:W-:Y:S05]  /*2a40*/  BPT.TRAP 0x1 ;  /* 0x000000040000795c */ /* 0x004fea0000300000 */
.L_x_66:
[----:B------:R-:W4:Y:S02]  /*2a50*/  SYNCS.PHASECHK.TRANS64.TRYWAIT P4, [UR16+0x24848], R8 ;  /* 0x02484808ff0075a7 */ /* 0x000f240008081110 */
[----:B----4-:R-:W-:Y:S05]  /*2a60*/  @!P4 BRA `(.L_x_67) ;  /* 0x000000b00044c947 */ /* 0x010fea0003800000 */
.L_x_243:
[----:B------:R-:W4:Y:S01]  /*2a70*/  LDCU UR5, c[0x0][0x424] ;  /* 0x00008480ff0577ac */ /* 0x000f220008000800 */
[----:B------:R-:W3:Y:S01]  /*2a80*/  LDC.64 R10, c[0x0][0x418] ;  /* 0x00010600ff0a7b82 */ /* 0x000ee20000000a00 */
[----:B--2---:R-:W2:Y:S01]  /*2a90*/  LDCU UR6, c[0x0][0x428] ;  /* 0x00008500ff0677ac */ /* 0x004ea20008000800 */
[----:B----4-:R-:W-:-:S04]  /*2aa0*/  UIMAD UR5, UR13, UR5, URZ ;  /* 0x000000050d0572a4 */ /* 0x010fc8000f8e02ff */
[----:B--2---:R-:W-:-:S06]  /*2ab0*/  UIMAD UR5, UR14, UR6, UR5 ;  /* 0x000000060e0572a4 */ /* 0x004fcc000f8e0205 */
[----:B------:R-:W-:-:S05]  /*2ac0*/  IADD3 R4, PT, PT, R5, UR5, RZ ;  /* 0x0000000505047c10 */ /* 0x000fca000fffe0ff */
[----:B---3--:R-:W-:-:S05]  /*2ad0*/  IMAD.WIDE.U32 R8, R4, 0x4, R10 ;  /* 0x0000000404087825 */ /* 0x008fca00078e000a */
[----:B------:R-:W-:Y:S01]  /*2ae0*/  @!PT LDS RZ, [RZ] ;  /* 0x00000000fffff984 */ /* 0x000fe20000000800 */
[----:B------:R-:W-:Y:S01]  /*2af0*/  @!PT LDS RZ, [RZ] ;  /* 0x00000000fffff984 */ /* 0x000fe20000000800 */
[----:B------:R-:W-:Y:S01]  /*2b00*/  @!PT LDS RZ, [RZ] ;  /* 0x00000000fffff984 */ /* 0x000fe20000000800 */
[----:B------:R2:W-:Y:S02]  /*2b10*/  LDGSTS.E.LTC128B [R2+0x24200], desc[UR22][R8.64], !P3 ;  /* 0x2420000008027fae */ /* 0x0005e4000d9a1216 */
[C---:B--2---:R-:W-:Y:S02]  /*2b20*/  IADD3 R9, PT, PT, R4.reuse, 0x1, RZ ;  /* 0x0000000104097810 */ /* 0x044fe40007ffe0ff */
[C---:B------:R-:W-:Y:S02]  /*2b30*/  IADD3 R8, PT, PT, R4.reuse, 0x2, RZ ;  /* 0x0000000204087810 */ /* 0x040fe40007ffe0ff */
[----:B------:R-:W-:Y:S01]  /*2b40*/  IADD3 R4, PT, PT, R4, 0x3, RZ ;  /* 0x0000000304047810 */ /* 0x000fe20007ffe0ff */
[----:B-1----:R-:W-:-:S04]  /*2b50*/  IMAD.WIDE.U32 R12, R9, 0x4, R10 ;  /* 0x00000004090c7825 */ /* 0x002fc800078e000a */
[--C-:B------:R-:W-:Y:S01]  /*2b60*/  IMAD.WIDE.U32 R8, R8, 0x4, R10.reuse ;  /* 0x0000000408087825 */ /* 0x100fe200078e000a */
[----:B------:R1:W-:Y:S03]  /*2b70*/  LDGSTS.E.LTC128B [R2+0x24204], desc[UR22][R12.64], !P2 ;  /* 0x242040000c027fae */ /* 0x0003e6000d1a1216 */
[----:B------:R-:W-:Y:S01]  /*2b80*/  IMAD.WIDE.U32 R10, R4, 0x4, R10 ;  /* 0x00000004040a7825 */ /* 0x000fe200078e000a */
[----:B------:R1:W-:Y:S04]  /*2b90*/  LDGSTS.E.LTC128B [R2+0x24208], desc[UR22][R8.64], !P1 ;  /* 0x2420800008027fae */ /* 0x0003e8000c9a1216 */
[----:B------:R1:W-:Y:S01]  /*2ba0*/  LDGSTS.E.LTC128B [R2+0x2420c], desc[UR22][R10.64], !P0 ;  /* 0x2420c0000a027fae */ /* 0x0003e2000c1a1216 */
[----:B------:R-:W-:Y:S01]  /*2bb0*/  NOP ;  /* 0x0000000000007918 */ /* 0x000fe20000000000 */
[----:B------:R-:W-:Y:S02]  /*2bc0*/  SYNCS.ARRIVE.TRANS64.RED.A0T1 RZ, [UR16+0x24840], RZ ;  /* 0x024840ffffff79a7 */ /* 0x000fe40008200410 */
[----:B------:R-:W-:Y:S01]  /*2bd0*/  ARRIVES.LDGSTSBAR.64.TRANSCNT [UR16+0x24840] ;  /* 0x02484000ff0079b0 */ /* 0x000fe20008002a10 */
[----:B------:R-:W-:Y:S01]  /*2be0*/  NOP ;  /* 0x0000000000007918 */ /* 0x000fe20000000000 */
[----:B------:R-:W-:Y:S05]  /*2bf0*/  @!P6 BRA `(.L_x_68) ;  /* 0x000000000004e947 */ /* 0x000fea0003800000 */
[----:B------:R-:W-:Y:S05]  /*2c00*/  BPT.TRAP 0x1 ;  /* 0x000000040000795c */ /* 0x000fea0000300000 */
.L_x_68:
[----:B------:R-:W2:Y:S01]  /*2c10*/  LDL R4, [R1] ;  /* 0x0000000001047983 */ /* 0x000ea20000100800 */
[----:B------:R-:W-:Y:S01]  /*2c20*/  SYNCS.ARRIVE.TRANS64.A1T0 RZ, [UR16+0x24840], RZ ;  /* 0x024840ffffff79a7 */ /* 0x000fe20008100010 */
[----:B--2---:R-:W-:-:S13]  /*2c30*/  ISETP.NE.AND P0, PT, R4, 0x1, PT ;  /* 0x000000010400780c */ /* 0x004fda0003f05270 */
[----:B------:R-:W-:Y:S05]  /*2c40*/  @!P0 EXIT ;  /* 0x000000000000894d */ /* 0x000fea0003800000 */
[----:B------:R-:W2:Y:S01]  /*2c50*/  LDC.64 R20, c[0x0][0x400] ;  /* 0x00010000ff147b82 */ /* 0x000ea20000000a00 */
[----:B-1----:R-:W-:Y:S01]  /*2c60*/  HFMA2 R12, -RZ, RZ, 0, 5.9604644775390625e-08 ;  /* 0x00000001ff0c7431 */ /* 0x002fe200000001ff */
[----:B------:R-:W-:Y:S01]  /*2c70*/  CS2R R14, SRZ ;  /* 0x00000000000e7805 */ /* 0x000fe2000001ff00 */
[----:B------:R-:W-:Y:S01]  /*2c80*/  IMAD.MOV.U32 R13, RZ, RZ, RZ ;  /* 0x000000ffff0d7224 */ /* 0x000fe200078e00ff */
[----:B------:R-:W1:Y:S04]  /*2c90*/  LDCU.64 UR24, c[0x0][0x348] ;  /* 0x00006900ff1877ac */ /* 0x000e680008000a00 */
[----:B------:R-:W3:Y:S01]  /*2ca0*/  LDC.64 R18, c[0x0][0x418] ;  /* 0x00010600ff127b82 */ /* 0x000ee20000000a00 */
[----:B------:R-:W4:Y:S01]  /*2cb0*/  LDCU UR7, c[0x0][0x408] ;  /* 0x00008100ff0777ac */ /* 0x000f220008000800 */
[----:B------:R-:W1:Y:S01]  /*2cc0*/  LDCU UR21, c[0x0][0x380] ;  /* 0x00007000ff1577ac */ /* 0x000e620008000800 */
[----:B------:R-:W1:Y:S01]  /*2cd0*/  LDCU UR15, c[0x0][0x420] ;  /* 0x00008400ff0f77ac */ /* 0x000e620008000800 */
[----:B------:R-:W-:Y:S01]  /*2ce0*/  UMOV UR6, 0x1 ;  /* 0x0000000100067882 */ /* 0x000fe20000000000 */
[----:B------:R-:W-:Y:S01]  /*2cf0*/  UMOV UR20, URZ ;  /* 0x000000ff00147c82 */ /* 0x000fe20008000000 */
[----:B------:R-:W-:-:S05]  /*2d00*/  UMOV UR12, URZ ;  /* 0x000000ff000c7c82 */ /* 0x000fca0008000000 */
.L_x_87:
[----:B------:R-:W-:Y:S01]  /*2d10*/  UIADD3 UR9, UPT, UPT, UR20, 0x1, URZ ;  /* 0x0000000114097890 */ /* 0x000fe2000fffe0ff */
[----:B------:R-:W-:Y:S01]  /*2d20*/  R2UR UR8, R0 ;  /* 0x00000000000872ca */ /* 0x000fe200000e0000 */
[----:B------:R-:W-:Y:S01]  /*2d30*/  BSSY.RECONVERGENT B0, `(.L_x_69) ;  /* 0x0000009000007945 */ /* 0x000fe20003800200 */
[----:B------:R-:W-:Y:S11]  /*2d40*/  ISETP.NE.AND P0, PT, R6, RZ, PT ;  /* 0x000000ff0600720c */ /* 0x000ff60003f05270 */
[----:B------:R-:W-:Y:S02]  /*2d50*/  UISETP.NE.AND UP0, UPT, UR9, UR8, UPT ;  /* 0x000000080900728c */ /* 0x000fe4000bf05270 */
[----:B------:R-:W-:Y:S02]  /*2d60*/  UIADD3 UR8, UPT, UPT, UR12, 0x1, URZ ;  /* 0x000000010c087890 */ /* 0x000fe4000fffe0ff */
[----:B------:R-:W-:Y:S07]  /*2d70*/  USEL UR20, UR9, URZ, UP0 ;  /* 0x000000ff09147287 */ /* 0x000fee0008000000 */
[----:B------:R-:W-:Y:S07]  /*2d80*/  @UP0 UIADD3 UR8, UPT, UPT, UR12, URZ, URZ ;  /* 0x000000ff0c080290 */ /* 0x000fee000fffe0ff */
[----:B------:R-:W-:Y:S01]  /*2d90*/  UMOV UR12, UR8 ;  /* 0x00000008000c7c82 */ /* 0x000fe20008000000 */
[----:B-12---:R-:W-:Y:S05]  /*2da0*/  @!P0 BRA `(.L_x_70) ;  /* 0x0000000000048947 */ /* 0x006fea0003800000 */
[----:B-1--4-:R-:W-:Y:S05]  /*2db0*/  BPT.TRAP 0x1 ;  /* 0x000000040000795c */ /* 0x012fea0000300000 */
.L_x_70:
[----:B-1--4-:R-:W-:Y:S05]  /*2dc0*/  BSYNC.RECONVERGENT B0 ;  /* 0x0000000000007941 */ /* 0x012fea0003800200 */
.L_x_69:
[----:B------:R-:W-:Y:S01]  /*2dd0*/  ULEA UR9, UR6, UR16, 0x3 ;  /* 0x0000001006097291 */ /* 0x000fe2000f8e18ff */
[----:B------:R-:W-:Y:S02]  /*2de0*/  SHF.L.U32 R9, R12, 0x1f, RZ ;  /* 0x0000001f0c097819 */ /* 0x000fe400000006ff */
[----:B------:R-:W-:Y:S06]  /*2df0*/  ISETP.NE.AND P1, PT, R7, RZ, PT ;  /* 0x000000ff0700720c */ /* 0x000fec0003f25270 */
[----:B------:R-:W1:Y:S07]  /*2e00*/  SYNCS.PHASECHK.TRANS64.TRYWAIT P0, [UR9+0x24810], R9 ;  /* 0x02481009ff0075a7 */ /* 0x000e6e0008001109 */
[----:B------:R-:W-:Y:S01]  /*2e10*/  @!P1 IMAD.MOV.U32 R8, RZ, RZ, 0x4000 ;  /* 0x00004000ff089424 */ /* 0x000fe200078e00ff */
[----:B-1----:R-:W-:Y:S06]  /*2e20*/  @!P0 BRA `(.L_x_71) ;  /* 0x000000ac006c8947 */ /* 0x002fec0003800000 */
.L_x_245:
[----:B------:R-:W-:Y:S01]  /*2e30*/  ISETP.NE.AND P0, PT, R7, RZ, PT ;  /* 0x000000ff0700720c */ /* 0x000fe20003f05270 */
[----:B------:R-:W-:Y:S11]  /*2e40*/  BSSY.RECONVERGENT B0, `(.L_x_72) ;  /* 0x0000005000007945 */ /* 0x000ff60003800200 */
[----:B------:R-:W-:Y:S01]  /*2e50*/  @!UPT UIADD3 URZ, UPT, UPT, URZ, URZ, URZ ;  /* 0x000000fffffff290 */ /* 0x000fe2000fffe0ff */
[----:B------:R4:W-:Y:S01]  /*2e60*/  @!P0 SYNCS.ARRIVE.TRANS64 RZ, [UR9+0x24800], R8 ;  /* 0x02480008ffff89a7 */ /* 0x0009e20008000009 */
[----:B------:R-:W-:Y:S05]  /*2e70*/  @!P5 BRA `(.L_x_73) ;  /* 0x000000000004d947 */ /* 0x000fea0003800000 */
[----:B------:R-:W-:Y:S05]  /*2e80*/  BPT.TRAP 0x1 ;  /* 0x000000040000795c */ /* 0x000fea0000300000 */
.L_x_73:
[----:B------:R-:W-:Y:S05]  /*2e90*/  BSYNC.RECONVERGENT B0 ;  /* 0x0000000000007941 */ /* 0x000fea0003800200 */
.L_x_72:
[----:B------:R-:W-:Y:S01]  /*2ea0*/  ISETP.EQ.OR P0, PT, R16, RZ, P0 ;  /* 0x000000ff1000720c */ /* 0x000fe20000702670 */
[----:B------:R-:W-:Y:S03]  /*2eb0*/  BSSY.RECONVERGENT B0, `(.L_x_74) ;  /* 0x0000004000007945 */ /* 0x000fe60003800200 */
[----:B------:R-:W-:Y:S09]  /*2ec0*/  P2R R17, PR, RZ, 0x1 ;  /* 0x00000001ff117803 */ /* 0x000ff20000000000 */
[----:B------:R-:W-:Y:S05]  /*2ed0*/  @P0 BRA `(.L_x_75) ;  /* 0x0000000000040947 */ /* 0x000fea0003800000 */
[----:B------:R-:W-:Y:S05]  /*2ee0*/  BPT.TRAP 0x1 ;  /* 0x000000040000795c */ /* 0x000fea0000300000 */
.L_x_75:
[----:B------:R-:W-:Y:S05]  /*2ef0*/  BSYNC.RECONVERGENT B0 ;  /* 0x0000000000007941 */ /* 0x000fea0003800200 */
.L_x_74:
[----:B------:R-:W-:Y:S01]  /*2f00*/  ULEA UR8, UR6, UR16, 0xe ;  /* 0x0000001006087291 */ /* 0x000fe2000f8e70ff */
[----:B------:R-:W-:Y:S01]  /*2f10*/  ISETP.NE.AND P0, PT, R3, 0x1, PT ;  /* 0x000000010300780c */ /* 0x000fe20003f05270 */
[----:B------:R-:W-:Y:S02]  /*2f20*/  UIADD3 UR18, UP0, UPT, UR24, 0x300, URZ ;  /* 0x0000030018127890 */ /* 0x000fe4000ff1e0ff */
[----:B------:R-:W-:Y:S02]  /*2f30*/  USHF.L.U32 UR11, UR20, 0x7, URZ ;  /* 0x00000007140b7899 */ /* 0x000fe400080006ff */
[----:B------:R-:W-:Y:S02]  /*2f40*/  UIADD3 UR9, UPT, UPT, UR9, 0x24800, URZ ;  /* 0x0002480009097890 */ /* 0x000fe4000fffe0ff */
[----:B------:R-:W-:Y:S02]  /*2f50*/  UIADD3 UR8, UPT, UPT, UR8, 0x8000, URZ ;  /* 0x0000800008087890 */ /* 0x000fe4000fffe0ff */
[----:B------:R-:W-:Y:S01]  /*2f60*/  UIADD3.X UR19, UPT, UPT, URZ, UR25, URZ, UP0, !UPT ;  /* 0x00000019ff137290 */ /* 0x000fe200087fe4ff */
[----:B------:R-:W-:Y:S01]  /*2f70*/  UMOV UR26, 0x0 ;  /* 0x00000000001a7882 */ /* 0x000fe20000000000 */
[----:B------:R-:W-:Y:S01]  /*2f80*/  UMOV UR27, 0x10000000 ;  /* 0x10000000001b7882 */ /* 0x000fe20000000000 */
[----:B------:R-:W-:Y:S01]  /*2f90*/  UMOV UR10, URZ ;  /* 0x000000ff000a7c82 */ /* 0x000fe20008000000 */
[----:B------:R-:W-:Y:S05]  /*2fa0*/  UIADD3 UR17, UPT, UPT, UR6, 0x1, URZ ;  /* 0x0000000106117890 */ /* 0x000fea000fffe0ff */
[----:B------:R1:W-:Y:S02]  /*2fb0*/  UTMALDG.5D [UR8], [UR18], desc[UR26] ;  /* 0x00001a08120075b4 */ /* 0x0003e40008021000 */
[----:B-1----:R-:W-:Y:S05]  /*2fc0*/  @!P0 BRA `(.L_x_76) ;  /* 0x0000000000048947 */ /* 0x002fea0003800000 */
[----:B------:R-:W-:Y:S05]  /*2fd0*/  BPT.TRAP 0x1 ;  /* 0x000000040000795c */ /* 0x000fea0000300000 */
.L_x_76:
[----:B----4-:R-:W-:Y:S04]  /*2fe0*/  SHF.L.U32 R8, R14, 0x1f, RZ ;  /* 0x0000001f0e087819 */ /* 0x010fe800000006ff */
[----:B------:R-:W1:Y:S02]  /*2ff0*/  SYNCS.PHASECHK.TRANS64.TRYWAIT P1, [UR16+0x24838], R8 ;  /* 0x02483808ff0075a7 */ /* 0x000e640008021110 */
[----:B-1----:R-:W-:Y:S05]  /*3000*/  @!P1 BRA `(.L_x_77) ;  /* 0x000000ac000c9947 */ /* 0x002fea0003800000 */
.L_x_247:
[----:B------:R-:W-:Y:S02]  /*3010*/  USHF.L.U32 UR11, UR20, 0x7, URZ ;  /* 0x00000007140b7899 */ /* 0x000fe400080006ff */
[----:B------:R-:W-:Y:S04]  /*3020*/  UIMAD UR6, UR12, UR7, UR4 ;  /* 0x000000070c0672a4 */ /* 0x000fe8000f8e0204 */
[----:B-1----:R-:W-:Y:S04]  /*3030*/  VIADD R4, R5, UR11 ;  /* 0x0000000b05047c36 */ /* 0x002fe80008000000 */
[C---:B------:R-:W-:Y:S01]  /*3040*/  VIADD R11, R4.reuse, UR6 ;  /* 0x00000006040b7c36 */ /* 0x040fe20008000000 */
[----:B------:R-:W-:Y:S03]  /*3050*/  ISETP.GE.AND P4, PT, R4, UR21, PT ;  /* 0x0000001504007c0c */ /* 0x000fe6000bf86270 */
[C---:B------:R-:W-:Y:S01]  /*3060*/  VIADD R10, R11.reuse, 0x1 ;  /* 0x000000010b0a7836 */ /* 0x040fe20000000000 */
[CC--:B--2---:R-:W-:Y:S01]  /*3070*/  LEA R24, P2, R11.reuse, R20.reuse, 0x2 ;  /* 0x000000140b187211 */ /* 0x0c4fe200078410ff */
[C---:B------:R-:W-:Y:S02]  /*3080*/  VIADD R9, R11.reuse, 0x2 ;  /* 0x000000020b097836 */ /* 0x040fe40000000000 */
[C---:B------:R-:W-:Y:S01]  /*3090*/  VIADD R8, R11.reuse, 0x3 ;  /* 0x000000030b087836 */ /* 0x040fe20000000000 */
[CC--:B------:R-:W-:Y:S02]  /*30a0*/  LEA R22, P1, R10.reuse, R20.reuse, 0x2 ;  /* 0x000000140a167211 */ /* 0x0c0fe400078210ff */
[-C--:B------:R-:W-:Y:S02]  /*30b0*/  LEA.HI.X R25, R11, R21.reuse, RZ, 0x2, P2 ;  /* 0x000000150b197211 */ /* 0x080fe400010f14ff */
[CC--:B------:R-:W-:Y:S02]  /*30c0*/  LEA R26, P2, R9.reuse, R20.reuse, 0x2 ;  /* 0x00000014091a7211 */ /* 0x0c0fe400078410ff */
[-C--:B------:R-:W-:Y:S01]  /*30d0*/  LEA.HI.X R23, R10, R21.reuse, RZ, 0x2, P1 ;  /* 0x000000150a177211 */ /* 0x080fe200008f14ff */
[----:B------:R-:W-:Y:S01]  /*30e0*/  @!PT LDS RZ, [RZ] ;  /* 0x00000000fffff984 */ /* 0x000fe20000000800 */
[----:B------:R-:W-:Y:S01]  /*30f0*/  @!PT LDS RZ, [RZ] ;  /* 0x00000000fffff984 */ /* 0x000fe20000000800 */
[----:B------:R-:W-:Y:S01]  /*3100*/  @!PT LDS RZ, [RZ] ;  /* 0x00000000fffff984 */ /* 0x000fe20000000800 */
[----:B------:R1:W-:Y:S01]  /*3110*/  LDGSTS.E.LTC128B [R2+0x24000], desc[UR22][R24.64], !P4 ;  /* 0x2400000018027fae */ /* 0x0003e2000e1a1216 */
[----:B------:R-:W-:Y:S01]  /*3120*/  VIADD R10, R4, 0x1 ;  /* 0x00000001040a7836 */ /* 0x000fe20000000000 */
[----:B------:R-:W-:Y:S02]  /*3130*/  LEA R28, P1, R8, R20, 0x2 ;  /* 0x00000014081c7211 */ /* 0x000fe400078210ff */
[-C--:B------:R-:W-:Y:S01]  /*3140*/  LEA.HI.X R27, R9, R21.reuse, RZ, 0x2, P2 ;  /* 0x00000015091b7211 */ /* 0x080fe200010f14ff */
[----:B------:R-:W-:Y:S01]  /*3150*/  VIADD R9, R4, 0x2 ;  /* 0x0000000204097836 */ /* 0x000fe20000000000 */
[----:B------:R-:W-:Y:S02]  /*3160*/  ISETP.GE.AND P3, PT, R10, UR21, PT ;  /* 0x000000150a007c0c */ /* 0x000fe4000bf66270 */
[----:B------:R-:W-:Y:S01]  /*3170*/  LEA.HI.X R29, R8, R21, RZ, 0x2, P1 ;  /* 0x00000015081d7211 */ /* 0x000fe200008f14ff */
[----:B------:R-:W-:Y:S01]  /*3180*/  VIADD R8, R4, 0x3 ;  /* 0x0000000304087836 */ /* 0x000fe20000000000 */
[----:B------:R-:W-:Y:S04]  /*3190*/  ISETP.GE.AND P2, PT, R9, UR21, PT ;  /* 0x0000001509007c0c */ /* 0x000fe8000bf46270 */
[----:B------:R-:W-:Y:S05]  /*31a0*/  ISETP.GE.AND P1, PT, R8, UR21, PT ;  /* 0x0000001508007c0c */ /* 0x000fea000bf26270 */
[----:B------:R1:W-:Y:S04]  /*31b0*/  LDGSTS.E.LTC128B [R2+0x24004], desc[UR22][R22.64], !P3 ;  /* 0x2400400016027fae */ /* 0x0003e8000d9a1216 */
        /* <DEDUP_REMOVED lines=8> */
.L_x_78:
[----:B------:R-:W-:Y:S01]  /*3240*/  SYNCS.ARRIVE.TRANS64.A1T0 RZ, [UR16+0x24830], RZ ;  /* 0x024830ffffff79a7 */ /* 0x000fe20008100010 */
[----:B------:R-:W-:Y:S05]  /*3250*/  BRA.U !UP2, `(.L_x_79) ;  /* 0x000000010a047547 */ /* 0x000fea000b800000 */
[----:B------:R-:W-:Y:S05]  /*3260*/  BPT.TRAP 0x1 ;  /* 0x000000040000795c */ /* 0x000fea0000300000 */
.L_x_79:
[----:B------:R-:W-:Y:S02]  /*3270*/  ISETP.NE.AND P6, PT, R7, RZ, PT ;  /* 0x000000ff0700720c */ /* 0x000fe40003fc5270 */
[----:B------:R-:W-:Y:S11]  /*3280*/  SHF.L.U32 R10, R13, 0x1f, RZ ;  /* 0x0000001f0d0a7819 */ /* 0x000ff600000006ff */
[----:B------:R-:W-:Y:S01]  /*3290*/  @!P6 IMAD.MOV.U32 R9, RZ, RZ, 0x4000 ;  /* 0x00004000ff09e424 */ /* 0x000fe200078e00ff */
[----:B------:R-:W2:Y:S02]  /*32a0*/  SYNCS.PHASECHK.TRANS64.TRYWAIT P6, [UR16+0x24828], R10 ;  /* 0x0248280aff0075a7 */ /* 0x000ea400080c1110 */
[----:B--2---:R-:W-:Y:S05]  /*32b0*/  @!P6 BRA `(.L_x_80) ;  /* 0x000000a80078e947 */ /* 0x004fea0003800000 */
.L_x_249:
[----:B------:R-:W-:Y:S11]  /*32c0*/  ISETP.NE.AND P6, PT, R7, RZ, PT ;  /* 0x000000ff0700720c */ /* 0x000ff60003fc5270 */
[----:B------:R-:W-:Y:S02]  /*32d0*/  @!UPT UIADD3 URZ, UPT, UPT, URZ, URZ, URZ ;  /* 0x000000fffffff290 */ /* 0x000fe4000fffe0ff */
[----:B------:R4:W-:Y:S01]  /*32e0*/  @!P6 SYNCS.ARRIVE.TRANS64 RZ, [UR16+0x24820], R9 ;  /* 0x02482009ffffe9a7 */ /* 0x0009e20008000010 */
[----:B------:R-:W-:Y:S05]  /*32f0*/  BRA.U !UP3, `(.L_x_81) ;  /* 0x000000010b047547 */ /* 0x000fea000b800000 */
[----:B------:R-:W-:Y:S05]  /*3300*/  BPT.TRAP 0x1 ;  /* 0x000000040000795c */ /* 0x000fea0000300000 */
.L_x_81:
[----:B------:R-:W-:Y:S01]  /*3310*/  ISETP.NE.AND P6, PT, R17, RZ, PT ;  /* 0x000000ff1100720c */ /* 0x000fe20003fc5270 */
[----:B------:R-:W-:Y:S11]  /*3320*/  BSSY.RECONVERGENT B0, `(.L_x_82) ;  /* 0x0000004000007945 */ /* 0x000ff60003800200 */
[----:B------:R-:W-:Y:S01]  /*3330*/  @!UPT UIADD3 URZ, UPT, UPT, URZ, URZ, URZ ;  /* 0x000000fffffff290 */ /* 0x000fe2000fffe0ff */
[----:B------:R-:W-:Y:S05]  /*3340*/  @P6 BRA `(.L_x_83) ;  /* 0x0000000000046947 */ /* 0x000fea0003800000 */
[----:B------:R-:W-:Y:S05]  /*3350*/  BPT.TRAP 0x1 ;  /* 0x000000040000795c */ /* 0x000fea0000300000 */
.L_x_83:
[----:B------:R-:W-:Y:S05]  /*3360*/  BSYNC.RECONVERGENT B0 ;  /* 0x0000000000007941 */ /* 0x000fea0003800200 */
.L_x_82:
[----:B------:R-:W-:Y:S02]  /*3370*/  UIADD3 UR18, UP0, UPT, UR24, 0x400, URZ ;  /* 0x0000040018127890 */ /* 0x000fe4000ff1e0ff */
[----:B------:R-:W-:Y:S02]  /*3380*/  UIADD3 UR8, UPT, UPT, UR16, 0x10000, URZ ;  /* 0x0001000010087890 */ /* 0x000fe4000fffe0ff */
[----:B------:R-:W-:Y:S02]  /*3390*/  UIADD3 UR9, UPT, UPT, UR16, 0x24820, URZ ;  /* 0x0002482010097890 */ /* 0x000fe4000fffe0ff */
[----:B------:R-:W-:Y:S01]  /*33a0*/  UIADD3.X UR19, UPT, UPT, URZ, UR25, URZ, UP0, !UPT ;  /* 0x00000019ff137290 */ /* 0x000fe200087fe4ff */
[----:B------:R-:W-:Y:S01]  /*33b0*/  UMOV UR26, 0x0 ;  /* 0x00000000001a7882 */ /* 0x000fe20000000000 */
[----:B------:R-:W-:Y:S01]  /*33c0*/  UMOV UR27, 0x10000000 ;  /* 0x10000000001b7882 */ /* 0x000fe20000000000 */
[----:B------:R-:W-:Y:S06]  /*33d0*/  UMOV UR10, URZ ;  /* 0x000000ff000a7c82 */ /* 0x000fec0008000000 */
[----:B------:R1:W-:Y:S02]  /*33e0*/  UTMALDG.5D [UR8], [UR18], desc[UR26] ;  /* 0x00001a08120075b4 */ /* 0x0003e40008021000 */
[----:B-1----:R-:W-:Y:S05]  /*33f0*/  @!P0 BRA `(.L_x_84) ;  /* 0x0000000000048947 */ /* 0x002fea0003800000 */
[----:B------:R-:W-:Y:S05]  /*3400*/  BPT.TRAP 0x1 ;  /* 0x000000040000795c */ /* 0x000fea0000300000 */
.L_x_84:
[----:B----4-:R-:W-:Y:S04]  /*3410*/  SHF.L.U32 R9, R15, 0x1f, RZ ;  /* 0x0000001f0f097819 */ /* 0x010fe800000006ff */
[----:B------:R-:W1:Y:S02]  /*3420*/  SYNCS.PHASECHK.TRANS64.TRYWAIT P6, [UR16+0x24848], R9 ;  /* 0x02484809ff0075a7 */ /* 0x000e6400080c1110 */
[----:B-1----:R-:W-:Y:S05]  /*3430*/  @!P6 BRA `(.L_x_85) ;  /* 0x000000a80030e947 */ /* 0x002fea0003800000 */
.L_x_251:
[----:B------:R-:W-:Y:S06]  /*3440*/  UIMAD UR6, UR12, UR15, UR5 ;  /* 0x0000000f0c0672a4 */ /* 0x000fec000f8e0205 */
[----:B-12---:R-:W-:Y:S04]  /*3450*/  VIADD R8, R4, UR6 ;  /* 0x0000000604087c36 */ /* 0x006fe80008000000 */
[C---:B------:R-:W-:Y:S01]  /*3460*/  VIADD R4, R8.reuse, 0x1 ;  /* 0x0000000108047836 */ /* 0x040fe20000000000 */
[CC--:B---3--:R-:W-:Y:S04]  /*3470*/  LEA R22, P6, R8.reuse, R18.reuse, 0x2 ;  /* 0x0000001208167211 */ /* 0x0c8fe800078c10ff */
[-C--:B------:R-:W-:Y:S02]  /*3480*/  LEA.HI.X R23, R8, R19.reuse, RZ, 0x2, P6 ;  /* 0x0000001308177211 */ /* 0x080fe400030f14ff */
[CC--:B------:R-:W-:Y:S03]  /*3490*/  LEA R10, P6, R4.reuse, R18.reuse, 0x2 ;  /* 0x00000012040a7211 */ /* 0x0c0fe600078c10ff */
[----:B------:R-:W-:Y:S01]  /*34a0*/  @!PT LDS RZ, [RZ] ;  /* 0x00000000fffff984 */ /* 0x000fe20000000800 */
[----:B------:R-:W-:Y:S01]  /*34b0*/  @!PT LDS RZ, [RZ] ;  /* 0x00000000fffff984 */ /* 0x000fe20000000800 */
[----:B------:R-:W-:Y:S01]  /*34c0*/  @!PT LDS RZ, [RZ] ;  /* 0x00000000fffff984 */ /* 0x000fe20000000800 */
[----:B------:R1:W-:Y:S01]  /*34d0*/  LDGSTS.E.LTC128B [R2+0x24200], desc[UR22][R22.64], !P4 ;  /* 0x2420000016027fae */ /* 0x0003e2000e1a1216 */
[-C--:B------:R-:W-:Y:S01]  /*34e0*/  LEA.HI.X R11, R4, R19.reuse, RZ, 0x2, P6 ;  /* 0x00000013040b7211 */ /* 0x080fe200030f14ff */
[C---:B------:R-:W-:Y:S02]  /*34f0*/  VIADD R4, R8.reuse, 0x2 ;  /* 0x0000000208047836 */ /* 0x040fe40000000000 */
[----:B------:R-:W-:Y:S02]  /*3500*/  VIADD R8, R8, 0x3 ;  /* 0x0000000308087836 */ /* 0x000fe40000000000 */
[----:B------:R1:W-:Y:S01]  /*3510*/  LDGSTS.E.LTC128B [R2+0x24204], desc[UR22][R10.64], !P3 ;  /* 0x242040000a027fae */ /* 0x0003e2000d9a1216 */
[CC--:B------:R-:W-:Y:S04]  /*3520*/  LEA R24, P6, R4.reuse, R18.reuse, 0x2 ;  /* 0x0000001204187211 */ /* 0x0c0fe800078c10ff */
[-C--:B------:R-:W-:Y:S02]  /*3530*/  LEA.HI.X R25, R4, R19.reuse, RZ, 0x2, P6 ;  /* 0x0000001304197211 */ /* 0x080fe400030f14ff */
[C---:B------:R-:W-:Y:S03]  /*3540*/  LEA R26, P6, R8.reuse, R18, 0x2 ;  /* 0x00000012081a7211 */ /* 0x040fe600078c10ff */
[----:B------:R1:W-:Y:S01]  /*3550*/  LDGSTS.E.LTC128B [R2+0x24208], desc[UR22][R24.64], !P2 ;  /* 0x2420800018027fae */ /* 0x0003e2000d1a1216 */
[----:B------:R-:W-:Y:S05]  /*3560*/  LEA.HI.X R27, R8, R19, RZ, 0x2, P6 ;  /* 0x00000013081b7211 */ /* 0x000fea00030f14ff */
[----:B------:R1:W-:Y:S01]  /*3570*/  LDGSTS.E.LTC128B [R2+0x2420c], desc[UR22][R26.64], !P1 ;  /* 0x2420c0001a027fae */ /* 0x0003e2000c9a1216 */
[----:B------:R-:W-:Y:S01]  /*3580*/  NOP ;  /* 0x0000000000007918 */ /* 0x000fe20000000000 */
[----:B------:R-:W-:Y:S02]  /*3590*/  SYNCS.ARRIVE.TRANS64.RED.A0T1 RZ, [UR16+0x24840], RZ ;  /* 0x024840ffffff79a7 */ /* 0x000fe40008200410 */
[----:B------:R-:W-:Y:S01]  /*35a0*/  ARRIVES.LDGSTSBAR.64.TRANSCNT [UR16+0x24840] ;  /* 0x02484000ff0079b0 */ /* 0x000fe20008002a10 */
[----:B------:R-:W-:Y:S01]  /*35b0*/  NOP ;  /* 0x0000000000007918 */ /* 0x000fe20000000000 */
[----:B------:R-:W-:Y:S05]  /*35c0*/  @!P0 BRA `(.L_x_86) ;  /* 0x0000000000048947 */ /* 0x000fea0003800000 */
[----:B------:R-:W-:Y:S05]  /*35d0*/  BPT.TRAP 0x1 ;  /* 0x000000040000795c */ /* 0x000fea0000300000 */
.L_x_86:
[----:B------:R-:W-:Y:S01]  /*35e0*/  LOP3.LUT R15, R15, 0x1, RZ, 0x3c, !PT ;  /* 0x000000010f0f7812 */ /* 0x000fe200078e3cff */
[----:B------:R-:W-:Y:S01]  /*35f0*/  SYNCS.ARRIVE.TRANS64.A1T0 RZ, [UR16+0x24840], RZ ;  /* 0x024840ffffff79a7 */ /* 0x000fe20008100010 */
[----:B------:R-:W2:Y:S01]  /*3600*/  LDL.LU R4, [R1] ;  /* 0x0000000001047983 */ /* 0x000ea20000300800 */
[----:B------:R-:W-:Y:S01]  /*3610*/  LOP3.LUT R14, R14, 0x1, RZ, 0x3c, !PT ;  /* 0x000000010e0e7812 */ /* 0x000fe200078e3cff */
[----:B------:R-:W-:Y:S01]  /*3620*/  UISETP.NE.AND UP0, UPT, UR17, 0x2, UPT ;  /* 0x000000021100788c */ /* 0x000fe2000bf05270 */
[----:B------:R-:W-:Y:S03]  /*3630*/  LOP3.LUT R13, R13, 0x1, RZ, 0x3c, !PT ;  /* 0x000000010d0d7812 */ /* 0x000fe600078e3cff */
[----:B------:R-:W-:Y:S02]  /*3640*/  USEL UR8, URZ, 0x1, UP0 ;  /* 0x00000001ff087887 */ /* 0x000fe40008000000 */
[----:B------:R-:W-:Y:S04]  /*3650*/  USEL UR6, UR17, URZ, UP0 ;  /* 0x000000ff11067287 */ /* 0x000fe80008000000 */
[----:B------:R-:W-:Y:S02]  /*3660*/  LOP3.LUT R12, R12, UR8, RZ, 0x3c, !PT ;  /* 0x000000080c0c7c12 */ /* 0x000fe4000f8e3cff */
[C---:B--2---:R-:W-:Y:S01]  /*3670*/  ISETP.GT.U32.AND P0, PT, R4.reuse, 0x2, PT ;  /* 0x000000020400780c */ /* 0x044fe20003f04070 */
[----:B------:R-:W-:Y:S05]  /*3680*/  VIADD R4, R4, 0xffffffff ;  /* 0xffffffff04047836 */ /* 0x000fea0000000000 */
[----:B------:R2:W-:Y:S07]  /*3690*/  STL [R1], R4 ;  /* 0x0000000401007387 */ /* 0x0005ee0000100800 */
[----:B------:R-:W-:Y:S05]  /*36a0*/  @P0 BRA `(.L_x_87) ;  /* 0xfffffff400980947 */ /* 0x000fea000383ffff */
[----:B------:R-:W-:Y:S05]  /*36b0*/  EXIT ;  /* 0x000000000000794d */ /* 0x000fea0003800000 */
.L_x_298:
[----:B------:R-:W-:-:S08]  /*36c0*/  NOP ;  /* 0x0000000000007918 */ /* 0x000fd00000000000 */
[----:B------:R-:W1:-:S00]  /*36d0*/  USETMAXREG.DEALLOC.CTAPOOL 0x60 ;  /* 0x00000060000079c8 */ /* 0x000e4000080e0500 */
[----:B------:R-:W2:Y:S01]  /*36e0*/  S2UR UR17, SR_CgaCtaId ;  /* 0x00000000001179c3 */ /* 0x000ea20000008800 */
[----:B------:R-:W-:Y:S01]  /*36f0*/  UMOV UR4, 0x40 ;  /* 0x0000004000047882 */ /* 0x000fe20000000000 */
[----:B------:R-:W-:Y:S01]  /*3700*/  NOP ;  /* 0x0000000000007918 */ /* 0x000fe20000000000 */
[----:B--2---:R-:W-:-:S03]  /*3710*/  ULEA UR5, UR17, UR4, 0x18 ;  /* 0x0000000411057291 */ /* 0x004fc6000f8ec0ff */
[----:B------:R-:W-:Y:S02]  /*3720*/  UMOV UR4, 0x400 ;  /* 0x0000040000047882 */ /* 0x000fe40000000000 */
[----:B------:R-:W-:-:S04]  /*3730*/  ULEA UR17, UR17, UR4, 0x18 ;  /* 0x0000000411117291 */ /* 0x000fc8000f8ec0ff */
[----:B-1----:R-:W1:Y:S02]  /*3740*/  LDS.U8 R0, [UR5+0x1c] ;  /* 0x00001c05ff007984 */ /* 0x002e640008000000 */
[----:B-1----:R-:W-:-:S13]  /*3750*/  ISETP.NE.AND P0, PT, R0, RZ, PT ;  /* 0x000000ff0000720c */ /* 0x002fda0003f05270 */
[----:B------:R-:W-:Y:S05]  /*3760*/  @P0 BRA `(.L_x_88) ;  /* 0x0000000000580947 */ /* 0x000fea0003800000 */
[----:B------:R-:W-:-:S13]  /*3770*/  ELECT P0, URZ, PT ;  /* 0x0000000000ff782f */ /* 0x000fda0003800000 */
[----:B------:R-:W-:Y:S05]  /*3780*/  @!P0 BRA `(.L_x_89) ;  /* 0x00000000005c8947 */ /* 0x000fea0003800000 */
[----:B------:R-:W-:Y:S01]  /*3790*/  UMOV UR4, 0x10 ;  /* 0x0000001000047882 */ /* 0x000fe20000000000 */
[----:B------:R-:W-:Y:S01]  /*37a0*/  HFMA2 R0, -RZ, RZ, 0, 5.9604644775390625e-08 ;  /* 0x00000001ff007431 */ /* 0x000fe200000001ff */
[----:B------:R-:W-:-:S03]  /*37b0*/  MOV R2, 0xffff ;  /* 0x0000ffff00027802 */ /* 0x000fc60000000f00 */
[----:B------:R-:W-:Y:S04]  /*37c0*/  DEPBAR.LE SB1, 0x36 ;  /* 0x00009d800000791a */ /* 0x000fe80000000000 */
[----:B------:R-:W1:Y:S02]  /*37d0*/  UTCATOMSWS.FIND_AND_SET.ALIGN UP1, UR4, UR4 ;  /* 0x00000004000475e3 */ /* 0x000e640008020800 */
[----:B-1----:R-:W-:Y:S01]  /*37e0*/  MOV R4, UR4 ;  /* 0x0000000400047c02 */ /* 0x002fe20008000f00 */
[----:B------:R-:W-:Y:S06]  /*37f0*/  BRA.U UP1, `(.L_x_90) ;  /* 0x0000000101187547 */ /* 0x000fec000b800000 */
.L_x_91:
[----:B------:R-:W-:Y:S05]  /*3800*/  NANOSLEEP 0x64 ;  /* 0x000000640000795d */ /* 0x000fea0003800000 */
[----:B------:R-:W-:-:S05]  /*3810*/  UMOV UR4, 0x10 ;  /* 0x0000001000047882 */ /* 0x000fca0000000000 */
[----:B------:R-:W-:Y:S04]  /*3820*/  DEPBAR.LE SB1, 0x36 ;  /* 0x00009d800000791a */ /* 0x000fe80000000000 */
[----:B------:R-:W1:Y:S02]  /*3830*/  UTCATOMSWS.FIND_AND_SET.ALIGN UP1, UR4, UR4 ;  /* 0x00000004000475e3 */ /* 0x000e640008020800 */
[----:B-1----:R-:W-:Y:S01]  /*3840*/  MOV R4, UR4 ;  /* 0x0000000400047c02 */ /* 0x002fe20008000f00 */
[----:B------:R-:W-:Y:S05]  /*3850*/  BRA.U !UP1, `(.L_x_91) ;  /* 0xfffffffd09e87547 */ /* 0x000fea000b83ffff */
.L_x_90:
[-C--:B------:R-:W-:Y:S02]  /*3860*/  SHF.L.U32 R2, R2, R4.reuse, RZ ;  /* 0x0000000402027219 */ /* 0x080fe400000006ff */
[----:B------:R-:W-:Y:S01]  /*3870*/  SHF.L.U32 R0, R0, R4, RZ ;  /* 0x0000000400007219 */ /* 0x000fe200000006ff */
[----:B------:R-:W-:Y:S02]  /*3880*/  IMAD.SHL.U32 R4, R4, 0x20, RZ ;  /* 0x0000002004047824 */ /* 0x000fe400078e00ff */
[----:B------:R1:W-:Y:S04]  /*3890*/  ATOMS.OR RZ, [UR5+0x14], R2 ;  /* 0x00001402ffff798c */ /* 0x0003e8000b000005 */
[----:B------:R1:W-:Y:S04]  /*38a0*/  ATOMS.OR RZ, [UR5+0x18], R0 ;  /* 0x00001800ffff798c */ /* 0x0003e8000b000005 */
[----:B------:R1:W-:Y:S01]  /*38b0*/  STS [UR17+0x248c0], R4 ;  /* 0x0248c004ff007988 */ /* 0x0003e20008000811 */
[----:B------:R-:W-:Y:S05]  /*38c0*/  BRA `(.L_x_89) ;  /* 0x00000000000c7947 */ /* 0x000fea0003800000 */
.L_x_88:
[----:B------:R1:W-:Y:S01]  /*38d0*/  STS [UR17+0x248c0], R5 ;  /* 0x0248c005ff007988 */ /* 0x0003e20008000811 */
[----:B------:R-:W-:-:S03]  /*38e0*/  MOV R4, 0x3900 ;  /* 0x0000390000047802 */ /* 0x000fc60000000f00 */
[----:B-1----:R-:W-:Y:S05]  /*38f0*/  CALL.REL.NOINC `($__internal_1_$__cuda_sm10x_tcgen05_guardrail_trap_phase_invalid_during_alloc) ;  /* 0x000000ac00647944 */ /* 0x002fea0003c00000 */
.L_x_89:
[----:B------:R-:W-:Y:S05]  /*3900*/  WARPSYNC.ALL ;  /* 0x0000000000007948 */ /* 0x000fea0003800000 */
[----:B------:R-:W-:Y:S01]  /*3910*/  USHF.R.U32.HI UR4, URZ, 0x4, UR17 ;  /* 0x00000004ff047899 */ /* 0x000fe20008011611 */
[----:B------:R-:W-:-:S03]  /*3920*/  NOP ;  /* 0x0000000000007918 */ /* 0x000fc60000000000 */
[----:B------:R-:W-:Y:S01]  /*3930*/  ULOP3.LUT UR4, UR4, 0x3fff, URZ, 0xc0, !UPT ;  /* 0x00003fff04047892 */ /* 0x000fe2000f8ec0ff */
[----:B------:R-:W-:Y:S01]  /*3940*/  BSSY.RECONVERGENT B0, `(.L_x_92) ;  /* 0x000001f000007945 */ /* 0x000fe20003800200 */
[----:B------:R-:W-:Y:S02]  /*3950*/  UIADD3 UR6, UPT, UPT, UR17, 0x8000, URZ ;  /* 0x0000800011067890 */ /* 0x000fe4000fffe0ff */
[----:B------:R-:W-:Y:S02]  /*3960*/  UIADD3 UR7, UPT, UPT, UR17, 0x10000, URZ ;  /* 0x0001000011077890 */ /* 0x000fe4000fffe0ff */
[----:B------:R-:W-:Y:S01]  /*3970*/  IMAD.U32 R13, RZ, RZ, UR4 ;  /* 0x00000004ff0d7e24 */ /* 0x000fe2000f8e00ff */
[----:B------:R-:W-:Y:S02]  /*3980*/  USHF.R.U32.HI UR6, URZ, 0x4, UR6 ;  /* 0x00000004ff067899 */ /* 0x000fe40008011606 */
[----:B------:R-:W-:Y:S02]  /*3990*/  UIADD3 UR22, UPT, UPT, UR17, 0x14000, URZ ;  /* 0x0001400011167890 */ /* 0x000fe4000fffe0ff */
[----:B------:R-:W-:Y:S01]  /*39a0*/  R2UR UR38, R13 ;  /* 0x000000000d2672ca */ /* 0x000fe200000e0000 */
[----:B------:R-:W-:-:S02]  /*39b0*/  UIADD3 UR5, UPT, UPT, UR17, 0x4000, URZ ;  /* 0x0000400011057890 */ /* 0x000fc4000fffe0ff */
[----:B------:R-:W-:Y:S02]  /*39c0*/  USHF.R.U32.HI UR4, URZ, 0x4, UR7 ;  /* 0x00000004ff047899 */ /* 0x000fe40008011607 */
[----:B------:R-:W-:Y:S02]  /*39d0*/  ULOP3.LUT UR8, UR6, 0x3fff, URZ, 0xc0, !UPT ;  /* 0x00003fff06087892 */ /* 0x000fe4000f8ec0ff */
[----:B------:R-:W-:Y:S02]  /*39e0*/  USHF.R.U32.HI UR22, URZ, 0x4, UR22 ;  /* 0x00000004ff167899 */ /* 0x000fe40008011616 */
[----:B------:R-:W-:Y:S02]  /*39f0*/  USHF.R.U32.HI UR5, URZ, 0x4, UR5 ;  /* 0x00000004ff057899 */ /* 0x000fe40008011605 */
[----:B------:R-:W-:Y:S01]  /*3a00*/  ULOP3.LUT UR20, UR4, 0x3fff, URZ, 0xc0, !UPT ;  /* 0x00003fff04147892 */ /* 0x000fe2000f8ec0ff */
[----:B------:R-:W-:Y:S01]  /*3a10*/  MOV R15, UR8 ;  /* 0x00000008000f7c02 */ /* 0x000fe20008000f00 */
[----:B------:R-:W-:-:S02]  /*3a20*/  ULOP3.LUT UR4, UR8, 0x10000, URZ, 0xfc, !UPT ;  /* 0x0001000008047892 */ /* 0x000fc4000f8efcff */
[----:B------:R-:W-:Y:S02]  /*3a30*/  ULOP3.LUT UR22, UR22, 0x3fff, URZ, 0xc0, !UPT ;  /* 0x00003fff16167892 */ /* 0x000fe4000f8ec0ff */
[----:B------:R-:W-:Y:S02]  /*3a40*/  ULOP3.LUT UR5, UR5, 0x3fff, URZ, 0xc0, !UPT ;  /* 0x00003fff05057892 */ /* 0x000fe4000f8ec0ff */
[----:B------:R-:W-:Y:S01]  /*3a50*/  ULOP3.LUT UR26, UR22, 0x4000000, URZ, 0xfc, !UPT ;  /* 0x04000000161a7892 */ /* 0x000fe2000f8efcff */
[----:B------:R-:W-:Y:S01]  /*3a60*/  IMAD.U32 R14, RZ, RZ, UR4 ;  /* 0x00000004ff0e7e24 */ /* 0x000fe2000f8e00ff */
[----:B------:R-:W-:Y:S02]  /*3a70*/  ULOP3.LUT UR30, UR5, 0x10000, URZ, 0xfc, !UPT ;  /* 0x00010000051e7892 */ /* 0x000fe4000f8efcff */
[----:B------:R-:W-:Y:S02]  /*3a80*/  ULOP3.LUT UR28, UR20, 0x10000, URZ, 0xfc, !UPT ;  /* 0x00010000141c7892 */ /* 0x000fe4000f8efcff */
[----:B------:R-:W-:-:S02]  /*3a90*/  ULOP3.LUT UR22, UR22, 0x10000, URZ, 0xfc, !UPT ;  /* 0x0001000016167892 */ /* 0x000fc4000f8efcff */
[----:B------:R-:W-:Y:S01]  /*3aa0*/  ULOP3.LUT UR38, UR38, 0x10000, URZ, 0xfc, !UPT ;  /* 0x0001000026267892 */ /* 0x000fe2000f8efcff */
[----:B------:R-:W-:Y:S01]  /*3ab0*/  UMOV UR21, 0x40004040 ;  /* 0x4000404000157882 */ /* 0x000fe20000000000 */
[----:B------:R-:W-:Y:S01]  /*3ac0*/  UMOV UR31, 0x40004040 ;  /* 0x40004040001f7882 */ /* 0x000fe20000000000 */
[----:B------:R-:W-:Y:S01]  /*3ad0*/  UMOV UR29, 0x40004040 ;  /* 0x40004040001d7882 */ /* 0x000fe20000000000 */
[----:B------:R-:W-:Y:S01]  /*3ae0*/  UMOV UR27, 0x40004040 ;  /* 0x40004040001b7882 */ /* 0x000fe20000000000 */
[----:B------:R-:W-:Y:S01]  /*3af0*/  UMOV UR23, 0x40004040 ;  /* 0x4000404000177882 */ /* 0x000fe20000000000 */
[----:B------:R-:W-:Y:S01]  /*3b00*/  UMOV UR39, 0x40004040 ;  /* 0x4000404000277882 */ /* 0x000fe20000000000 */
[----:B------:R-:W-:Y:S05]  /*3b10*/  @!P3 BRA `(.L_x_93) ;  /* 0x000000000004b947 */ /* 0x000fea0003800000 */
[----:B------:R-:W-:Y:S05]  /*3b20*/  BPT.TRAP 0x1 ;  /* 0x000000040000795c */ /* 0x000fea0000300000 */
.L_x_93:
[----:B------:R-:W-:Y:S05]  /*3b30*/  BSYNC.RECONVERGENT B0 ;  /* 0x0000000000007941 */ /* 0x000fea0003800200 */
.L_x_92:
[----:B------:R-:W-:Y:S01]  /*3b40*/  SHF.L.U32 R7, RZ, 0x1f, RZ ;  /* 0x0000001fff077819 */ /* 0x000fe200000006ff */
[----:B------:R-:W-:-:S03]  /*3b50*/  IMAD.MOV.U32 R6, RZ, RZ, 0x1 ;  /* 0x00000001ff067424 */ /* 0x000fc600078e00ff */
[----:B------:R-:W2:Y:S02]  /*3b60*/  SYNCS.PHASECHK.TRANS64.TRYWAIT P0, [UR17+0x24800], R7 ;  /* 0x02480007ff0075a7 */ /* 0x000ea40008001111 */
[----:B------:R-:W-:Y:S01]  /*3b70*/  SHF.L.U32 R6, R6, 0x1f, RZ ;  /* 0x0000001f06067819 */ /* 0x000fe200000006ff */
[----:B--2---:R-:W-:Y:S06]  /*3b80*/  @!P0 BRA `(.L_x_94) ;  /* 0x000000a000748947 */ /* 0x004fec0003800000 */
.L_x_253:
[----:B------:R-:W2:Y:S01]  /*3b90*/  SYNCS.PHASECHK.TRANS64.TRYWAIT P0, [UR17+0x24858], R6 ;  /* 0x02485806ff0075a7 */ /* 0x000ea20008001111 */
[----:B-1----:R-:W-:Y:S01]  /*3ba0*/  HFMA2 R4, -RZ, RZ, 0, 1.52587890625e-05 ;  /* 0x00000100ff047431 */ /* 0x002fe200000001ff */
[----:B------:R-:W-:Y:S01]  /*3bb0*/  MOV R2, 0x100 ;  /* 0x0000010000027802 */ /* 0x000fe20000000f00 */
[----:B------:R-:W-:Y:S01]  /*3bc0*/  HFMA2 R0, -RZ, RZ, 0, 1.52587890625e-05 ;  /* 0x00000100ff007431 */ /* 0x000fe200000001ff */
[----:B--2---:R-:W-:Y:S06]  /*3bd0*/  @!P0 BRA `(.L_x_95) ;  /* 0x000000a000788947 */ /* 0x004fec0003800000 */
.L_x_255:
[----:B------:R-:W-:Y:S01]  /*3be0*/  R2UR UR4, R14 ;  /* 0x000000000e0472ca */ /* 0x000fe200000e0000 */
[----:B------:R-:W-:Y:S01]  /*3bf0*/  UIADD3 UR36, UPT, UPT, UR38, 0x2, URZ ;  /* 0x0000000226247890 */ /* 0x000fe2000fffe0ff */
[----:B------:R-:W-:Y:S01]  /*3c00*/  R2UR UR14, R2 ;  /* 0x00000000020e72ca */ /* 0x000fe200000e0000 */
[----:B------:R-:W-:Y:S01]  /*3c10*/  IMAD.MOV.U32 R2, RZ, RZ, 0x100 ;  /* 0x00000100ff027424 */ /* 0x000fe200078e00ff */
[----:B------:R-:W-:Y:S01]  /*3c20*/  R2UR UR15, R4 ;  /* 0x00000000040f72ca */ /* 0x000fe200000e0000 */
[----:B------:R-:W-:Y:S01]  /*3c30*/  UIADD3 UR34, UPT, UPT, UR38, 0x4, URZ ;  /* 0x0000000426227890 */ /* 0x000fe2000fffe0ff */
[----:B------:R-:W-:Y:S01]  /*3c40*/  R2UR UR13, R0 ;  /* 0x00000000000d72ca */ /* 0x000fe200000e0000 */
[----:B------:R-:W-:Y:S01]  /*3c50*/  UIADD3 UR32, UPT, UPT, UR38, 0x6, URZ ;  /* 0x0000000626207890 */ /* 0x000fe2000fffe0ff */
[----:B------:R-:W-:Y:S01]  /*3c60*/  R2UR UR12, R2 ;  /* 0x00000000020c72ca */ /* 0x000fe200000e0000 */
[----:B------:R-:W-:Y:S01]  /*3c70*/  UMOV UR42, 0x0 ;  /* 0x00000000002a7882 */ /* 0x000fe20000000000 */
[----:B------:R-:W-:Y:S01]  /*3c80*/  ISETP.NE.AND P0, PT, R3, 0x2, PT ;  /* 0x000000020300780c */ /* 0x000fe20003f05270 */
[----:B------:R-:W-:Y:S01]  /*3c90*/  UMOV UR43, 0x8200010 ;  /* 0x08200010002b7882 */ /* 0x000fe20000000000 */
[----:B------:R-:W-:Y:S01]  /*3ca0*/  UMOV UR11, 0x40004040 ;  /* 0x40004040000b7882 */ /* 0x000fe20000000000 */
[----:B------:R-:W-:Y:S01]  /*3cb0*/  UIADD3 UR8, UPT, UPT, UR4, 0x2, URZ ;  /* 0x0000000204087890 */ /* 0x000fe2000fffe0ff */
[----:B------:R-:W-:Y:S01]  /*3cc0*/  UMOV UR10, UR4 ;  /* 0x00000004000a7c82 */ /* 0x000fe20008000000 */
[----:B------:R-:W-:-:S02]  /*3cd0*/  UIADD3 UR6, UPT, UPT, UR4, 0x4, URZ ;  /* 0x0000000404067890 */ /* 0x000fc4000fffe0ff */
[----:B------:R2:W-:Y:S01]  /*3ce0*/  UTCHMMA gdesc[UR38], gdesc[UR10], tmem[UR15], tmem[UR42], idesc[UR43], !UPT ;  /* 0x00ff2a0a260075ea */ /* 0x0005e2000f80000f */
[----:B------:R-:W-:Y:S01]  /*3cf0*/  UIADD3 UR4, UPT, UPT, UR4, 0x6, URZ ;  /* 0x0000000604047890 */ /* 0x000fe2000fffe0ff */
[----:B------:R-:W-:Y:S01]  /*3d00*/  UMOV UR40, 0x0 ;  /* 0x0000000000287882 */ /* 0x000fe20000000000 */
        /* <DEDUP_REMOVED lines=11> */
[----:B------:R2:W-:Y:S01]  /*3dc0*/  UTCHMMA gdesc[UR36], gdesc[UR8], tmem[UR14], tmem[UR40], idesc[UR41], UPT ;  /* 0x00ff2808240075ea */ /* 0x0005e2000b80000e */
[----:B------:R2:W-:Y:S01]  /*3dd0*/  UTCHMMA gdesc[UR34], gdesc[UR6], tmem[UR13], tmem[UR24], idesc[UR25], UPT ;  /* 0x00ff1806220075ea */ /* 0x0005e2000b80000d */
[----:B------:R2:W-:Y:S01]  /*3de0*/  UTCHMMA gdesc[UR32], gdesc[UR4], tmem[UR12], tmem[UR18], idesc[UR19], UPT ;  /* 0x00ff1204200075ea */ /* 0x0005e2000b80000c */
[----:B------:R-:W-:Y:S05]  /*3df0*/  @!P0 BRA `(.L_x_96) ;  /* 0x0000000000048947 */ /* 0x000fea0003800000 */
[----:B--2---:R-:W-:Y:S05]  /*3e00*/  BPT.TRAP 0x1 ;  /* 0x000000040000795c */ /* 0x004fea0000300000 */
.L_x_96:
[----:B--2---:R-:W-:-:S09]  /*3e10*/  UIADD3 UR4, UPT, UPT, UR17, 0x24850, URZ ;  /* 0x0002485011047890 */ /* 0x004fd2000fffe0ff */
[----:B------:R2:W-:Y:S01]  /*3e20*/  UTCBAR [UR4], URZ ;  /* 0x000000ff040073e9 */ /* 0x0005e200080000ff */
[----:B------:R-:W-:Y:S05]  /*3e30*/  BRA.U !UP0, `(.L_x_97) ;  /* 0x0000000108047547 */ /* 0x000fea000b800000 */
[----:B--2---:R-:W-:Y:S05]  /*3e40*/  BPT.TRAP 0x1 ;  /* 0x000000040000795c */ /* 0x004fea0000300000 */
.L_x_97:
[----:B------:R-:W3:Y:S02]  /*3e50*/  SYNCS.PHASECHK.TRANS64.TRYWAIT P1, [UR17+0x24820], R7 ;  /* 0x02482007ff0075a7 */ /* 0x000ee40008021111 */
[----:B---3--:R-:W-:Y:S05]  /*3e60*/  @!P1 BRA `(.L_x_98) ;  /* 0x0000009c00ec9947 */ /* 0x008fea0003800000 */
.L_x_257:
[----:B------:R-:W-:Y:S05]  /*3e70*/  @!P0 BRA `(.L_x_99) ;  /* 0x0000000000048947 */ /* 0x000fea0003800000 */
[----:B--2---:R-:W-:Y:S05]  /*3e80*/  BPT.TRAP 0x1 ;  /* 0x000000040000795c */ /* 0x004fea0000300000 */
.L_x_99:
[----:B------:R-:W4:Y:S02]  /*3e90*/  SYNCS.PHASECHK.TRANS64.TRYWAIT P1, [UR17+0x24868], R6 ;  /* 0x02486806ff0075a7 */ /* 0x000f240008021111 */
[----:B----4-:R-:W-:Y:S05]  /*3ea0*/  @!P1 BRA `(.L_x_100) ;  /* 0x0000009c00f49947 */ /* 0x010fea0003800000 */
.L_x_259:
[----:B------:R-:W-:Y:S05]  /*3eb0*/  @!P0 BRA `(.L_x_101) ;  /* 0x0000000000048947 */ /* 0x000fea0003800000 */
[----:B--2---:R-:W-:Y:S05]  /*3ec0*/  BPT.TRAP 0x1 ;  /* 0x000000040000795c */ /* 0x004fea0000300000 */
.L_x_101:
[----:B------:R-:W4:Y:S01]  /*3ed0*/  SYNCS.PHASECHK.TRANS64.TRYWAIT P1, [UR17+0x24878], R6 ;  /* 0x02487806ff0075a7 */ /* 0x000f220008021111 */
[----:B---3--:R-:W-:Y:S01]  /*3ee0*/  HFMA2 R0, -RZ, RZ, 0, 7.62939453125e-06 ;  /* 0x00000080ff007431 */ /* 0x008fe200000001ff */
[----:B------:R-:W-:Y:S01]  /*3ef0*/  MOV R2, 0x80 ;  /* 0x0000008000027802 */ /* 0x000fe20000000f00 */
[----:B----4-:R-:W-:Y:S06]  /*3f00*/  @!P1 BRA `(.L_x_102) ;  /* 0x0000009c00f49947 */ /* 0x010fec0003800000 */
.L_x_261:
[----:B---3--:R-:W-:Y:S01]  /*3f10*/  IMAD.MOV.U32 R4, RZ, RZ, 0x80 ;  /* 0x00000080ff047424 */ /* 0x008fe200078e00ff */
[----:B------:R-:W-:Y:S01]  /*3f20*/  R2UR UR10, R0 ;  /* 0x00000000000a72ca */ /* 0x000fe200000e0000 */
[----:B------:R-:W-:Y:S01]  /*3f30*/  IMAD.MOV.U32 R0, RZ, RZ, 0x80 ;  /* 0x00000080ff007424 */ /* 0x000fe200078e00ff */
[----:B------:R-:W-:Y:S01]  /*3f40*/  R2UR UR11, R2 ;  /* 0x00000000020b72ca */ /* 0x000fe200000e0000 */
[----:B------:R-:W-:Y:S01]  /*3f50*/  UIADD3 UR76, UPT, UPT, UR30, 0x2, URZ ;  /* 0x000000021e4c7890 */ /* 0x000fe2000fffe0ff */
[----:B------:R-:W-:Y:S01]  /*3f60*/  R2UR UR9, R4 ;  /* 0x00000000040972ca */ /* 0x000fe200000e0000 */
[----:B------:R-:W-:Y:S01]  /*3f70*/  UIADD3 UR52, UPT, UPT, UR28, 0x2, URZ ;  /* 0x000000021c347890 */ /* 0x000fe2000fffe0ff */
[----:B------:R-:W-:Y:S01]  /*3f80*/  R2UR UR8, R0 ;  /* 0x00000000000872ca */ /* 0x000fe200000e0000 */
[----:B------:R-:W-:Y:S02]  /*3f90*/  UIADD3 UR74, UPT, UPT, UR30, 0x4, URZ ;  /* 0x000000041e4a7890 */ /* 0x000fe4000fffe0ff */
[----:B------:R-:W-:-:S02]  /*3fa0*/  UIADD3 UR50, UPT, UPT, UR28, 0x4, URZ ;  /* 0x000000041c327890 */ /* 0x000fc4000fffe0ff */
[----:B------:R-:W-:Y:S02]  /*3fb0*/  UIADD3 UR6, UPT, UPT, UR28, 0x6, URZ ;  /* 0x000000061c067890 */ /* 0x000fe4000fffe0ff */
[----:B--2---:R-:W-:Y:S01]  /*3fc0*/  UIADD3 UR4, UPT, UPT, UR30, 0x6, URZ ;  /* 0x000000061e047890 */ /* 0x004fe2000fffe0ff */
        /* <DEDUP_REMOVED lines=10> */
[----:B------:R2:W-:Y:S01]  /*4070*/  UTCHMMA gdesc[UR30], gdesc[UR28], tmem[UR11], tmem[UR24], idesc[UR25], !UPT ;  /* 0x00ff181c1e0075ea */ /* 0x0005e2000f80000b */
        /* <DEDUP_REMOVED lines=9> */
.L_x_103:
[----:B--2---:R-:W-:-:S09]  /*4110*/  UIADD3 UR4, UPT, UPT, UR17, 0x24860, URZ ;  /* 0x0002486011047890 */ /* 0x004fd2000fffe0ff */
[----:B------:R2:W-:Y:S01]  /*4120*/  UTCBAR [UR4], URZ ;  /* 0x000000ff040073e9 */ /* 0x0005e200080000ff */
[----:B------:R-:W-:Y:S05]  /*4130*/  @!P0 BRA `(.L_x_104) ;  /* 0x0000000000048947 */ /* 0x000fea0003800000 */
[----:B--2---:R-:W-:Y:S05]  /*4140*/  BPT.TRAP 0x1 ;  /* 0x000000040000795c */ /* 0x004fea0000300000 */
.L_x_104:
[----:B------:R-:W3:Y:S01]  /*4150*/  SYNCS.PHASECHK.TRANS64.TRYWAIT P1, [UR17+0x24880], R7 ;  /* 0x02488007ff0075a7 */ /* 0x000ee20008021111 */
[----:B------:R-:W-:Y:S01]  /*4160*/  HFMA2 R0, -RZ, RZ, 0, 3.814697265625e-06 ;  /* 0x00000040ff007431 */ /* 0x000fe200000001ff */
[----:B------:R-:W-:Y:S01]  /*4170*/  MOV R2, 0x100 ;  /* 0x0000010000027802 */ /* 0x000fe20000000f00 */
[----:B---3--:R-:W-:Y:S06]  /*4180*/  @!P1 BRA `(.L_x_105) ;  /* 0x0000009c006c9947 */ /* 0x008fec0003800000 */
.L_x_263:
[----:B------:R-:W-:Y:S01]  /*4190*/  R2UR UR55, R2 ;  /* 0x00000000023772ca */ /* 0x000fe200000e0000 */
[----:B------:R-:W-:Y:S01]  /*41a0*/  IMAD.MOV.U32 R2, RZ, RZ, 0x118 ;  /* 0x00000118ff027424 */ /* 0x000fe200078e00ff */
[----:B------:R-:W-:Y:S01]  /*41b0*/  R2UR UR56, R0 ;  /* 0x00000000003872ca */ /* 0x000fe200000e0000 */
[----:B-1----:R-:W-:Y:S01]  /*41c0*/  IMAD.MOV.U32 R5, RZ, RZ, 0x108 ;  /* 0x00000108ff057424 */ /* 0x002fe200078e00ff */
[----:B------:R-:W-:Y:S01]  /*41d0*/  UIADD3 UR18, UPT, UPT, UR20, 0x80, URZ ;  /* 0x0000008014127890 */ /* 0x000fe2000fffe0ff */
[----:B---3--:R-:W-:Y:S01]  /*41e0*/  IMAD.MOV.U32 R4, RZ, RZ, 0x40 ;  /* 0x00000040ff047424 */ /* 0x008fe200078e00ff */
[----:B------:R-:W-:Y:S01]  /*41f0*/  R2UR UR45, R2 ;  /* 0x00000000022d72ca */ /* 0x000fe200000e0000 */
[----:B------:R-:W-:Y:S01]  /*4200*/  IMAD.MOV.U32 R2, RZ, RZ, 0x128 ;  /* 0x00000128ff027424 */ /* 0x000fe200078e00ff */
        /* <DEDUP_REMOVED lines=17> */
[----:B------:R-:W-:Y:S01]  /*4320*/  UIADD3 UR8, UPT, UPT, UR20, 0x280, URZ ;  /* 0x0000028014087890 */ /* 0x000fe2000fffe0ff */
[C---:B------:R-:W-:Y:S01]  /*4330*/  R2UR UR42, R0.reuse ;  /* 0x00000000002a72ca */ /* 0x040fe200000e0000 */
[----:B------:R-:W-:Y:S01]  /*4340*/  UIADD3 UR6, UPT, UPT, UR20, 0x300, URZ ;  /* 0x0000030014067890 */ /* 0x000fe2000fffe0ff */
[----:B------:R-:W-:Y:S01]  /*4350*/  R2UR UR40, R0 ;  /* 0x00000000002872ca */ /* 0x000fe200000e0000 */
[----:B------:R-:W-:Y:S01]  /*4360*/  UMOV UR72, 0x0 ;  /* 0x0000000000487882 */ /* 0x000fe20000000000 */
[----:B------:R-:W-:Y:S01]  /*4370*/  R2UR UR16, R2 ;  /* 0x00000000021072ca */ /* 0x000fe200000e0000 */
[----:B------:R-:W-:Y:S01]  /*4380*/  UMOV UR73, 0x8110010 ;  /* 0x0811001000497882 */ /* 0x000fe20000000000 */
[----:B------:R-:W-:Y:S01]  /*4390*/  R2UR UR24, R0 ;  /* 0x00000000001872ca */ /* 0x000fe200000e0000 */
[----:B--2---:R-:W-:Y:S01]  /*43a0*/  UIADD3 UR4, UPT, UPT, UR20, 0x380, URZ ;  /* 0x0000038014047890 */ /* 0x004fe2000fffe0ff */
[----:B------:R1:W-:Y:S01]  /*43b0*/  UTCHMMA tmem[UR55], gdesc[UR20], tmem[UR56], tmem[UR72], idesc[UR73], !UPT ;  /* 0x00ff4814370079ea */ /* 0x0003e2000f800038 */
        /* <DEDUP_REMOVED lines=9> */
[----:B------:R1:W-:Y:S01]  /*4450*/  UTCHMMA tmem[UR49], gdesc[UR18], tmem[UR54], tmem[UR70], idesc[UR71], UPT ;  /* 0x00ff4612310079ea */ /* 0x0003e2000b800036 */
        /* <DEDUP_REMOVED lines=16> */
[----:B------:R1:W-:Y:S01]  /*4560*/  UTCHMMA tmem[UR25], gdesc[UR6], tmem[UR40], tmem[UR60], idesc[UR61], UPT ;  /* 0x00ff3c06190079ea */ /* 0x0003e2000b800028 */
[----:B------:R1:W-:Y:S01]  /*4570*/  UTCHMMA tmem[UR16], gdesc[UR4], tmem[UR24], tmem[UR58], idesc[UR59], UPT ;  /* 0x00ff3a04100079ea */ /* 0x0003e2000b800018 */
[----:B------:R-:W-:Y:S05]  /*4580*/  @!P0 BRA `(.L_x_106) ;  /* 0x0000000000048947 */ /* 0x000fea0003800000 */
[----:B-1----:R-:W-:Y:S05]  /*4590*/  BPT.TRAP 0x1 ;  /* 0x000000040000795c */ /* 0x002fea0000300000 */
.L_x_106:
[----:B-1----:R-:W-:-:S09]  /*45a0*/  UIADD3 UR4, UPT, UPT, UR17, 0x24888, URZ ;  /* 0x0002488811047890 */ /* 0x002fd2000fffe0ff */
[----:B------:R1:W-:Y:S01]  /*45b0*/  UTCBAR [UR4], URZ ;  /* 0x000000ff040073e9 */ /* 0x0003e200080000ff */
[----:B------:R-:W-:Y:S05]  /*45c0*/  BRA.U !UP0, `(.L_x_107) ;  /* 0x0000000108047547 */ /* 0x000fea000b800000 */
[----:B-1----:R-:W-:Y:S05]  /*45d0*/  BPT.TRAP 0x1 ;  /* 0x000000040000795c */ /* 0x002fea0000300000 */
.L_x_107:
[----:B------:R-:W2:Y:S01]  /*45e0*/  LDL R0, [R1] ;  /* 0x0000000001007983 */ /* 0x000ea20000100800 */
[----:B-1----:R-:W-:Y:S01]  /*45f0*/  UIADD3 UR4, UPT, UPT, UR17, 0x24828, URZ ;  /* 0x0002482811047890 */ /* 0x002fe2000fffe0ff */
[----:B------:R-:W-:Y:S01]  /*4600*/  MOV R12, RZ ;  /* 0x000000ff000c7202 */ /* 0x000fe20000000f00 */
[----:B------:R-:W-:Y:S01]  /*4610*/  UMOV UR25, URZ ;  /* 0x000000ff00197c82 */ /* 0x000fe20008000000 */
[----:B------:R-:W-:-:S06]  /*4620*/  UMOV UR19, URZ ;  /* 0x000000ff00137c82 */ /* 0x000fcc0008000000 */
[----:B------:R1:W-:Y:S01]  /*4630*/  UTCBAR [UR4], URZ ;  /* 0x000000ff040073e9 */ /* 0x0003e200080000ff */
[----:B--2---:R-:W-:-:S13]  /*4640*/  ISETP.NE.AND P1, PT, R0, 0x1, PT ;  /* 0x000000010000780c */ /* 0x004fda0003f25270 */
[----:B-1----:R-:W-:Y:S05]  /*4650*/  @!P1 BRA `(.L_x_108) ;  /* 0x00000014009c9947 */ /* 0x002fea0003800000 */
[----:B------:R-:W-:Y:S01]  /*4660*/  R2UR UR51, R13 ;  /* 0x000000000d3372ca */ /* 0x000fe200000e0000 */
[----:B------:R-:W-:Y:S01]  /*4670*/  UMOV UR6, UR52 ;  /* 0x0000003400067c82 */ /* 0x000fe20008000000 */
[----:B------:R-:W-:Y:S01]  /*4680*/  UMOV UR7, 0x40004040 ;  /* 0x4000404000077882 */ /* 0x000fe20000000000 */
[----:B------:R-:W-:Y:S01]  /*4690*/  UMOV UR4, UR50 ;  /* 0x0000003200047c82 */ /* 0x000fe20008000000 */
[----:B------:R-:W-:Y:S01]  /*46a0*/  UMOV UR5, 0x40004040 ;  /* 0x4000404000057882 */ /* 0x000fe20000000000 */
[----:B------:R-:W-:Y:S02]  /*46b0*/  HFMA2 R10, -RZ, RZ, 0, 5.9604644775390625e-08 ;  /* 0x00000001ff0a7431 */ /* 0x000fe400000001ff */
[----:B------:R-:W-:Y:S02]  /*46c0*/  IMAD.U32 R18, RZ, RZ, UR6 ;  /* 0x00000006ff127e24 */ /* 0x000fe4000f8e00ff */
[----:B------:R-:W-:Y:S01]  /*46d0*/  HFMA2 R7, -RZ, RZ, 0, 5.9604644775390625e-08 ;  /* 0x00000001ff077431 */ /* 0x000fe200000001ff */
[----:B------:R-:W-:Y:S01]  /*46e0*/  MOV R19, UR7 ;  /* 0x0000000700137c02 */ /* 0x000fe20008000f00 */
[----:B------:R-:W-:Y:S01]  /*46f0*/  IMAD.U32 R16, RZ, RZ, UR4 ;  /* 0x00000004ff107e24 */ /* 0x000fe2000f8e00ff */
[----:B------:R-:W-:Y:S01]  /*4700*/  MOV R17, UR5 ;  /* 0x0000000500117c02 */ /* 0x000fe20008000f00 */
[----:B------:R-:W-:Y:S01]  /*4710*/  IMAD.MOV.U32 R11, RZ, RZ, RZ ;  /* 0x000000ffff0b7224 */ /* 0x000fe200078e00ff */
[----:B------:R-:W-:Y:S01]  /*4720*/  MOV R12, RZ ;  /* 0x000000ff000c7202 */ /* 0x000fe20000000f00 */
[----:B------:R-:W-:Y:S01]  /*4730*/  IMAD.MOV.U32 R9, RZ, RZ, RZ ;  /* 0x000000ffff097224 */ /* 0x000fe200078e00ff */
[----:B------:R-:W-:Y:S01]  /*4740*/  UIADD3 UR60, UPT, UPT, UR51, 0x100, URZ ;  /* 0x00000100333c7890 */ /* 0x000fe2000fffe0ff */
[----:B------:R-:W-:Y:S01]  /*4750*/  IMAD.MOV.U32 R8, RZ, RZ, 0x1 ;  /* 0x00000001ff087424 */ /* 0x000fe200078e00ff */
[----:B------:R-:W-:Y:S01]  /*4760*/  UIADD3 UR58, UPT, UPT, UR51, 0x180, URZ ;  /* 0x00000180333a7890 */ /* 0x000fe2000fffe0ff */
[----:B------:R-:W-:Y:S01]  /*4770*/  IMAD.MOV.U32 R6, RZ, RZ, RZ ;  /* 0x000000ffff067224 */ /* 0x000fe200078e00ff */
[----:B------:R-:W-:-:S02]  /*4780*/  UIADD3 UR56, UPT, UPT, UR51, 0x200, URZ ;  /* 0x0000020033387890 */ /* 0x000fc4000fffe0ff */
[----:B------:R-:W-:Y:S02]  /*4790*/  UIADD3 UR54, UPT, UPT, UR51, 0x280, URZ ;  /* 0x0000028033367890 */ /* 0x000fe4000fffe0ff */
[----:B------:R-:W-:Y:S02]  /*47a0*/  UIADD3 UR52, UPT, UPT, UR51, 0x300, URZ ;  /* 0x0000030033347890 */ /* 0x000fe4000fffe0ff */
[----:B------:R-:W-:Y:S02]  /*47b0*/  UIADD3 UR50, UPT, UPT, UR51, 0x380, URZ ;  /* 0x0000038033327890 */ /* 0x000fe4000fffe0ff */
[----:B------:R-:W-:Y:S02]  /*47c0*/  UIADD3 UR72, UPT, UPT, UR26, 0x100, URZ ;  /* 0x000001001a487890 */ /* 0x000fe4000fffe0ff */
[----:B------:R-:W-:Y:S02]  /*47d0*/  UIADD3 UR70, UPT, UPT, UR26, 0x180, URZ ;  /* 0x000001801a467890 */ /* 0x000fe4000fffe0ff */
        /* <DEDUP_REMOVED lines=8> */
[----:B------:R-:W-:Y:S01]  /*4860*/  UIADD3 UR40, UPT, UPT, UR22, 0x406, URZ ;  /* 0x0000040616287890 */ /* 0x000fe2000fffe0ff */
[----:B------:R-:W-:Y:S01]  /*4870*/  UMOV UR77, 0x40004040 ;  /* 0x40004040004d7882 */ /* 0x000fe20000000000 */
[----:B------:R-:W-:Y:S01]  /*4880*/  UMOV UR75, 0x40004040 ;  /* 0x40004040004b7882 */ /* 0x000fe20000000000 */
[----:B------:R-:W-:Y:S01]  /*4890*/  UMOV UR14, 0x1 ;  /* 0x00000001000e7882 */ /* 0x000fe20000000000 */
[----:B------:R-:W-:Y:S01]  /*48a0*/  UMOV UR19, URZ ;  /* 0x000000ff00137c82 */ /* 0x000fe20008000000 */
[----:B------:R-:W-:Y:S01]  /*48b0*/  UMOV UR25, URZ ;  /* 0x000000ff00197c82 */ /* 0x000fe20008000000 */
        /* <DEDUP_REMOVED lines=17> */
.L_x_132:
[----:B------:R-:W-:Y:S04]  /*49d0*/  BSSY.RECONVERGENT B0, `(.L_x_109) ;  /* 0x0000003000007945 */ /* 0x000fe80003800200 */
[----:B-1----:R-:W-:Y:S05]  /*49e0*/  @!P3 BRA `(.L_x_110) ;  /* 0x000000000004b947 */ /* 0x002fea0003800000 */
[----:B------:R-:W-:Y:S05]  /*49f0*/  BPT.TRAP 0x1 ;  /* 0x000000040000795c */ /* 0x000fea0000300000 */
.L_x_110:
[----:B------:R-:W-:Y:S05]  /*4a00*/  BSYNC.RECONVERGENT B0 ;  /* 0x0000000000007941 */ /* 0x000fea0003800200 */
.L_x_109:
[----:B------:R-:W-:Y:S01]  /*4a10*/  ULEA UR4, UR14, UR17, 0x3 ;  /* 0x000000110e047291 */ /* 0x000fe2000f8e18ff */
[----:B------:R-:W-:Y:S02]  /*4a20*/  SHF.L.U32 R2, R6, 0x1f, RZ ;  /* 0x0000001f06027819 */ /* 0x000fe400000006ff */
[----:B------:R-:W-:Y:S06]  /*4a30*/  ISETP.NE.AND P0, PT, R3, 0x2, PT ;  /* 0x000000020300780c */ /* 0x000fec0003f05270 */
[----:B------:R-:W1:Y:S02]  /*4a40*/  SYNCS.PHASECHK.TRANS64.TRYWAIT P1, [UR4+0x24800], R2 ;  /* 0x02480002ff0075a7 */ /* 0x000e640008021104 */
[----:B-1----:R-:W-:Y:S05]  /*4a50*/  @!P1 BRA `(.L_x_111) ;  /* 0x0000009400509947 */ /* 0x002fea0003800000 */
.L_x_265:
[----:B------:R-:W-:Y:S05]  /*4a60*/  @!P0 BRA `(.L_x_112) ;  /* 0x0000000000048947 */ /* 0x000fea0003800000 */
[----:B------:R-:W-:Y:S05]  /*4a70*/  BPT.TRAP 0x1 ;  /* 0x000000040000795c */ /* 0x000fea0000300000 */
.L_x_112:
[----:B------:R-:W-:Y:S01]  /*4a80*/  SHF.L.U32 R4, R9, 0x1f, RZ ;  /* 0x0000001f09047819 */ /* 0x000fe200000006ff */
[----:B-1----:R-:W-:Y:S03]  /*4a90*/  HFMA2 R0, -RZ, RZ, 0, 1.52587890625e-05 ;  /* 0x00000100ff007431 */ /* 0x002fe600000001ff */
[----:B------:R-:W1:Y:S02]  /*4aa0*/  SYNCS.PHASECHK.TRANS64.TRYWAIT P1, [UR17+0x24858], R4 ;  /* 0x02485804ff0075a7 */ /* 0x000e640008021111 */
[----:B-1----:R-:W-:Y:S05]  /*4ab0*/  @!P1 BRA `(.L_x_113) ;  /* 0x0000009400509947 */ /* 0x002fea0003800000 */
.L_x_267:
[----:B------:R-:W-:Y:S01]  /*4ac0*/  UIADD3 UR24, UPT, UPT, UR14, 0x1, URZ ;  /* 0x000000010e187890 */ /* 0x000fe2000fffe0ff */
[----:B------:R-:W-:Y:S01]  /*4ad0*/  R2UR UR4, R14 ;  /* 0x000000000e0472ca */ /* 0x000fe200000e0000 */
[----:B------:R-:W-:Y:S01]  /*4ae0*/  UMOV UR6, 0x0 ;  /* 0x0000000000067882 */ /* 0x000fe20000000000 */
[----:B------:R-:W-:Y:S01]  /*4af0*/  R2UR UR10, R0 ;  /* 0x00000000000a72ca */ /* 0x000fe200000e0000 */
[----:B------:R-:W-:Y:S01]  /*4b00*/  UMOV UR7, 0x8200010 ;  /* 0x0820001000077882 */ /* 0x000fe20000000000 */
[----:B------:R-:W-:Y:S01]  /*4b10*/  UMOV UR5, 0x40004040 ;  /* 0x4000404000057882 */ /* 0x000fe20000000000 */
[----:B------:R-:W-:Y:S01]  /*4b20*/  UMOV UR11, 0x8200010 ;  /* 0x08200010000b7882 */ /* 0x000fe20000000000 */
[----:B------:R-:W-:Y:S01]  /*4b30*/  UMOV UR9, 0x40004040 ;  /* 0x4000404000097882 */ /* 0x000fe20000000000 */
[----:B------:R-:W-:Y:S01]  /*4b40*/  UMOV UR12, UR36 ;  /* 0x00000024000c7c82 */ /* 0x000fe20008000000 */
[----:B------:R-:W-:Y:S01]  /*4b50*/  UMOV UR13, 0x40004040 ;  /* 0x40004040000d7882 */ /* 0x000fe20000000000 */
[----:B------:R-:W-:Y:S04]  /*4b60*/  IMAD.MOV.U32 R0, RZ, RZ, 0x100 ;  /* 0x00000100ff007424 */ /* 0x000fe800078e00ff */
[----:B------:R-:W-:Y:S01]  /*4b70*/  ULEA UR4, UR14, UR4, 0xa ;  /* 0x000000040e047291 */ /* 0x000fe2000f8e50ff */
[C---:B------:R-:W-:Y:S02]  /*4b80*/  R2UR UR18, R0.reuse ;  /* 0x00000000001272ca */ /* 0x040fe400000e0000 */
[C---:B------:R-:W-:Y:S01]  /*4b90*/  R2UR UR16, R0.reuse ;  /* 0x00000000001072ca */ /* 0x040fe200000e0000 */
[----:B------:R-:W-:Y:S01]  /*4ba0*/  UIADD3 UR8, UPT, UPT, UR4, 0x2, URZ ;  /* 0x0000000204087890 */ /* 0x000fe2000fffe0ff */
[----:B------:R-:W-:Y:S04]  /*4bb0*/  R2UR UR15, R0 ;  /* 0x00000000000f72ca */ /* 0x000fe800000e0000 */
[----:B------:R2:W-:Y:S02]  /*4bc0*/  UTCHMMA gdesc[UR38], gdesc[UR4], tmem[UR10], tmem[UR6], idesc[UR7], !UPT ;  /* 0x00ff0604260075ea */ /* 0x0005e4000f80000a */
[----:B--2---:R-:W-:Y:S02]  /*4bd0*/  UIADD3 UR6, UPT, UPT, UR4, 0x4, URZ ;  /* 0x0000000404067890 */ /* 0x004fe4000fffe0ff */
[----:B------:R-:W-:Y:S01]  /*4be0*/  UIADD3 UR4, UPT, UPT, UR4, 0x6, URZ ;  /* 0x0000000604047890 */ /* 0x000fe2000fffe0ff */
[----:B------:R-:W-:Y:S01]  /*4bf0*/  UMOV UR10, 0x0 ;  /* 0x00000000000a7882 */ /* 0x000fe20000000000 */
[----:B------:R-:W-:Y:S01]  /*4c00*/  UMOV UR7, 0x40004040 ;  /* 0x4000404000077882 */ /* 0x000fe20000000000 */
[----:B------:R2:W-:Y:S02]  /*4c10*/  UTCHMMA gdesc[UR12], gdesc[UR8], tmem[UR18], tmem[UR10], idesc[UR11], UPT ;  /* 0x00ff0a080c0075ea */ /* 0x0005e4000b800012 */
[----:B--2---:R-:W-:Y:S01]  /*4c20*/  UMOV UR8, 0x0 ;  /* 0x0000000000087882 */ /* 0x004fe20000000000 */
[----:B------:R-:W-:Y:S01]  /*4c30*/  UMOV UR9, 0x8200010 ;  /* 0x0820001000097882 */ /* 0x000fe20000000000 */
[----:B------:R-:W-:Y:S01]  /*4c40*/  UMOV UR10, UR34 ;  /* 0x00000022000a7c82 */ /* 0x000fe20008000000 */
[----:B------:R-:W-:Y:S01]  /*4c50*/  UMOV UR11, 0x40004040 ;  /* 0x40004040000b7882 */ /* 0x000fe20000000000 */
[----:B------:R-:W-:Y:S01]  /*4c60*/  UMOV UR12, 0x0 ;  /* 0x00000000000c7882 */ /* 0x000fe20000000000 */
[----:B------:R2:W-:Y:S01]  /*4c70*/  UTCHMMA gdesc[UR10], gdesc[UR6], tmem[UR16], tmem[UR8], idesc[UR9], UPT ;  /* 0x00ff08060a0075ea */ /* 0x0005e2000b800010 */
[----:B------:R-:W-:Y:S01]  /*4c80*/  UMOV UR13, 0x8200010 ;  /* 0x08200010000d7882 */ /* 0x000fe20000000000 */
[----:B--2---:R-:W-:Y:S01]  /*4c90*/  UMOV UR8, UR32 ;  /* 0x0000002000087c82 */ /* 0x004fe20008000000 */
[----:B------:R-:W-:Y:S02]  /*4ca0*/  UMOV UR9, 0x40004040 ;  /* 0x4000404000097882 */ /* 0x000fe40000000000 */
[----:B------:R2:W-:Y:S01]  /*4cb0*/  UTCHMMA gdesc[UR8], gdesc[UR4], tmem[UR15], tmem[UR12], idesc[UR13], UPT ;  /* 0x00ff0c04080075ea */ /* 0x0005e2000b80000f */
[----:B------:R-:W-:Y:S05]  /*4cc0*/  @!P0 BRA `(.L_x_114) ;  /* 0x0000000000048947 */ /* 0x000fea0003800000 */
[----:B--2---:R-:W-:Y:S05]  /*4cd0*/  BPT.TRAP 0x1 ;  /* 0x000000040000795c */ /* 0x004fea0000300000 */
.L_x_114:
[----:B--2---:R-:W-:Y:S09]  /*4ce0*/  UIADD3 UR4, UPT, UPT, UR17, 0x24850, URZ ;  /* 0x0002485011047890 */ /* 0x004ff2000fffe0ff */
[----:B------:R2:W-:Y:S01]  /*4cf0*/  UTCBAR [UR4], URZ ;  /* 0x000000ff040073e9 */ /* 0x0005e200080000ff */
[----:B------:R-:W-:Y:S05]  /*4d00*/  @!P0 BRA `(.L_x_115) ;  /* 0x0000000000048947 */ /* 0x000fea0003800000 */
[----:B--2---:R-:W-:Y:S05]  /*4d10*/  BPT.TRAP 0x1 ;  /* 0x000000040000795c */ /* 0x004fea0000300000 */
.L_x_115:
[----:B-1----:R-:W-:Y:S04]  /*4d20*/  SHF.L.U32 R2, R12, 0x1f, RZ ;  /* 0x0000001f0c027819 */ /* 0x002fe800000006ff */
[----:B------:R-:W1:Y:S02]  /*4d30*/  SYNCS.PHASECHK.TRANS64.TRYWAIT P1, [UR17+0x24890], R2 ;  /* 0x02489002ff0075a7 */ /* 0x000e640008021111 */
[----:B-1----:R-:W-:Y:S05]  /*4d40*/  @!P1 BRA `(.L_x_116) ;  /* 0x0000009000c49947 */ /* 0x002fea0003800000 */
.L_x_269:
[----:B------:R-:W-:Y:S05]  /*4d50*/  @!P0 BRA `(.L_x_117) ;  /* 0x0000000000048947 */ /* 0x000fea0003800000 */
[----:B--2---:R-:W-:Y:S05]  /*4d60*/  BPT.TRAP 0x1 ;  /* 0x000000040000795c */ /* 0x004fea0000300000 */
.L_x_117:
[----:B-1----:R-:W-:Y:S04]  /*4d70*/  SHF.L.U32 R2, R11, 0x1f, RZ ;  /* 0x0000001f0b027819 */ /* 0x002fe800000006ff */
[----:B------:R-:W1:Y:S02]  /*4d80*/  SYNCS.PHASECHK.TRANS64.TRYWAIT P1, [UR17+0x24868], R2 ;  /* 0x02486802ff0075a7 */ /* 0x000e640008021111 */
[----:B-1----:R-:W-:Y:S05]  /*4d90*/  @!P1 BRA `(.L_x_118) ;  /* 0x0000009000c89947 */ /* 0x002fea0003800000 */
.L_x_271:
[----:B------:R-:W-:Y:S01]  /*4da0*/  ELECT P2, URZ, PT ;  /* 0x0000000000ff782f */ /* 0x000fe20003840000 */
[----:B-1----:R-:W-:Y:S01]  /*4db0*/  IMAD.MOV.U32 R0, RZ, RZ, 0x80 ;  /* 0x00000080ff007424 */ /* 0x002fe200078e00ff */
[----:B------:R-:W-:Y:S01]  /*4dc0*/  UMOV UR12, 0x0 ;  /* 0x00000000000c7882 */ /* 0x000fe20000000000 */
[----:B------:R-:W-:Y:S01]  /*4dd0*/  UMOV UR13, 0x8118010 ;  /* 0x08118010000d7882 */ /* 0x000fe20000000000 */
[----:B------:R-:W-:Y:S02]  /*4de0*/  UIADD3 UR8, UPT, UPT, UR26, 0x80, URZ ;  /* 0x000000801a087890 */ /* 0x000fe4000fffe0ff */
[C---:B------:R-:W-:Y:S01]  /*4df0*/  R2UR UR14, R0.reuse ;  /* 0x00000000000e72ca */ /* 0x040fe200000e0000 */
[----:B------:R-:W-:Y:S01]  /*4e00*/  UMOV UR9, 0x40004040 ;  /* 0x4000404000097882 */ /* 0x000fe20000000000 */
[----:B------:R-:W-:Y:S01]  /*4e10*/  UMOV UR11, 0x40004040 ;  /* 0x40004040000b7882 */ /* 0x000fe20000000000 */
[----:B------:R-:W-:Y:S01]  /*4e20*/  UMOV UR15, 0x8118010 ;  /* 0x08118010000f7882 */ /* 0x000fe20000000000 */
[----:B------:R-:W-:Y:S03]  /*4e30*/  ELECT P1, URZ, PT ;  /* 0x0000000000ff782f */ /* 0x000fe60003820000 */
[----:B--2---:R-:W-:Y:S01]  /*4e40*/  @P2 R2UR UR4, R13 ;  /* 0x000000000d0422ca */ /* 0x004fe200000e0000 */
[----:B------:R-:W-:Y:S05]  /*4e50*/  @P2 IMAD.MOV.U32 R5, RZ, RZ, 0x40004040 ;  /* 0x40004040ff052424 */ /* 0x000fea00078e00ff */
[----:B------:R-:W-:Y:S04]  /*4e60*/  @P2 R2UR UR7, R5 ;  /* 0x00000000050722ca */ /* 0x000fe800000e0000 */
[----:B------:R-:W-:Y:S03]  /*4e70*/  @P1 VIADD R2, R13, 0x80 ;  /* 0x000000800d021836 */ /* 0x000fe60000000000 */
[----:B------:R-:W-:Y:S01]  /*4e80*/  IMAD.U32 R4, RZ, RZ, UR4 ;  /* 0x00000004ff047e24 */ /* 0x000fe2000f8e00ff */
[----:B------:R-:W-:Y:S02]  /*4e90*/  R2UR UR4, R0 ;  /* 0x00000000000472ca */ /* 0x000fe400000e0000 */
[----:B------:R-:W-:Y:S01]  /*4ea0*/  @P1 R2UR UR5, R2 ;  /* 0x00000000020512ca */ /* 0x000fe200000e0000 */
[----:B------:R-:W-:Y:S01]  /*4eb0*/  IMAD.MOV.U32 R2, RZ, RZ, 0x80 ;  /* 0x00000080ff027424 */ /* 0x000fe200078e00ff */
[----:B------:R-:W-:Y:S11]  /*4ec0*/  @P2 R2UR UR6, R4 ;  /* 0x00000000040622ca */ /* 0x000ff600000e0000 */
[----:B------:R-:W-:Y:S01]  /*4ed0*/  UMOV UR10, UR5 ;  /* 0x00000005000a7c82 */ /* 0x000fe20008000000 */
[----:B------:R-:W-:Y:S01]  /*4ee0*/  R2UR UR5, R2 ;  /* 0x00000000020572ca */ /* 0x000fe200000e0000 */
[----:B------:R1:W-:Y:S02]  /*4ef0*/  UTCHMMA gdesc[UR26], gdesc[UR6], tmem[UR4], tmem[UR12], idesc[UR13], !UPT ;  /* 0x00ff0c061a0075ea */ /* 0x0003e4000f800004 */
[----:B-1----:R-:W-:Y:S01]  /*4f00*/  R2UR UR12, R0 ;  /* 0x00000000000c72ca */ /* 0x002fe200000e0000 */
[----:B------:R-:W-:Y:S01]  /*4f10*/  UMOV UR6, 0x0 ;  /* 0x0000000000067882 */ /* 0x000fe20000000000 */
[----:B------:R-:W-:Y:S01]  /*4f20*/  UMOV UR7, 0x8118010 ;  /* 0x0811801000077882 */ /* 0x000fe20000000000 */
[----:B------:R-:W-:Y:S01]  /*4f30*/  R2UR UR13, R2 ;  /* 0x00000000020d72ca */ /* 0x000fe200000e0000 */
[----:B------:R1:W-:Y:S01]  /*4f40*/  UTCHMMA gdesc[UR8], gdesc[UR10], tmem[UR14], tmem[UR6], idesc[UR7], UPT ;  /* 0x00ff060a080075ea */ /* 0x0003e2000b80000e */
[----:B------:R-:W-:Y:S01]  /*4f50*/  UMOV UR4, 0x0 ;  /* 0x0000000000047882 */ /* 0x000fe20000000000 */
[----:B-1----:R-:W-:Y:S01]  /*4f60*/  UMOV UR10, 0x0 ;  /* 0x00000000000a7882 */ /* 0x002fe20000000000 */
[----:B------:R-:W-:Y:S01]  /*4f70*/  UMOV UR11, 0x8118010 ;  /* 0x08118010000b7882 */ /* 0x000fe20000000000 */
[----:B------:R-:W-:Y:S02]  /*4f80*/  R2UR UR7, R0 ;  /* 0x00000000000772ca */ /* 0x000fe400000e0000 */
[----:B------:R1:W-:Y:S01]  /*4f90*/  UTCHMMA gdesc[UR72], gdesc[UR60], tmem[UR5], tmem[UR10], idesc[UR11], UPT ;  /* 0x00ff0a3c480075ea */ /* 0x0003e2000b800005 */
[----:B------:R-:W-:Y:S01]  /*4fa0*/  R2UR UR6, R2 ;  /* 0x00000000020672ca */ /* 0x000fe200000e0000 */
[----:B------:R-:W-:Y:S01]  /*4fb0*/  UMOV UR8, 0x0 ;  /* 0x0000000000087882 */ /* 0x000fe20000000000 */
[----:B------:R-:W-:Y:S01]  /*4fc0*/  UMOV UR9, 0x8118010 ;  /* 0x0811801000097882 */ /* 0x000fe20000000000 */
[----:B------:R-:W-:Y:S01]  /*4fd0*/  UMOV UR14, 0x0 ;  /* 0x00000000000e7882 */ /* 0x000fe20000000000 */
[----:B-1----:R-:W-:Y:S02]  /*4fe0*/  UMOV UR5, 0x8118010 ;  /* 0x0811801000057882 */ /* 0x002fe40000000000 */
[----:B------:R1:W-:Y:S01]  /*4ff0*/  UTCHMMA gdesc[UR70], gdesc[UR58], tmem[UR12], tmem[UR4], idesc[UR5], UPT ;  /* 0x00ff043a460075ea */ /* 0x0003e2000b80000c */
[----:B------:R2:W-:Y:S03]  /*5000*/  UTCHMMA gdesc[UR68], gdesc[UR56], tmem[UR13], tmem[UR8], idesc[UR9], UPT ;  /* 0x00ff0838440075ea */ /* 0x0005e6000b80000d */
[----:B------:R2:W-:Y:S03]  /*5010*/  UTCHMMA gdesc[UR66], gdesc[UR54], tmem[UR7], tmem[UR14], idesc[UR15], UPT ;  /* 0x00ff0e36420075ea */ /* 0x0005e6000b800007 */
[----:B------:R2:W-:Y:S01]  /*5020*/  UTCHMMA gdesc[UR64], gdesc[UR52], tmem[UR6], tmem[UR10], idesc[UR11], UPT ;  /* 0x00ff0a34400075ea */ /* 0x0005e2000b800006 */
[----:B-1----:R-:W-:Y:S11]  /*5030*/  R2UR UR4, R0 ;  /* 0x00000000000472ca */ /* 0x002ff600000e0000 */
[----:B------:R-:W-:Y:S02]  /*5040*/  @!UPT UIADD3 URZ, UPT, UPT, URZ, URZ, URZ ;  /* 0x000000fffffff290 */ /* 0x000fe4000fffe0ff */
[----:B------:R2:W-:Y:S01]  /*5050*/  UTCHMMA gdesc[UR62], gdesc[UR50], tmem[UR4], tmem[UR8], idesc[UR9], UPT ;  /* 0x00ff08323e0075ea */ /* 0x0005e2000b800004 */
[----:B------:R-:W-:Y:S05]  /*5060*/  @!P0 BRA `(.L_x_119) ;  /* 0x0000000000048947 */ /* 0x000fea0003800000 */
[----:B--2---:R-:W-:Y:S05]  /*5070*/  BPT.TRAP 0x1 ;  /* 0x000000040000795c */ /* 0x004fea0000300000 */
.L_x_119:
[----:B------:R-:W-:Y:S01]  /*5080*/  UISETP.NE.U32.AND UP1, UPT, UR19, URZ, UPT ;  /* 0x000000ff1300728c */ /* 0x000fe2000bf25070 */
[----:B--2---:R-:W-:Y:S01]  /*5090*/  R2UR UR4, R15 ;  /* 0x000000000f0472ca */ /* 0x004fe200000e0000 */
[----:B------:R-:W-:Y:S01]  /*50a0*/  UIADD3 UR8, UPT, UPT, UR17, 0x24870, URZ ;  /* 0x0002487011087890 */ /* 0x000fe2000fffe0ff */
[----:B------:R-:W-:Y:S01]  /*50b0*/  IMAD.MOV.U32 R0, RZ, RZ, RZ ;  /* 0x000000ffff007224 */ /* 0x000fe200078e00ff */
[----:B------:R-:W-:Y:S01]  /*50c0*/  UMOV UR6, 0x0 ;  /* 0x0000000000067882 */ /* 0x000fe20000000000 */
[----:B------:R-:W-:Y:S01]  /*50d0*/  UMOV UR7, 0x8110010 ;  /* 0x0811001000077882 */ /* 0x000fe20000000000 */
[----:B------:R-:W-:Y:S01]  /*50e0*/  UMOV UR15, 0x40004040 ;  /* 0x40004040000f7882 */ /* 0x000fe20000000000 */
[----:B------:R-:W-:Y:S01]  /*50f0*/  UMOV UR12, 0x0 ;  /* 0x00000000000c7882 */ /* 0x000fe20000000000 */
[C---:B------:R-:W-:Y:S01]  /*5100*/  R2UR UR9, R0.reuse ;  /* 0x00000000000972ca */ /* 0x040fe200000e0000 */
[----:B------:R-:W-:Y:S01]  /*5110*/  UMOV UR13, 0x8110010 ;  /* 0x08110010000d7882 */ /* 0x000fe20000000000 */
[C---:B------:R-:W-:Y:S01]  /*5120*/  R2UR UR10, R0.reuse ;  /* 0x00000000000a72ca */ /* 0x040fe200000e0000 */
[----:B------:R1:W-:Y:S01]  /*5130*/  UTCBAR [UR8], URZ ;  /* 0x000000ff080073e9 */ /* 0x0003e200080000ff */
[C---:B------:R-:W-:Y:S01]  /*5140*/  R2UR UR11, R0.reuse ;  /* 0x00000000000b72ca */ /* 0x040fe200000e0000 */
[----:B------:R-:W-:Y:S01]  /*5150*/  UMOV UR5, 0x40004040 ;  /* 0x4000404000057882 */ /* 0x000fe20000000000 */
[----:B------:R-:W-:Y:S01]  /*5160*/  ULEA UR14, UR25, UR4, 0xa ;  /* 0x00000004190e7291 */ /* 0x000fe2000f8e50ff */
[----:B------:R-:W-:Y:S01]  /*5170*/  R2UR UR16, R0 ;  /* 0x00000000001072ca */ /* 0x000fe200000e0000 */
[----:B------:R-:W-:Y:S01]  /*5180*/  UMOV UR18, 0x0 ;  /* 0x0000000000127882 */ /* 0x000fe20000000000 */
[----:B------:R-:W-:Y:S01]  /*5190*/  UMOV UR19, 0x8110010 ;  /* 0x0811001000137882 */ /* 0x000fe20000000000 */
[----:B------:R-:W-:Y:S01]  /*51a0*/  UIADD3 UR4, UPT, UPT, UR14, 0x80, URZ ;  /* 0x000000800e047890 */ /* 0x000fe2000fffe0ff */
[----:B------:R-:W-:Y:S01]  /*51b0*/  IMAD.MOV.U32 R2, RZ, RZ, RZ ;  /* 0x000000ffff027224 */ /* 0x000fe200078e00ff */
[----:B------:R-:W-:Y:S01]  /*51c0*/  BSSY.RECONVERGENT B0, `(.L_x_120) ;  /* 0x0000027000007945 */ /* 0x000fe20003800200 */
[----:B------:R-:W-:Y:S02]  /*51d0*/  LOP3.LUT R10, R10, 0x1, RZ, 0x3c, !PT ;  /* 0x000000010a0a7812 */ /* 0x000fe400078e3cff */
[----:B------:R2:W-:Y:S04]  /*51e0*/  UTCHMMA gdesc[UR22], gdesc[UR14], tmem[UR9], tmem[UR6], idesc[UR7], UP1 ;  /* 0x00ff060e160075ea */ /* 0x0005e80008800009 */
[----:B------:R3:W-:Y:S01]  /*51f0*/  UTCHMMA gdesc[UR48], gdesc[UR4], tmem[UR10], tmem[UR12], idesc[UR13], UPT ;  /* 0x00ff0c04300075ea */ /* 0x0007e2000b80000a */
[----:B-1----:R-:W-:Y:S02]  /*5200*/  UIADD3 UR8, UPT, UPT, UR14, 0x180, URZ ;  /* 0x000001800e087890 */ /* 0x002fe4000fffe0ff */
[----:B--2---:R-:W-:Y:S01]  /*5210*/  UIADD3 UR6, UPT, UPT, UR14, 0x100, URZ ;  /* 0x000001000e067890 */ /* 0x004fe2000fffe0ff */
[C---:B------:R-:W-:Y:S01]  /*5220*/  R2UR UR15, R0.reuse ;  /* 0x00000000000f72ca */ /* 0x040fe200000e0000 */
[----:B------:R-:W-:Y:S01]  /*5230*/  UMOV UR7, 0x40004040 ;  /* 0x4000404000077882 */ /* 0x000fe20000000000 */
[----:B------:R-:W-:Y:S01]  /*5240*/  UMOV UR9, 0x40004040 ;  /* 0x4000404000097882 */ /* 0x000fe20000000000 */
[----:B---3--:R-:W-:Y:S02]  /*5250*/  UIADD3 UR4, UPT, UPT, UR22, 0x400, URZ ;  /* 0x0000040016047890 */ /* 0x008fe4000fffe0ff */
[----:B------:R-:W-:Y:S01]  /*5260*/  UIADD3 UR12, UPT, UPT, UR14, 0x200, URZ ;  /* 0x000002000e0c7890 */ /* 0x000fe2000fffe0ff */
[----:B------:R-:W-:Y:S02]  /*5270*/  UMOV UR10, 0x0 ;  /* 0x00000000000a7882 */ /* 0x000fe40000000000 */
[----:B------:R1:W-:Y:S01]  /*5280*/  UTCHMMA gdesc[UR46], gdesc[UR6], tmem[UR11], tmem[UR18], idesc[UR19], UPT ;  /* 0x00ff12062e0075ea */ /* 0x0003e2000b80000b */
[----:B------:R-:W-:Y:S01]  /*5290*/  UMOV UR13, 0x40004040 ;  /* 0x40004040000d7882 */ /* 0x000fe20000000000 */
[----:B-1----:R-:W-:Y:S01]  /*52a0*/  R2UR UR18, R0 ;  /* 0x00000000001272ca */ /* 0x002fe200000e0000 */
[----:B------:R-:W-:Y:S01]  /*52b0*/  UMOV UR11, 0x8110010 ;  /* 0x08110010000b7882 */ /* 0x000fe20000000000 */
[----:B------:R-:W-:Y:S01]  /*52c0*/  UMOV UR6, 0x0 ;  /* 0x0000000000067882 */ /* 0x000fe20000000000 */
[----:B------:R1:W-:Y:S01]  /*52d0*/  UTCHMMA gdesc[UR44], gdesc[UR8], tmem[UR16], tmem[UR10], idesc[UR11], UPT ;  /* 0x00ff0a082c0075ea */ /* 0x0003e2000b800010 */
[----:B------:R-:W-:Y:S09]  /*52e0*/  UMOV UR7, 0x8110010 ;  /* 0x0811001000077882 */ /* 0x000ff20000000000 */
[----:B------:R2:W-:Y:S01]  /*52f0*/  UTCHMMA gdesc[UR4], gdesc[UR12], tmem[UR18], tmem[UR6], idesc[UR7], UPT ;  /* 0x00ff060c040075ea */ /* 0x0005e2000b800012 */
[----:B-1----:R-:W-:Y:S01]  /*5300*/  UIADD3 UR10, UPT, UPT, UR14, 0x280, URZ ;  /* 0x000002800e0a7890 */ /* 0x002fe2000fffe0ff */
[----:B------:R-:W-:Y:S01]  /*5310*/  UMOV UR8, 0x0 ;  /* 0x0000000000087882 */ /* 0x000fe20000000000 */
[----:B------:R-:W-:Y:S01]  /*5320*/  UMOV UR9, 0x8110010 ;  /* 0x0811001000097882 */ /* 0x000fe20000000000 */
[----:B------:R-:W-:Y:S01]  /*5330*/  UMOV UR11, 0x40004040 ;  /* 0x40004040000b7882 */ /* 0x000fe20000000000 */
[----:B--2---:R-:W-:Y:S01]  /*5340*/  UIADD3 UR6, UPT, UPT, UR22, 0x402, URZ ;  /* 0x0000040216067890 */ /* 0x004fe2000fffe0ff */
[----:B------:R-:W-:Y:S01]  /*5350*/  R2UR UR13, R2 ;  /* 0x00000000020d72ca */ /* 0x000fe200000e0000 */
[----:B------:R-:W-:Y:S01]  /*5360*/  UIADD3 UR4, UPT, UPT, UR14, 0x380, URZ ;  /* 0x000003800e047890 */ /* 0x000fe2000fffe0ff */
[----:B------:R-:W-:Y:S01]  /*5370*/  R2UR UR12, R0 ;  /* 0x00000000000c72ca */ /* 0x000fe200000e0000 */
[----:B------:R-:W-:Y:S01]  /*5380*/  UMOV UR7, 0x40004040 ;  /* 0x4000404000077882 */ /* 0x000fe20000000000 */
[----:B------:R-:W-:Y:S04]  /*5390*/  UMOV UR18, 0x0 ;  /* 0x0000000000127882 */ /* 0x000fe80000000000 */
[----:B------:R1:W-:Y:S02]  /*53a0*/  UTCHMMA gdesc[UR6], gdesc[UR10], tmem[UR15], tmem[UR8], idesc[UR9], UPT ;  /* 0x00ff080a060075ea */ /* 0x0003e4000b80000f */
[----:B-1----:R-:W-:Y:S01]  /*53b0*/  UIADD3 UR8, UPT, UPT, UR14, 0x300, URZ ;  /* 0x000003000e087890 */ /* 0x002fe2000fffe0ff */
[----:B------:R-:W-:Y:S01]  /*53c0*/  UMOV UR6, 0x0 ;  /* 0x0000000000067882 */ /* 0x000fe20000000000 */
[----:B------:R-:W-:Y:S01]  /*53d0*/  UMOV UR7, 0x8110010 ;  /* 0x0811001000077882 */ /* 0x000fe20000000000 */
[----:B------:R-:W-:Y:S06]  /*53e0*/  UMOV UR9, 0x40004040 ;  /* 0x4000404000097882 */ /* 0x000fec0000000000 */
[----:B------:R1:W-:Y:S01]  /*53f0*/  UTCHMMA gdesc[UR42], gdesc[UR8], tmem[UR13], tmem[UR6], idesc[UR7], UPT ;  /* 0x00ff06082a0075ea */ /* 0x0003e2000b80000d */
[----:B------:R1:W-:Y:S01]  /*5400*/  UTCHMMA gdesc[UR40], gdesc[UR4], tmem[UR12], tmem[UR18], idesc[UR19], UPT ;  /* 0x00ff1204280075ea */ /* 0x0003e2000b80000c */
[----:B------:R-:W-:Y:S05]  /*5410*/  @!P3 BRA `(.L_x_121) ;  /* 0x000000000004b947 */ /* 0x000fea0003800000 */
[----:B-1----:R-:W-:Y:S05]  /*5420*/  BPT.TRAP 0x1 ;  /* 0x000000040000795c */ /* 0x002fea0000300000 */
.L_x_121:
[----:B-1----:R-:W-:Y:S05]  /*5430*/  BSYNC.RECONVERGENT B0 ;  /* 0x0000000000007941 */ /* 0x002fea0003800200 */
.L_x_120:
[----:B------:R-:W-:Y:S04]  /*5440*/  ULEA UR4, UR25, UR17, 0x3 ;  /* 0x0000001119047291 */ /* 0x000fe8000f8e18ff */
[----:B------:R-:W-:Y:S02]  /*5450*/  UIADD3 UR5, UPT, UPT, UR4, 0x24810, URZ ;  /* 0x0002481004057890 */ /* 0x000fe4000fffe0ff */
[----:B------:R-:W-:Y:S04]  /*5460*/  UIADD3 UR4, UPT, UPT, UR25, 0x1, URZ ;  /* 0x0000000119047890 */ /* 0x000fe8000fffe0ff */
[----:B------:R-:W-:Y:S03]  /*5470*/  UISETP.NE.AND UP1, UPT, UR4, 0x2, UPT ;  /* 0x000000020400788c */ /* 0x000fe6000bf25270 */
[----:B------:R1:W-:Y:S01]  /*5480*/  UTCBAR [UR5], URZ ;  /* 0x000000ff050073e9 */ /* 0x0003e200080000ff */
[----:B------:R-:W-:Y:S01]  /*5490*/  USEL UR25, UR4, URZ, UP1 ;  /* 0x000000ff04197287 */ /* 0x000fe20008800000 */
[----:B------:R-:W-:Y:S11]  /*54a0*/  @!P0 BRA `(.L_x_122) ;  /* 0x0000000000048947 */ /* 0x000ff60003800000 */
[----:B-1----:R-:W-:Y:S05]  /*54b0*/  BPT.TRAP 0x1 ;  /* 0x000000040000795c */ /* 0x002fea0000300000 */
.L_x_122:
[----:B------:R-:W-:Y:S01]  /*54c0*/  LOP3.LUT R12, R12, 0x1, RZ, 0x3c, !PT ;  /* 0x000000010c0c7812 */ /* 0x000fe200078e3cff */
[----:B------:R-:W-:Y:S09]  /*54d0*/  UIADD3 UR4, UPT, UPT, UR17, 0x24898, URZ ;  /* 0x0002489811047890 */ /* 0x000ff2000fffe0ff */
[----:B------:R2:W-:Y:S01]  /*54e0*/  UTCBAR [UR4], URZ ;  /* 0x000000ff040073e9 */ /* 0x0005e200080000ff */
[----:B------:R-:W-:Y:S05]  /*54f0*/  @!P0 BRA `(.L_x_123) ;  /* 0x0000000000048947 */ /* 0x000fea0003800000 */
[----:B-12---:R-:W-:Y:S05]  /*5500*/  BPT.TRAP 0x1 ;  /* 0x000000040000795c */ /* 0x006fea0000300000 */
.L_x_123:
[----:B------:R-:W-:Y:S04]  /*5510*/  SHF.L.U32 R2, R10, 0x1f, RZ ;  /* 0x0000001f0a027819 */ /* 0x000fe800000006ff */
[----:B------:R-:W3:Y:S02]  /*5520*/  SYNCS.PHASECHK.TRANS64.TRYWAIT P1, [UR17+0x24878], R2 ;  /* 0x02487802ff0075a7 */ /* 0x000ee40008021111 */
[----:B---3--:R-:W-:Y:S05]  /*5530*/  @!P1 BRA `(.L_x_124) ;  /* 0x0000008800f89947 */ /* 0x008fea0003800000 */
.L_x_273:
[----:B------:R-:W-:Y:S05]  /*5540*/  BRA.U !UP0, `(.L_x_125) ;  /* 0x0000000108047547 */ /* 0x000fea000b800000 */
[----:B-12---:R-:W-:Y:S05]  /*5550*/  BPT.TRAP 0x1 ;  /* 0x000000040000795c */ /* 0x006fea0000300000 */
.L_x_125:
[----:B------:R-:W-:Y:S01]  /*5560*/  SHF.L.U32 R5, R7, 0x1f, RZ ;  /* 0x0000001f07057819 */ /* 0x000fe200000006ff */
[----:B---3--:R-:W-:Y:S02]  /*5570*/  HFMA2 R0, -RZ, RZ, 0, 7.62939453125e-06 ;  /* 0x00000080ff007431 */ /* 0x008fe400000001ff */
[----:B------:R-:W-:Y:S01]  /*5580*/  IMAD.MOV.U32 R2, RZ, RZ, 0x80 ;  /* 0x00000080ff027424 */ /* 0x000fe200078e00ff */
[----:B------:R-:W3:Y:S02]  /*5590*/  SYNCS.PHASECHK.TRANS64.TRYWAIT P1, [UR17+0x24820], R5 ;  /* 0x02482005ff0075a7 */ /* 0x000ee40008021111 */
[----:B---3--:R-:W-:Y:S05]  /*55a0*/  @!P1 BRA `(.L_x_126) ;  /* 0x0000008800f49947 */ /* 0x008fea0003800000 */
.L_x_275:
[----:B--2---:R-:W-:Y:S01]  /*55b0*/  R2UR UR4, R2 ;  /* 0x00000000020472ca */ /* 0x004fe200000e0000 */
[----:B------:R-:W-:Y:S01]  /*55c0*/  UMOV UR18, 0x0 ;  /* 0x0000000000127882 */ /* 0x000fe20000000000 */
[----:B------:R-:W-:Y:S01]  /*55d0*/  R2UR UR14, R18 ;  /* 0x00000000120e72ca */ /* 0x000fe200000e0000 */
[----:B------:R-:W-:Y:S01]  /*55e0*/  UMOV UR19, 0x8200010 ;  /* 0x0820001000137882 */ /* 0x000fe20000000000 */
[----:B------:R-:W-:Y:S01]  /*55f0*/  R2UR UR15, R19 ;  /* 0x00000000130f72ca */ /* 0x000fe200000e0000 */
[----:B------:R-:W-:Y:S01]  /*5600*/  UIADD3 UR8, UPT, UPT, UR30, 0x6, URZ ;  /* 0x000000061e087890 */ /* 0x000fe2000fffe0ff */
[----:B------:R-:W-:Y:S01]  /*5610*/  R2UR UR11, R0 ;  /* 0x00000000000b72ca */ /* 0x000fe200000e0000 */
[----:B------:R-:W-:Y:S01]  /*5620*/  UIADD3 UR6, UPT, UPT, UR28, 0x6, URZ ;  /* 0x000000061c067890 */ /* 0x000fe2000fffe0ff */
[----:B------:R-:W-:Y:S01]  /*5630*/  IMAD.MOV.U32 R2, RZ, RZ, 0x80 ;  /* 0x00000080ff027424 */ /* 0x000fe200078e00ff */
[----:B------:R-:W-:Y:S01]  /*5640*/  UMOV UR12, 0x0 ;  /* 0x00000000000c7882 */ /* 0x000fe20000000000 */
[----:B------:R-:W-:Y:S01]  /*5650*/  UMOV UR13, 0x8200010 ;  /* 0x08200010000d7882 */ /* 0x000fe20000000000 */
[----:B------:R-:W-:Y:S01]  /*5660*/  IMAD.MOV.U32 R0, RZ, RZ, 0x80 ;  /* 0x00000080ff007424 */ /* 0x000fe200078e00ff */
[----:B------:R-:W-:Y:S01]  /*5670*/  UMOV UR9, 0x40004040 ;  /* 0x4000404000097882 */ /* 0x000fe20000000000 */
[----:B------:R-:W-:Y:S01]  /*5680*/  R2UR UR10, R2 ;  /* 0x00000000020a72ca */ /* 0x000fe200000e0000 */
[----:B------:R2:W-:Y:S01]  /*5690*/  UTCHMMA gdesc[UR30], gdesc[UR28], tmem[UR4], tmem[UR18], idesc[UR19], !UPT ;  /* 0x00ff121c1e0075ea */ /* 0x0005e2000f800004 */
[----:B------:R-:W-:Y:S01]  /*56a0*/  UMOV UR7, 0x40004040 ;  /* 0x4000404000077882 */ /* 0x000fe20000000000 */
[----:B-1----:R-:W-:Y:S03]  /*56b0*/  R2UR UR5, R0 ;  /* 0x00000000000572ca */ /* 0x002fe600000e0000 */
[----:B------:R1:W-:Y:S01]  /*56c0*/  UTCHMMA gdesc[UR76], gdesc[UR14], tmem[UR11], tmem[UR12], idesc[UR13], UPT ;  /* 0x00ff0c0e4c0075ea */ /* 0x0003e2000b80000b */
[----:B--2---:R-:W-:Y:S02]  /*56d0*/  R2UR UR18, R16 ;  /* 0x00000000101272ca */ /* 0x004fe400000e0000 */
[----:B------:R-:W-:Y:S01]  /*56e0*/  R2UR UR19, R17 ;  /* 0x00000000111372ca */ /* 0x000fe200000e0000 */
[----:B-1----:R-:W-:Y:S01]  /*56f0*/  UMOV UR14, 0x0 ;  /* 0x00000000000e7882 */ /* 0x002fe20000000000 */
[----:B------:R-:W-:Y:S11]  /*5700*/  UMOV UR15, 0x8200010 ;  /* 0x08200010000f7882 */ /* 0x000ff60000000000 */
[----:B------:R1:W-:Y:S01]  /*5710*/  UTCHMMA gdesc[UR74], gdesc[UR18], tmem[UR10], tmem[UR14], idesc[UR15], UPT ;  /* 0x00ff0e124a0075ea */ /* 0x0003e2000b80000a */
[----:B------:R1:W-:Y:S01]  /*5720*/  UTCHMMA gdesc[UR8], gdesc[UR6], tmem[UR5], tmem[UR12], idesc[UR13], UPT ;  /* 0x00ff0c06080075ea */ /* 0x0003e2000b800005 */
[----:B------:R-:W-:Y:S05]  /*5730*/  @!P0 BRA `(.L_x_127) ;  /* 0x0000000000048947 */ /* 0x000fea0003800000 */
[----:B-1----:R-:W-:Y:S05]  /*5740*/  BPT.TRAP 0x1 ;  /* 0x000000040000795c */ /* 0x002fea0000300000 */
.L_x_127:
[----:B------:R-:W-:Y:S09]  /*5750*/  UIADD3 UR4, UPT, UPT, UR17, 0x24860, URZ ;  /* 0x0002486011047890 */ /* 0x000ff2000fffe0ff */
[----:B------:R2:W-:Y:S01]  /*5760*/  UTCBAR [UR4], URZ ;  /* 0x000000ff040073e9 */ /* 0x0005e200080000ff */
[----:B------:R-:W-:Y:S05]  /*5770*/  @!P0 BRA `(.L_x_128) ;  /* 0x0000000000048947 */ /* 0x000fea0003800000 */
[----:B-12---:R-:W-:Y:S05]  /*5780*/  BPT.TRAP 0x1 ;  /* 0x000000040000795c */ /* 0x006fea0000300000 */
.L_x_128:
[----:B---3--:R-:W-:Y:S01]  /*5790*/  SHF.L.U32 R5, R8, 0x1f, RZ ;  /* 0x0000001f08057819 */ /* 0x008fe200000006ff */
[----:B------:R-:W-:Y:S01]  /*57a0*/  IMAD.MOV.U32 R2, RZ, RZ, 0x100 ;  /* 0x00000100ff027424 */ /* 0x000fe200078e00ff */
[----:B------:R-:W-:Y:S02]  /*57b0*/  MOV R0, 0x40 ;  /* 0x0000004000007802 */ /* 0x000fe40000000f00 */
[----:B------:R-:W3:Y:S02]  /*57c0*/  SYNCS.PHASECHK.TRANS64.TRYWAIT P1, [UR17+0x24880], R5 ;  /* 0x02488005ff0075a7 */ /* 0x000ee40008021111 */
[----:B---3--:R-:W-:Y:S05]  /*57d0*/  @!P1 BRA `(.L_x_129) ;  /* 0x0000008800809947 */ /* 0x008fea0003800000 */
.L_x_277:
[----:B-1----:R-:W-:Y:S01]  /*57e0*/  R2UR UR8, R2 ;  /* 0x00000000020872ca */ /* 0x002fe200000e0000 */
[----:B------:R-:W-:Y:S01]  /*57f0*/  UMOV UR18, 0x0 ;  /* 0x0000000000127882 */ /* 0x000fe20000000000 */
[----:B------:R-:W-:Y:S01]  /*5800*/  R2UR UR12, R0 ;  /* 0x00000000000c72ca */ /* 0x000fe200000e0000 */
[----:B------:R-:W-:Y:S01]  /*5810*/  UMOV UR19, 0x8110010 ;  /* 0x0811001000137882 */ /* 0x000fe20000000000 */
[----:B---3--:R-:W-:Y:S01]  /*5820*/  IMAD.MOV.U32 R4, RZ, RZ, 0x108 ;  /* 0x00000108ff047424 */ /* 0x008fe200078e00ff */
[----:B------:R-:W-:Y:S01]  /*5830*/  UIADD3 UR6, UPT, UPT, UR20, 0x80, URZ ;  /* 0x0000008014067890 */ /* 0x000fe2000fffe0ff */
[----:B------:R-:W-:Y:S01]  /*5840*/  IMAD.MOV.U32 R0, RZ, RZ, 0x40 ;  /* 0x00000040ff007424 */ /* 0x000fe200078e00ff */
[----:B------:R-:W-:Y:S01]  /*5850*/  UMOV UR13, 0x8110010 ;  /* 0x08110010000d7882 */ /* 0x000fe20000000000 */
[----:B------:R-:W-:Y:S01]  /*5860*/  UMOV UR7, 0x40004040 ;  /* 0x4000404000077882 */ /* 0x000fe20000000000 */
[----:B------:R-:W-:Y:S01]  /*5870*/  R2UR UR10, R4 ;  /* 0x00000000040a72ca */ /* 0x000fe200000e0000 */
[----:B--2---:R-:W-:Y:S01]  /*5880*/  UIADD3 UR4, UPT, UPT, UR20, 0x100, URZ ;  /* 0x0000010014047890 */ /* 0x004fe2000fffe0ff */
[----:B------:R-:W-:Y:S01]  /*5890*/  R2UR UR11, R0 ;  /* 0x00000000000b72ca */ /* 0x000fe200000e0000 */
[----:B------:R-:W-:Y:S01]  /*58a0*/  IMAD.MOV.U32 R0, RZ, RZ, 0x110 ;  /* 0x00000110ff007424 */ /* 0x000fe200078e00ff */
[----:B------:R-:W-:Y:S02]  /*58b0*/  UMOV UR5, 0x40004040 ;  /* 0x4000404000057882 */ /* 0x000fe40000000000 */
[----:B------:R1:W-:Y:S02]  /*58c0*/  UTCHMMA tmem[UR8], gdesc[UR20], tmem[UR12], tmem[UR18], idesc[UR19], UPT ;  /* 0x00ff1214080079ea */ /* 0x0003e4000b80000c */
[----:B------:R-:W-:Y:S01]  /*58d0*/  R2UR UR14, R0 ;  /* 0x00000000000e72ca */ /* 0x000fe200000e0000 */
[----:B------:R-:W-:Y:S05]  /*58e0*/  IMAD.MOV.U32 R0, RZ, RZ, 0x40 ;  /* 0x00000040ff007424 */ /* 0x000fea00078e00ff */
[----:B------:R-:W-:Y:S01]  /*58f0*/  R2UR UR9, R0 ;  /* 0x00000000000972ca */ /* 0x000fe200000e0000 */
[----:B------:R-:W-:Y:S01]  /*5900*/  IMAD.MOV.U32 R0, RZ, RZ, 0x118 ;  /* 0x00000118ff007424 */ /* 0x000fe200078e00ff */
[----:B-1----:R-:W-:Y:S02]  /*5910*/  UMOV UR12, 0x0 ;  /* 0x00000000000c7882 */ /* 0x002fe40000000000 */
[----:B------:R1:W-:Y:S09]  /*5920*/  UTCHMMA tmem[UR10], gdesc[UR6], tmem[UR11], tmem[UR12], idesc[UR13], UPT ;  /* 0x00ff0c060a0079ea */ /* 0x0003f2000b80000b */
[----:B------:R2:W-:Y:S01]  /*5930*/  UTCHMMA tmem[UR14], gdesc[UR4], tmem[UR9], tmem[UR18], idesc[UR19], UPT ;  /* 0x00ff12040e0079ea */ /* 0x0005e2000b800009 */
[----:B-1----:R-:W-:Y:S01]  /*5940*/  R2UR UR13, R0 ;  /* 0x00000000000d72ca */ /* 0x002fe200000e0000 */
[----:B------:R-:W-:Y:S01]  /*5950*/  IMAD.MOV.U32 R0, RZ, RZ, 0x40 ;  /* 0x00000040ff007424 */ /* 0x000fe200078e00ff */
[----:B------:R-:W-:Y:S02]  /*5960*/  UIADD3 UR6, UPT, UPT, UR20, 0x180, URZ ;  /* 0x0000018014067890 */ /* 0x000fe4000fffe0ff */
[----:B--2---:R-:W-:Y:S02]  /*5970*/  UIADD3 UR4, UPT, UPT, UR20, 0x200, URZ ;  /* 0x0000020014047890 */ /* 0x004fe4000fffe0ff */
[----:B------:R-:W-:Y:S01]  /*5980*/  R2UR UR8, R0 ;  /* 0x00000000000872ca */ /* 0x000fe200000e0000 */
[----:B------:R-:W-:Y:S01]  /*5990*/  IMAD.MOV.U32 R0, RZ, RZ, 0x120 ;  /* 0x00000120ff007424 */ /* 0x000fe200078e00ff */
[----:B------:R-:W-:Y:S04]  /*59a0*/  UMOV UR9, 0x40004040 ;  /* 0x4000404000097882 */ /* 0x000fe80000000000 */
[----:B------:R-:W-:Y:S01]  /*59b0*/  R2UR UR16, R0 ;  /* 0x00000000001072ca */ /* 0x000fe200000e0000 */
[----:B------:R-:W-:Y:S05]  /*59c0*/  IMAD.MOV.U32 R0, RZ, RZ, 0x40 ;  /* 0x00000040ff007424 */ /* 0x000fea00078e00ff */
[----:B------:R-:W-:Y:S01]  /*59d0*/  R2UR UR10, R0 ;  /* 0x00000000000a72ca */ /* 0x000fe200000e0000 */
[----:B------:R1:W-:Y:S01]  /*59e0*/  UTCHMMA tmem[UR13], gdesc[UR6], tmem[UR8], tmem[UR18], idesc[UR19], UPT ;  /* 0x00ff12060d0079ea */ /* 0x0003e2000b800008 */
[----:B------:R-:W-:Y:S05]  /*59f0*/  IMAD.MOV.U32 R0, RZ, RZ, 0x128 ;  /* 0x00000128ff007424 */ /* 0x000fea00078e00ff */
[----:B------:R-:W-:Y:S01]  /*5a00*/  R2UR UR14, R0 ;  /* 0x00000000000e72ca */ /* 0x000fe200000e0000 */
[----:B------:R-:W-:Y:S05]  /*5a10*/  IMAD.MOV.U32 R0, RZ, RZ, 0x40 ;  /* 0x00000040ff007424 */ /* 0x000fea00078e00ff */
[----:B------:R-:W-:Y:S01]  /*5a20*/  R2UR UR12, R0 ;  /* 0x00000000000c72ca */ /* 0x000fe200000e0000 */
[----:B------:R-:W-:Y:S05]  /*5a30*/  IMAD.MOV.U32 R0, RZ, RZ, 0x130 ;  /* 0x00000130ff007424 */ /* 0x000fea00078e00ff */
[----:B------:R-:W-:Y:S01]  /*5a40*/  R2UR UR15, R0 ;  /* 0x00000000000f72ca */ /* 0x000fe200000e0000 */
[----:B------:R-:W-:Y:S05]  /*5a50*/  IMAD.MOV.U32 R0, RZ, RZ, 0x40 ;  /* 0x00000040ff007424 */ /* 0x000fea00078e00ff */
[----:B------:R-:W-:Y:S01]  /*5a60*/  R2UR UR11, R0 ;  /* 0x00000000000b72ca */ /* 0x000fe200000e0000 */
[----:B-1----:R-:W-:Y:S01]  /*5a70*/  UIADD3 UR8, UPT, UPT, UR20, 0x280, URZ ;  /* 0x0000028014087890 */ /* 0x002fe2000fffe0ff */
[----:B------:R-:W-:Y:S01]  /*5a80*/  IMAD.MOV.U32 R0, RZ, RZ, 0x138 ;  /* 0x00000138ff007424 */ /* 0x000fe200078e00ff */
[----:B------:R-:W-:Y:S01]  /*5a90*/  UMOV UR6, 0x0 ;  /* 0x0000000000067882 */ /* 0x000fe20000000000 */
[----:B------:R-:W-:Y:S02]  /*5aa0*/  UMOV UR7, 0x8110010 ;  /* 0x0811001000077882 */ /* 0x000fe40000000000 */
[----:B------:R1:W-:Y:S01]  /*5ab0*/  UTCHMMA tmem[UR16], gdesc[UR4], tmem[UR10], tmem[UR6], idesc[UR7], UPT ;  /* 0x00ff0604100079ea */ /* 0x0003e2000b80000a */
[----:B------:R-:W-:Y:S01]  /*5ac0*/  R2UR UR13, R0 ;  /* 0x00000000000d72ca */ /* 0x000fe200000e0000 */
[----:B------:R-:W-:Y:S02]  /*5ad0*/  IMAD.MOV.U32 R0, RZ, RZ, 0x40 ;  /* 0x00000040ff007424 */ /* 0x000fe400078e00ff */
[----:B------:R2:W-:Y:S01]  /*5ae0*/  UTCHMMA tmem[UR14], gdesc[UR8], tmem[UR12], tmem[UR18], idesc[UR19], UPT ;  /* 0x00ff12080e0079ea */ /* 0x0005e2000b80000c */
[----:B-1----:R-:W-:Y:S02]  /*5af0*/  UIADD3 UR6, UPT, UPT, UR20, 0x300, URZ ;  /* 0x0000030014067890 */ /* 0x002fe4000fffe0ff */
[----:B------:R-:W-:Y:S01]  /*5b00*/  R2UR UR10, R0 ;  /* 0x00000000000a72ca */ /* 0x000fe200000e0000 */
[----:B------:R-:W-:Y:S01]  /*5b10*/  UIADD3 UR4, UPT, UPT, UR20, 0x380, URZ ;  /* 0x0000038014047890 */ /* 0x000fe2000fffe0ff */
[----:B------:R-:W-:Y:S01]  /*5b20*/  UMOV UR7, 0x40004040 ;  /* 0x4000404000077882 */ /* 0x000fe20000000000 */
[----:B--2---:R-:W-:Y:S01]  /*5b30*/  UMOV UR8, 0x0 ;  /* 0x0000000000087882 */ /* 0x004fe20000000000 */
[----:B------:R-:W-:Y:S03]  /*5b40*/  UMOV UR9, 0x8110010 ;  /* 0x0811001000097882 */ /* 0x000fe60000000000 */
[----:B------:R1:W-:Y:S06]  /*5b50*/  UTCHMMA tmem[UR15], gdesc[UR6], tmem[UR11], tmem[UR18], idesc[UR19], UPT ;  /* 0x00ff12060f0079ea */ /* 0x0003ec000b80000b */
[----:B------:R1:W-:Y:S01]  /*5b60*/  UTCHMMA tmem[UR13], gdesc[UR4], tmem[UR10], tmem[UR8], idesc[UR9], UPT ;  /* 0x00ff08040d0079ea */ /* 0x0003e2000b80000a */
[----:B------:R-:W-:Y:S05]  /*5b70*/  @!P0 BRA `(.L_x_130) ;  /* 0x0000000000048947 */ /* 0x000fea0003800000 */
[----:B-1----:R-:W-:Y:S05]  /*5b80*/  BPT.TRAP 0x1 ;  /* 0x000000040000795c */ /* 0x002fea0000300000 */
.L_x_130:
[----:B-1----:R-:W-:Y:S09]  /*5b90*/  UIADD3 UR4, UPT, UPT, UR17, 0x24888, URZ ;  /* 0x0002488811047890 */ /* 0x002ff2000fffe0ff */
[----:B------:R1:W-:Y:S01]  /*5ba0*/  UTCBAR [UR4], URZ ;  /* 0x000000ff040073e9 */ /* 0x0003e200080000ff */
[----:B------:R-:W-:Y:S05]  /*5bb0*/  BRA.U !UP0, `(.L_x_131) ;  /* 0x0000000108047547 */ /* 0x000fea000b800000 */
[----:B-1----:R-:W-:Y:S05]  /*5bc0*/  BPT.TRAP 0x1 ;  /* 0x000000040000795c */ /* 0x002fea0000300000 */
.L_x_131:
[----:B------:R-:W-:Y:S01]  /*5bd0*/  LOP3.LUT R7, R7, 0x1, RZ, 0x3c, !PT ;  /* 0x0000000107077812 */ /* 0x000fe200078e3cff */
[----:B------:R-:W2:Y:S01]  /*5be0*/  LDL.LU R0, [R1] ;  /* 0x0000000001007983 */ /* 0x000ea20000300800 */
[----:B------:R-:W-:Y:S01]  /*5bf0*/  LOP3.LUT R9, R9, 0x1, RZ, 0x3c, !PT ;  /* 0x0000000109097812 */ /* 0x000fe200078e3cff */
[----:B-1----:R-:W-:Y:S01]  /*5c00*/  UIADD3 UR4, UPT, UPT, UR17, 0x24828, URZ ;  /* 0x0002482811047890 */ /* 0x002fe2000fffe0ff */
[----:B------:R-:W-:Y:S01]  /*5c10*/  LOP3.LUT R11, R11, 0x1, RZ, 0x3c, !PT ;  /* 0x000000010b0b7812 */ /* 0x000fe200078e3cff */
[----:B------:R-:W-:Y:S01]  /*5c20*/  UISETP.NE.AND UP1, UPT, UR24, 0x2, UPT ;  /* 0x000000021800788c */ /* 0x000fe2000bf25270 */
[----:B------:R-:W-:Y:S01]  /*5c30*/  LOP3.LUT R8, R8, 0x1, RZ, 0x3c, !PT ;  /* 0x0000000108087812 */ /* 0x000fe200078e3cff */
[----:B------:R-:W-:Y:S02]  /*5c40*/  UMOV UR19, 0x1 ;  /* 0x0000000100137882 */ /* 0x000fe40000000000 */
[----:B------:R-:W-:Y:S02]  /*5c50*/  USEL UR5, URZ, 0x1, UP1 ;  /* 0x00000001ff057887 */ /* 0x000fe40008800000 */
[----:B------:R-:W-:Y:S01]  /*5c60*/  USEL UR14, UR24, URZ, UP1 ;  /* 0x000000ff180e7287 */ /* 0x000fe20008800000 */
[----:B------:R1:W-:Y:S03]  /*5c70*/  UTCBAR [UR4], URZ ;  /* 0x000000ff040073e9 */ /* 0x0003e600080000ff */
[----:B------:R-:W-:Y:S02]  /*5c80*/  LOP3.LUT R6, R6, UR5, RZ, 0x3c, !PT ;  /* 0x0000000506067c12 */ /* 0x000fe4000f8e3cff */
[C---:B--2---:R-:W-:Y:S01]  /*5c90*/  ISETP.GT.U32.AND P1, PT, R0.reuse, 0x2, PT ;  /* 0x000000020000780c */ /* 0x044fe20003f24070 */
[----:B------:R-:W-:Y:S05]  /*5ca0*/  VIADD R0, R0, 0xffffffff ;  /* 0xffffffff00007836 */ /* 0x000fea0000000000 */
[----:B------:R1:W-:Y:S07]  /*5cb0*/  STL [R1], R0 ;  /* 0x0000000001007387 */ /* 0x0003ee0000100800 */
[----:B------:R-:W-:Y:S05]  /*5cc0*/  @P1 BRA `(.L_x_132) ;  /* 0xffffffec00401947 */ /* 0x000fea000383ffff */
.L_x_108:
[----:B------:R-:W-:Y:S05]  /*5cd0*/  @!P0 BRA `(.L_x_133) ;  /* 0x0000000000048947 */ /* 0x000fea0003800000 */
[----:B-1----:R-:W-:Y:S05]  /*5ce0*/  BPT.TRAP 0x1 ;  /* 0x000000040000795c */ /* 0x002fea0000300000 */
.L_x_133:
[----:B------:R-:W-:-:S05]  /*5cf0*/  HFMA2 R2, -RZ, RZ, 0, 5.9604644775390625e-08 ;  /* 0x00000001ff027431 */ /* 0x000fca00000001ff */
[----:B------:R-:W-:-:S04]  /*5d00*/  SHF.L.U32 R2, R2, 0x1f, RZ ;  /* 0x0000001f02027819 */ /* 0x000fc800000006ff */
[----:B------:R-:W2:Y:S02]  /*5d10*/  SYNCS.PHASECHK.TRANS64.TRYWAIT P1, [UR17+0x248b0], R2 ;  /* 0x0248b002ff0075a7 */ /* 0x000ea40008021111 */
[----:B--2---:R-:W-:Y:S05]  /*5d20*/  @!P1 BRA `(.L_x_134) ;  /* 0x0000008400449947 */ /* 0x004fea0003800000 */
.L_x_279:
[----:B------:R-:W-:Y:S05]  /*5d30*/  @!P0 BRA `(.L_x_135) ;  /* 0x0000000000048947 */ /* 0x000fea0003800000 */
[----:B-1----:R-:W-:Y:S05]  /*5d40*/  BPT.TRAP 0x1 ;  /* 0x000000040000795c */ /* 0x002fea0000300000 */
.L_x_135:
[----:B-1----:R-:W-:-:S09]  /*5d50*/  UIADD3 UR4, UPT, UPT, UR17, 0x248a0, URZ ;  /* 0x000248a011047890 */ /* 0x002fd2000fffe0ff */
[----:B------:R1:W-:Y:S01]  /*5d60*/  UTCBAR [UR4], URZ ;  /* 0x000000ff040073e9 */ /* 0x0003e200080000ff */
[----:B------:R-:W-:Y:S05]  /*5d70*/  @!P0 BRA `(.L_x_136) ;  /* 0x0000000000048947 */ /* 0x000fea0003800000 */
[----:B-1----:R-:W-:Y:S05]  /*5d80*/  BPT.TRAP 0x1 ;  /* 0x000000040000795c */ /* 0x002fea0000300000 */
.L_x_136:
[----:B------:R-:W2:Y:S02]  /*5d90*/  SYNCS.PHASECHK.TRANS64.TRYWAIT P1, [UR17+0x248b8], R2 ;  /* 0x0248b802ff0075a7 */ /* 0x000ea40008021111 */
[----:B--2---:R-:W-:Y:S05]  /*5da0*/  @!P1 BRA `(.L_x_137) ;  /* 0x00000084003c9947 */ /* 0x004fea0003800000 */
.L_x_281:
[----:B------:R-:W-:Y:S05]  /*5db0*/  @!P0 BRA `(.L_x_138) ;  /* 0x0000000000048947 */ /* 0x000fea0003800000 */
[----:B-1----:R-:W-:Y:S05]  /*5dc0*/  BPT.TRAP 0x1 ;  /* 0x000000040000795c */ /* 0x002fea0000300000 */
.L_x_138:
[----:B------:R-:W-:Y:S01]  /*5dd0*/  SHF.L.U32 R12, R12, 0x1f, RZ ;  /* 0x0000001f0c0c7819 */ /* 0x000fe200000006ff */
[----:B--2---:R-:W-:Y:S01]  /*5de0*/  IMAD.MOV.U32 R2, RZ, RZ, RZ ;  /* 0x000000ffff027224 */ /* 0x004fe200078e00ff */
[----:B------:R-:W-:Y:S02]  /*5df0*/  MOV R0, RZ ;  /* 0x000000ff00007202 */ /* 0x000fe40000000f00 */
[----:B------:R-:W2:Y:S02]  /*5e00*/  SYNCS.PHASECHK.TRANS64.TRYWAIT P1, [UR17+0x24890], R12 ;  /* 0x0248900cff0075a7 */ /* 0x000ea40008021111 */
[----:B--2---:R-:W-:Y:S05]  /*5e10*/  @!P1 BRA `(.L_x_139) ;  /* 0x0000008400389947 */ /* 0x004fea0003800000 */
.L_x_283:
[----:B-1----:R-:W-:Y:S01]  /*5e20*/  R2UR UR4, R15 ;  /* 0x000000000f0472ca */ /* 0x002fe200000e0000 */
[----:B------:R-:W-:Y:S01]  /*5e30*/  IMAD.MOV.U32 R4, RZ, RZ, RZ ;  /* 0x000000ffff047224 */ /* 0x000fe200078e00ff */
[----:B------:R-:W-:Y:S01]  /*5e40*/  R2UR UR47, R2 ;  /* 0x00000000022f72ca */ /* 0x000fe200000e0000 */
[----:B--2---:R-:W-:Y:S01]  /*5e50*/  IMAD.MOV.U32 R3, RZ, RZ, RZ ;  /* 0x000000ffff037224 */ /* 0x004fe200078e00ff */
[----:B------:R-:W-:Y:S01]  /*5e60*/  R2UR UR46, R0 ;  /* 0x00000000002e72ca */ /* 0x000fe200000e0000 */
[----:B------:R-:W-:Y:S01]  /*5e70*/  IMAD.MOV.U32 R2, RZ, RZ, RZ ;  /* 0x000000ffff027224 */ /* 0x000fe200078e00ff */
[----:B------:R-:W-:Y:S01]  /*5e80*/  R2UR UR45, R4 ;  /* 0x00000000042d72ca */ /* 0x000fe200000e0000 */
[----:B------:R-:W-:Y:S01]  /*5e90*/  IMAD.MOV.U32 R0, RZ, RZ, RZ ;  /* 0x000000ffff007224 */ /* 0x000fe200078e00ff */
[----:B------:R-:W-:Y:S01]  /*5ea0*/  UISETP.NE.U32.AND UP0, UPT, UR19, URZ, UPT ;  /* 0x000000ff1300728c */ /* 0x000fe2000bf05070 */
[----:B------:R-:W-:Y:S01]  /*5eb0*/  R2UR UR44, R3 ;  /* 0x00000000032c72ca */ /* 0x000fe200000e0000 */
[----:B------:R-:W-:Y:S01]  /*5ec0*/  UIADD3 UR20, UPT, UPT, UR22, 0x2, URZ ;  /* 0x0000000216147890 */ /* 0x000fe2000fffe0ff */
[----:B------:R-:W-:Y:S01]  /*5ed0*/  R2UR UR43, R2 ;  /* 0x00000000022b72ca */ /* 0x000fe200000e0000 */
[----:B------:R-:W-:Y:S01]  /*5ee0*/  UIADD3 UR18, UPT, UPT, UR22, 0x4, URZ ;  /* 0x0000000416127890 */ /* 0x000fe2000fffe0ff */
[----:B------:R-:W-:Y:S01]  /*5ef0*/  R2UR UR42, R0 ;  /* 0x00000000002a72ca */ /* 0x000fe200000e0000 */
[----:B------:R-:W-:Y:S01]  /*5f00*/  ULEA UR4, UR25, UR4, 0xa ;  /* 0x0000000419047291 */ /* 0x000fe2000f8e50ff */
[----:B------:R-:W-:Y:S01]  /*5f10*/  R2UR UR24, R2 ;  /* 0x00000000021872ca */ /* 0x000fe200000e0000 */
[----:B------:R-:W-:Y:S01]  /*5f20*/  UIADD3 UR14, UPT, UPT, UR22, 0x6, URZ ;  /* 0x00000006160e7890 */ /* 0x000fe2000fffe0ff */
[----:B------:R-:W-:Y:S01]  /*5f30*/  R2UR UR16, R0 ;  /* 0x00000000001072ca */ /* 0x000fe200000e0000 */
        /* <DEDUP_REMOVED lines=11> */
[----:B------:R-:W-:Y:S01]  /*5ff0*/  UIADD3 UR6, UPT, UPT, UR22, 0x406, URZ ;  /* 0x0000040616067890 */ /* 0x000fe2000fffe0ff */
[----:B------:R-:W-:Y:S01]  /*6000*/  UMOV UR5, 0x40004040 ;  /* 0x4000404000057882 */ /* 0x000fe20000000000 */
[----:B------:R-:W-:Y:S01]  /*6010*/  UIADD3 UR28, UPT, UPT, UR4, 0x380, URZ ;  /* 0x00000380041c7890 */ /* 0x000fe2000fffe0ff */
[----:B------:R1:W-:Y:S01]  /*6020*/  UTCHMMA gdesc[UR22], gdesc[UR4], tmem[UR47], tmem[UR62], idesc[UR63], UP0 ;  /* 0x00ff3e04160075ea */ /* 0x0003e2000800002f */
        /* <DEDUP_REMOVED lines=36> */
[----:B-1----:R-:W-:Y:S05]  /*6270*/  BPT.TRAP 0x1 ;  /* 0x000000040000795c */ /* 0x002fea0000300000 */
.L_x_140:
[----:B------:R-:W-:Y:S01]  /*6280*/  ELECT P1, URZ, PT ;  /* 0x0000000000ff782f */ /* 0x000fe20003820000 */
[----:B------:R-:W-:Y:S01]  /*6290*/  IMAD.MOV.U32 R0, RZ, RZ, 0x80 ;  /* 0x00000080ff007424 */ /* 0x000fe200078e00ff */
[----:B-1----:R-:W-:Y:S02]  /*62a0*/  USHF.R.U32.HI UR4, URZ, 0x4, UR17 ;  /* 0x00000004ff047899 */ /* 0x002fe40008011611 */
[----:B------:R-:W-:Y:S02]  /*62b0*/  UIADD3 UR11, UPT, UPT, UR17, 0x248a8, URZ ;  /* 0x000248a8110b7890 */ /* 0x000fe4000fffe0ff */
[----:B------:R-:W-:Y:S01]  /*62c0*/  ULOP3.LUT UR4, UR4, 0x3fff, URZ, 0xc0, !UPT ;  /* 0x00003fff04047892 */ /* 0x000fe2000f8ec0ff */
[----:B------:R-:W-:Y:S01]  /*62d0*/  UMOV UR18, 0x0 ;  /* 0x0000000000127882 */ /* 0x000fe20000000000 */
[----:B------:R-:W-:Y:S01]  /*62e0*/  UMOV UR19, 0x8118010 ;  /* 0x0811801000137882 */ /* 0x000fe20000000000 */
[----:B------:R-:W-:Y:S01]  /*62f0*/  UMOV UR14, 0x0 ;  /* 0x00000000000e7882 */ /* 0x000fe20000000000 */
[----:B------:R-:W-:Y:S01]  /*6300*/  UMOV UR15, 0x8118010 ;  /* 0x08118010000f7882 */ /* 0x000fe20000000000 */
[----:B------:R-:W-:-:S02]  /*6310*/  UMOV UR5, 0x40004040 ;  /* 0x4000404000057882 */ /* 0x000fc40000000000 */
[----:B------:R-:W-:Y:S01]  /*6320*/  @P1 IMAD.U32 R13, RZ, RZ, UR4 ;  /* 0x00000004ff0d1e24 */ /* 0x000fe2000f8e00ff */
[----:B------:R-:W-:Y:S01]  /*6330*/  @P1 R2UR UR10, R0 ;  /* 0x00000000000a12ca */ /* 0x000fe200000e0000 */
[----:B------:R-:W-:Y:S01]  /*6340*/  @P1 IMAD.MOV.U32 R3, RZ, RZ, 0x40004040 ;  /* 0x40004040ff031424 */ /* 0x000fe200078e00ff */
[----:B------:R-:W-:Y:S01]  /*6350*/  UTCBAR [UR11], URZ ;  /* 0x000000ff0b0073e9 */ /* 0x000fe200080000ff */
[----:B------:R-:W-:Y:S01]  /*6360*/  @P1 IMAD.MOV.U32 R2, RZ, RZ, R13 ;  /* 0x000000ffff021224 */ /* 0x000fe200078e000d */
[----:B------:R-:W-:Y:S02]  /*6370*/  UIADD3 UR4, UPT, UPT, UR26, 0x80, URZ ;  /* 0x000000801a047890 */ /* 0x000fe4000fffe0ff */
[----:B------:R-:W-:Y:S02]  /*6380*/  @P1 R2UR.BROADCAST UR7, R3 ;  /* 0x00000000030712ca */ /* 0x000fe400008e0000 */
[----:B------:R-:W-:Y:S02]  /*6390*/  @P1 R2UR.BROADCAST UR6, R2 ;  /* 0x00000000020612ca */ /* 0x000fe400008e0000 */
[----:B------:R-:W-:-:S11]  /*63a0*/  ELECT P1, URZ, PT ;  /* 0x0000000000ff782f */ /* 0x000fd60003820000 */
[----:B------:R1:W-:Y:S02]  /*63b0*/  UTCHMMA gdesc[UR26], gdesc[UR6], tmem[UR10], tmem[UR18], idesc[UR19], !UPT ;  /* 0x00ff12061a0075ea */ /* 0x0003e4000f80000a */
[----:B------:R-:W-:Y:S01]  /*63c0*/  @P1 VIADD R2, R13, 0x80 ;  /* 0x000000800d021836 */ /* 0x000fe20000000000 */
[----:B------:R-:W-:Y:S01]  /*63d0*/  @P1 R2UR UR12, R0 ;  /* 0x00000000000c12ca */ /* 0x000fe200000e0000 */
[----:B------:R-:W-:-:S03]  /*63e0*/  @P1 IMAD.MOV.U32 R3, RZ, RZ, 0x40004040 ;  /* 0x40004040ff031424 */ /* 0x000fc600078e00ff */
[----:B------:R-:W-:Y:S02]  /*63f0*/  @P1 R2UR.BROADCAST UR8, R2 ;  /* 0x00000000020812ca */ /* 0x000fe400008e0000 */
[----:B------:R-:W-:Y:S02]  /*6400*/  @P1 R2UR.BROADCAST UR9, R3 ;  /* 0x00000000030912ca */ /* 0x000fe400008e0000 */
[----:B------:R-:W-:-:S11]  /*6410*/  ELECT P1, URZ, PT ;  /* 0x0000000000ff782f */ /* 0x000fd60003820000 */
[----:B------:R2:W-:Y:S02]  /*6420*/  UTCHMMA gdesc[UR4], gdesc[UR8], tmem[UR12], tmem[UR14], idesc[UR15], UPT ;  /* 0x00ff0e08040075ea */ /* 0x0005e4000b80000c */
[----:B------:R-:W-:Y:S01]  /*6430*/  @P1 VIADD R2, R13, 0x100 ;  /* 0x000001000d021836 */ /* 0x000fe20000000000 */
[----:B------:R-:W-:Y:S01]  /*6440*/  @P1 R2UR UR13, R0 ;  /* 0x00000000000d12ca */ /* 0x000fe200000e0000 */
[----:B------:R-:W-:Y:S01]  /*6450*/  @P1 IMAD.MOV.U32 R3, RZ, RZ, 0x40004040 ;  /* 0x40004040ff031424 */ /* 0x000fe200078e00ff */
[----:B-1----:R-:W-:Y:S02]  /*6460*/  UIADD3 UR6, UPT, UPT, UR26, 0x100, URZ ;  /* 0x000001001a067890 */ /* 0x002fe4000fffe0ff */
[----:B------:R-:W-:Y:S01]  /*6470*/  @P1 R2UR.BROADCAST UR10, R2 ;  /* 0x00000000020a12ca */ /* 0x000fe200008e0000 */
[----:B------:R-:W-:Y:S01]  /*6480*/  UMOV UR7, 0x40004040 ;  /* 0x4000404000077882 */ /* 0x000fe20000000000 */
[----:B------:R-:W-:Y:S02]  /*6490*/  @P1 R2UR.BROADCAST UR11, R3 ;  /* 0x00000000030b12ca */ /* 0x000fe400008e0000 */
[----:B------:R-:W-:-:S11]  /*64a0*/  ELECT P1, URZ, PT ;  /* 0x0000000000ff782f */ /* 0x000fd60003820000 */
[----:B------:R1:W-:Y:S02]  /*64b0*/  UTCHMMA gdesc[UR6], gdesc[UR10], tmem[UR13], tmem[UR18], idesc[UR19], UPT ;  /* 0x00ff120a060075ea */ /* 0x0003e4000b80000d */
[----:B------:R-:W-:Y:S02]  /*64c0*/  @P1 VIADD R2, R13, 0x180 ;  /* 0x000001800d021836 */ /* 0x000fe40000000000 */
[----:B------:R-:W-:Y:S01]  /*64d0*/  @P1 IMAD.MOV.U32 R3, RZ, RZ, 0x40004040 ;  /* 0x40004040ff031424 */ /* 0x000fe200078e00ff */
[----:B--2---:R-:W-:Y:S01]  /*64e0*/  @P1 R2UR UR12, R0 ;  /* 0x00000000000c12ca */ /* 0x004fe200000e0000 */
[----:B------:R-:W-:Y:S01]  /*64f0*/  UIADD3 UR4, UPT, UPT, UR26, 0x180, URZ ;  /* 0x000001801a047890 */ /* 0x000fe2000fffe0ff */
[----:B------:R-:W-:Y:S02]  /*6500*/  @P1 R2UR.BROADCAST UR8, R2 ;  /* 0x00000000020812ca */ /* 0x000fe400008e0000 */
[----:B------:R-:W-:Y:S02]  /*6510*/  @P1 R2UR.BROADCAST UR9, R3 ;  /* 0x00000000030912ca */ /* 0x000fe400008e0000 */
[----:B------:R-:W-:-:S11]  /*6520*/  ELECT P1, URZ, PT ;  /* 0x0000000000ff782f */ /* 0x000fd60003820000 */
[----:B------:R2:W-:Y:S02]  /*6530*/  UTCHMMA gdesc[UR4], gdesc[UR8], tmem[UR12], tmem[UR14], idesc[UR15], UPT ;  /* 0x00ff0e08040075ea */ /* 0x0005e4000b80000c */
[----:B------:R-:W-:Y:S02]  /*6540*/  @P1 VIADD R2, R13, 0x200 ;  /* 0x000002000d021836 */ /* 0x000fe40000000000 */
[----:B------:R-:W-:Y:S01]  /*6550*/  @P1 IMAD.MOV.U32 R3, RZ, RZ, 0x40004040 ;  /* 0x40004040ff031424 */ /* 0x000fe200078e00ff */
[----:B-1----:R-:W-:Y:S01]  /*6560*/  @P1 R2UR UR13, R0 ;  /* 0x00000000000d12ca */ /* 0x002fe200000e0000 */
[----:B------:R-:W-:Y:S01]  /*6570*/  UIADD3 UR6, UPT, UPT, UR26, 0x200, URZ ;  /* 0x000002001a067890 */ /* 0x000fe2000fffe0ff */
[----:B------:R-:W-:Y:S02]  /*6580*/  @P1 R2UR.BROADCAST UR10, R2 ;  /* 0x00000000020a12ca */ /* 0x000fe400008e0000 */
        /* <DEDUP_REMOVED lines=11> */
[C---:B------:R-:W-:Y:S02]  /*6640*/  @P1 VIADD R2, R13.reuse, 0x300 ;  /* 0x000003000d021836 */ /* 0x040fe40000000000 */
[----:B------:R-:W-:Y:S01]  /*6650*/  @P1 IMAD.MOV.U32 R3, RZ, RZ, 0x40004040 ;  /* 0x40004040ff031424 */ /* 0x000fe200078e00ff */
[----:B-1----:R-:W-:Y:S01]  /*6660*/  @P1 R2UR UR13, R0 ;  /* 0x00000000000d12ca */ /* 0x002fe200000e0000 */
[----:B------:R-:W-:Y:S01]  /*6670*/  UIADD3 UR6, UPT, UPT, UR26, 0x300, URZ ;  /* 0x000003001a067890 */ /* 0x000fe2000fffe0ff */
[----:B------:R-:W-:Y:S01]  /*6680*/  @P1 R2UR.BROADCAST UR10, R2 ;  /* 0x00000000020a12ca */ /* 0x000fe200008e0000 */
[----:B------:R-:W-:Y:S01]  /*6690*/  VIADD R2, R13, 0x380 ;  /* 0x000003800d027836 */ /* 0x000fe20000000000 */
[----:B------:R-:W-:Y:S02]  /*66a0*/  @P1 R2UR.BROADCAST UR11, R3 ;  /* 0x00000000030b12ca */ /* 0x000fe400008e0000 */
[----:B------:R-:W-:-:S11]  /*66b0*/  ELECT P1, URZ, PT ;  /* 0x0000000000ff782f */ /* 0x000fd60003820000 */
[----:B------:R1:W-:Y:S02]  /*66c0*/  UTCHMMA gdesc[UR6], gdesc[UR10], tmem[UR13], tmem[UR18], idesc[UR19], UPT ;  /* 0x00ff120a060075ea */ /* 0x0003e4000b80000d */
[----:B------:R-:W-:Y:S01]  /*66d0*/  @P1 IMAD.MOV.U32 R3, RZ, RZ, 0x40004040 ;  /* 0x40004040ff031424 */ /* 0x000fe200078e00ff */
[----:B--2---:R-:W-:Y:S01]  /*66e0*/  @P1 R2UR UR12, R0 ;  /* 0x00000000000c12ca */ /* 0x004fe200000e0000 */
[----:B------:R-:W-:Y:S01]  /*66f0*/  UIADD3 UR4, UPT, UPT, UR26, 0x380, URZ ;  /* 0x000003801a047890 */ /* 0x000fe2000fffe0ff */
[----:B------:R-:W-:Y:S02]  /*6700*/  @P1 R2UR.BROADCAST UR8, R2 ;  /* 0x00000000020812ca */ /* 0x000fe400008e0000 */
[----:B------:R-:W-:-:S13]  /*6710*/  @P1 R2UR.BROADCAST UR9, R3 ;  /* 0x00000000030912ca */ /* 0x000fda00008e0000 */
[----:B------:R1:W-:Y:S01]  /*6720*/  UTCHMMA gdesc[UR4], gdesc[UR8], tmem[UR12], tmem[UR14], idesc[UR15], UPT ;  /* 0x00ff0e08040075ea */ /* 0x0003e2000b80000c */
[----:B------:R-:W-:Y:S05]  /*6730*/  @!P0 BRA `(.L_x_141) ;  /* 0x0000000000048947 */ /* 0x000fea0003800000 */
[----:B-1----:R-:W-:Y:S05]  /*6740*/  BPT.TRAP 0x1 ;  /* 0x000000040000795c */ /* 0x002fea0000300000 */
.L_x_141:
[----:B-1----:R-:W-:Y:S01]  /*6750*/  UIADD3 UR4, UPT, UPT, UR17, 0x24870, URZ ;  /* 0x0002487011047890 */ /* 0x002fe2000fffe0ff */
[----:B------:R-:W-:Y:S08]  /*6760*/  BSSY.RECONVERGENT B0, `(.L_x_142) ;  /* 0x0000004000007945 */ /* 0x000ff00003800200 */
[----:B------:R1:W-:Y:S01]  /*6770*/  UTCBAR [UR4], URZ ;  /* 0x000000ff040073e9 */ /* 0x0003e200080000ff */
[----:B------:R-:W-:Y:S05]  /*6780*/  @!P3 BRA `(.L_x_143) ;  /* 0x000000000004b947 */ /* 0x000fea0003800000 */
[----:B-1----:R-:W-:Y:S05]  /*6790*/  BPT.TRAP 0x1 ;  /* 0x000000040000795c */ /* 0x002fea0000300000 */
.L_x_143:
[----:B-1----:R-:W-:Y:S05]  /*67a0*/  BSYNC.RECONVERGENT B0 ;  /* 0x0000000000007941 */ /* 0x002fea0003800200 */
.L_x_142:
[----:B------:R-:W-:-:S04]  /*67b0*/  ULEA UR4, UR25, UR17, 0x3 ;  /* 0x0000001119047291 */ /* 0x000fc8000f8e18ff */
[----:B------:R-:W-:-:S09]  /*67c0*/  UIADD3 UR4, UPT, UPT, UR4, 0x24810, URZ ;  /* 0x0002481004047890 */ /* 0x000fd2000fffe0ff */
[----:B------:R1:W-:Y:S01]  /*67d0*/  UTCBAR [UR4], URZ ;  /* 0x000000ff040073e9 */ /* 0x0003e200080000ff */
[----:B------:R-:W-:Y:S05]  /*67e0*/  @!P0 BRA `(.L_x_144) ;  /* 0x0000000000048947 */ /* 0x000fea0003800000 */
[----:B-1----:R-:W-:Y:S05]  /*67f0*/  BPT.TRAP 0x1 ;  /* 0x000000040000795c */ /* 0x002fea0000300000 */
.L_x_144:
[----:B------:R-:W-:-:S13]  /*6800*/  ELECT P0, URZ, PT ;  /* 0x0000000000ff782f */ /* 0x000fda0003800000 */
[----:B-1----:R-:W-:Y:S05]  /*6810*/  @!P0 EXIT ;  /* 0x000000000000894d */ /* 0x002fea0003800000 */
[----:B------:R-:W-:-:S09]  /*6820*/  UIADD3 UR4, UPT, UPT, UR17, 0x24898, URZ ;  /* 0x0002489811047890 */ /* 0x000fd2000fffe0ff */
[----:B------:R1:W-:Y:S01]  /*6830*/  UTCBAR [UR4], URZ ;  /* 0x000000ff040073e9 */ /* 0x0003e200080000ff */
[----:B------:R-:W-:Y:S01]  /*6840*/  NOP ;  /* 0x0000000000007918 */ /* 0x000fe20000000000 */
[----:B-1----:R-:W-:Y:S05]  /*6850*/  EXIT ;  /* 0x000000000000794d */ /* 0x002fea0003800000 */
.L_x_48:
[----:B------:R-:W-:-:S05]  /*6860*/  IMAD.MOV.U32 R4, RZ, RZ, -0x3 ;  /* 0xfffffffdff047424 */ /* 0x000fca00078e00ff */
[----:B------:R-:W-:-:S05]  /*6870*/  VIADDMNMX.U32 R4, R3, R4, 0x2, PT ;  /* 0x0000000203047446 */ /* 0x000fca0003800004 */
[----:B------:R-:W-:-:S06]  /*6880*/  IMAD.SHL.U32 R4, R4, 0x4, RZ ;  /* 0x0000000404047824 */ /* 0x000fcc00078e00ff */
[----:B------:R-:W1:Y:S02]  /*6890*/  LDC R4, c[0x2][R4+0xc] ;  /* 0x0080030004047b82 */ /* 0x000e640000000800 */
[----:B-1----:R-:W-:-:S04]  /*68a0*/  SHF.R.S32.HI R5, RZ, 0x1f, R4 ;  /* 0x0000001fff057819 */ /* 0x002fc80000011404 */
.L_x_300:
[----:B------:R-:W-:Y:S05]  /*68b0*/  BRX R4 -0x68c0                                                                                                                                                                                                                                        (*"BRANCH_TARGETS .L_x_160,.L_x_145,.L_x_299"*) ;  /* 0xffffff9404d07949 */ /* 0x000fea000383ffff */
.L_x_145:
[----:B------:R-:W-:-:S08]  /*68c0*/  NOP ;  /* 0x0000000000007918 */ /* 0x000fd00000000000 */
[----:B------:R-:W1:Y:S02]  /*68d0*/  USETMAXREG.TRY_ALLOC.CTAPOOL UP0, 0x98 ;  /* 0x00000098000079c8 */ /* 0x000e640008000600 */
[----:B-1----:R-:W-:Y:S05]  /*68e0*/  BRA.U !UP0, `(.L_x_145) ;  /* 0xfffffffd08f47547 */ /* 0x002fea000b83ffff */
[C---:B------:R-:W-:Y:S01]  /*68f0*/  IMAD.U32 R4, R2.reuse, 0x10000, RZ ;  /* 0x0001000002047824 */ /* 0x040fe200078e00ff */
[C---:B------:R-:W-:Y:S01]  /*6900*/  LOP3.LUT R68, R2.reuse, 0x7f, RZ, 0xc0, !PT ;  /* 0x0000007f02447812 */ /* 0x040fe200078ec0ff */
[----:B------:R-:W-:Y:S01]  /*6910*/  IMAD.SHL.U32 R70, R2, 0x20, RZ ;  /* 0x0000002002467824 */ /* 0x000fe200078e00ff */
[----:B------:R-:W1:Y:S01]  /*6920*/  LDCU.64 UR10, c[0x0][0x348] ;  /* 0x00006900ff0a77ac */ /* 0x000e620008000a00 */
[----:B------:R-:W-:Y:S01]  /*6930*/  IMAD.MOV.U32 R79, RZ, RZ, RZ ;  /* 0x000000ffff4f7224 */ /* 0x000fe200078e00ff */
[----:B------:R-:W-:Y:S02]  /*6940*/  LOP3.LUT R4, R4, 0xe00000, RZ, 0xc0, !PT ;  /* 0x00e0000004047812 */ /* 0x000fe400078ec0ff */
[----:B------:R-:W-:Y:S01]  /*6950*/  LOP3.LUT R70, R70, 0x1fe0, RZ, 0xc0, !PT ;  /* 0x00001fe046467812 */ /* 0x000fe200078ec0ff */
[----:B------:R-:W-:Y:S01]  /*6960*/  UMOV UR8, URZ ;  /* 0x000000ff00087c82 */ /* 0x000fe20008000000 */
[C---:B------:R-:W-:Y:S01]  /*6970*/  LOP3.LUT R69, R4.reuse, 0x80, RZ, 0xfc, !PT ;  /* 0x0000008004457812 */ /* 0x040fe200078efcff */
[----:B------:R-:W-:Y:S01]  /*6980*/  UMOV UR7, URZ ;  /* 0x000000ff00077c82 */ /* 0x000fe20008000000 */
[----:B------:R-:W-:Y:S01]  /*6990*/  LOP3.LUT R2, R4, 0xa0, RZ, 0xfc, !PT ;  /* 0x000000a004027812 */ /* 0x000fe200078efcff */
[----:B------:R-:W-:Y:S01]  /*69a0*/  UMOV UR19, URZ ;  /* 0x000000ff00137c82 */ /* 0x000fe20008000000 */
.L_x_159:
[----:B------:R-:W-:-:S13]  /*69b0*/  ISETP.NE.AND P0, PT, R3, 0x4, PT ;  /* 0x000000040300780c */ /* 0x000fda0003f05270 */
[----:B--2---:R-:W-:Y:S05]  /*69c0*/  @!P0 BRA `(.L_x_146) ;  /* 0x0000000000048947 */ /* 0x004fea0003800000 */
[----:B-1----:R-:W-:Y:S05]  /*69d0*/  BPT.TRAP 0x1 ;  /* 0x000000040000795c */ /* 0x002fea0000300000 */
.L_x_146:
[----:B------:R-:W2:Y:S01]  /*69e0*/  S2UR UR9, SR_CgaCtaId ;  /* 0x00000000000979c3 */ /* 0x000ea20000008800 */
[----:B------:R-:W-:Y:S01]  /*69f0*/  UMOV UR6, 0x400 ;  /* 0x0000040000067882 */ /* 0x000fe20000000000 */
[----:B------:R-:W-:Y:S01]  /*6a00*/  SHF.L.U32 R5, R79, 0x1f, RZ ;  /* 0x0000001f4f057819 */ /* 0x000fe200000006ff */
[----:B--2---:R-:W-:-:S09]  /*6a10*/  ULEA UR6, UR9, UR6, 0x18 ;  /* 0x0000000609067291 */ /* 0x004fd2000f8ec0ff */
[----:B------:R-:W2:Y:S02]  /*6a20*/  SYNCS.PHASECHK.TRANS64.TRYWAIT P1, [UR6+0x24870], R5 ;  /* 0x02487005ff0075a7 */ /* 0x000ea40008021106 */
[----:B--2---:R-:W-:Y:S05]  /*6a30*/  @!P1 BRA `(.L_x_147) ;  /* 0x0000007800489947 */ /* 0x004fea0003800000 */
.L_x_285:
[----:B------:R-:W-:Y:S02]  /*6a40*/  R2UR UR5, R69 ;  /* 0x00000000450572ca */ /* 0x000fe400000e0000 */
[----:B------:R-:W-:-:S11]  /*6a50*/  R2UR UR4, R2 ;  /* 0x00000000020472ca */ /* 0x000fd600000e0000 */
[----:B------:R-:W3:Y:S02]  /*6a60*/  LDTM.x32 R36, tmem[UR5] ;  /* 0x00000005002479ee */ /* 0x000ee400082c0000 */
[----:B--2---:R-:W2:Y:S01]  /*6a70*/  LDTM.x32 R4, tmem[UR4] ;  /* 0x00000004000479ee */ /* 0x004ea200082c0000 */
[----:B------:R-:W-:Y:S01]  /*6a80*/  NOP ;  /* 0x0000000000007918 */ /* 0x000fe20000000000 */
[----:B------:R-:W-:Y:S05]  /*6a90*/  @!P0 BRA `(.L_x_148) ;  /* 0x0000000000088947 */ /* 0x000fea0003800000 */
[----:B-1----:R-:W-:Y:S05]  /*6aa0*/  BPT.TRAP 0x1 ;  /* 0x000000040000795c */ /* 0x002fea0000300000 */
[----:B------:R-:W-:Y:S05]  /*6ab0*/  BPT.TRAP 0x1 ;  /* 0x000000040000795c */ /* 0x000fea0000300000 */
.L_x_148:
[----:B------:R-:W-:Y:S01]  /*6ac0*/  ISETP.NE.AND P0, PT, RZ, UR7, PT ;  /* 0x00000007ff007c0c */ /* 0x000fe2000bf05270 */
[----:B------:R-:W-:Y:S01]  /*6ad0*/  UIADD3 UR4, UPT, UPT, UR6, 0x24878, URZ ;  /* 0x0002487806047890 */ /* 0x000fe2000fffe0ff */
[----:B------:R-:W-:Y:S02]  /*6ae0*/  BSSY.RECONVERGENT B0, `(.L_x_149) ;  /* 0x0000006000007945 */ /* 0x000fe40003800200 */
[----:B------:R-:W-:Y:S01]  /*6af0*/  ISETP.EQ.AND P0, PT, R68, RZ, P0 ;  /* 0x000000ff4400720c */ /* 0x000fe20000702270 */
[----:B------:R-:W-:-:S09]  /*6b00*/  UPRMT UR4, UR9, 0x654, UR4 ;  /* 0x0000065409047896 */ /* 0x000fd20008000004 */
[----:B--2---:R-:W-:Y:S03]  /*6b10*/  SYNCS.ARRIVE.TRANS64.RED.A1T0 RZ, [UR4], RZ ;  /* 0x000000ffffff79a7 */ /* 0x004fe60008100404 */
[----:B------:R-:W-:Y:S05]  /*6b20*/  @!P0 BRA `(.L_x_150) ;  /* 0x0000000000048947 */ /* 0x000fea0003800000 */
[----:B------:R-:W-:-:S04]  /*6b30*/  DEPBAR.LE SB0, 0x1 ;  /* 0x000080400000791a */ /* 0x000fc80000000000 */
.L_x_150:
[----:B-1----:R-:W-:Y:S05]  /*6b40*/  BSYNC.RECONVERGENT B0 ;  /* 0x0000000000007941 */ /* 0x002fea0003800200 */
.L_x_149:
[----:B------:R-:W1:Y:S08]  /*6b50*/  S2UR UR9, SR_SWINHI ;  /* 0x00000000000979c3 */ /* 0x000e700000002f00 */
[----:B------:R-:W-:Y:S01]  /*6b60*/  BAR.SYNC.DEFER_BLOCKING 0x2, 0x80 ;  /* 0x0082000000007b1d */ /* 0x000fe20000010000 */
[----:B------:R-:W-:Y:S01]  /*6b70*/  ISETP.NE.AND P6, PT, R68, RZ, PT ;  /* 0x000000ff4400720c */ /* 0x000fe20003fc5270 */
[----:B------:R-:W-:-:S04]  /*6b80*/  USHF.L.U32 UR18, UR8, 0x7, URZ ;  /* 0x0000000708127899 */ /* 0x000fc800080006ff */
[----:B------:R-:W-:Y:S01]  /*6b90*/  BSSY.RECONVERGENT B0, `(.L_x_151) ;  /* 0x0000043000007945 */ /* 0x000fe20003800200 */
[----:B------:R-:W-:Y:S01]  /*6ba0*/  UMOV UR4, UR6 ;  /* 0x0000000600047c82 */ /* 0x000fe20008000000 */
[----:B-1----:R-:W-:Y:S01]  /*6bb0*/  UMOV UR5, UR9 ;  /* 0x0000000900057c82 */ /* 0x002fe20008000000 */
[----:B------:R-:W-:Y:S02]  /*6bc0*/  IMAD.U32 R80, RZ, RZ, UR4 ;  /* 0x00000004ff507e24 */ /* 0x000fe4000f8e00ff */
[----:B------:R-:W-:Y:S02]  /*6bd0*/  IMAD.U32 R81, RZ, RZ, UR5 ;  /* 0x00000005ff517e24 */ /* 0x000fe4000f8e00ff */
[----:B------:R-:W-:-:S03]  /*6be0*/  IMAD.WIDE.U32 R80, R70, 0x4, R80 ;  /* 0x0000000446507825 */ /* 0x000fc600078e0050 */
[C---:B------:R-:W-:Y:S02]  /*6bf0*/  IADD3 R71, P4, PT, R80.reuse, 0x1c000, RZ ;  /* 0x0001c00050477810 */ /* 0x040fe40007f9e0ff */
[C---:B------:R-:W-:Y:S02]  /*6c00*/  IADD3 R73, P3, PT, R80.reuse, 0x1c010, RZ ;  /* 0x0001c01050497810 */ /* 0x040fe40007f7e0ff */
[C---:B------:R-:W-:Y:S01]  /*6c10*/  IADD3 R75, P2, PT, R80.reuse, 0x1c020, RZ ;  /* 0x0001c020504b7810 */ /* 0x040fe20007f5e0ff */
[--C-:B------:R-:W-:Y:S01]  /*6c20*/  IMAD.X R89, RZ, RZ, R81.reuse, P4 ;  /* 0x000000ffff597224 */ /* 0x100fe200020e0651 */
[----:B------:R-:W-:Y:S01]  /*6c30*/  IADD3 R77, P1, PT, R80, 0x1c030, RZ ;  /* 0x0001c030504d7810 */ /* 0x000fe20007f3e0ff */
[--C-:B------:R-:W-:Y:S02]  /*6c40*/  IMAD.X R87, RZ, RZ, R81.reuse, P3 ;  /* 0x000000ffff577224 */ /* 0x100fe400018e0651 */
[----:B------:R-:W-:Y:S01]  /*6c50*/  IMAD.X R85, RZ, RZ, R81, P2 ;  /* 0x000000ffff557224 */ /* 0x000fe200010e0651 */
[----:B------:R-:W-:Y:S01]  /*6c60*/  SHF.R.U64 R72, R71, 0x3, R89 ;  /* 0x0000000347487819 */ /* 0x000fe20000001259 */
[----:B------:R-:W-:Y:S01]  /*6c70*/  IMAD.X R83, RZ, RZ, R81, P1 ;  /* 0x000000ffff537224 */ /* 0x000fe200008e0651 */
[----:B------:R-:W-:-:S02]  /*6c80*/  SHF.R.U64 R74, R73, 0x3, R87 ;  /* 0x00000003494a7819 */ /* 0x000fc40000001257 */
[----:B------:R-:W-:Y:S02]  /*6c90*/  SHF.R.U64 R76, R75, 0x3, R85 ;  /* 0x000000034b4c7819 */ /* 0x000fe40000001255 */
[----:B------:R-:W-:Y:S02]  /*6ca0*/  SHF.R.U64 R78, R77, 0x3, R83 ;  /* 0x000000034d4e7819 */ /* 0x000fe40000001253 */
[----:B------:R-:W-:Y:S02]  /*6cb0*/  LOP3.LUT R88, R71, 0x70, R72, 0x78, !PT ;  /* 0x0000007047587812 */ /* 0x000fe400078e7848 */
[----:B------:R-:W-:Y:S02]  /*6cc0*/  LOP3.LUT R86, R73, 0x70, R74, 0x78, !PT ;  /* 0x0000007049567812 */ /* 0x000fe400078e784a */
[----:B------:R-:W-:Y:S01]  /*6cd0*/  IADD3 R71, P4, PT, R80, 0x1c040, RZ ;  /* 0x0001c04050477810 */ /* 0x000fe20007f9e0ff */
[----:B---3--:R1:W-:Y:S01]  /*6ce0*/  ST.E.128 desc[UR22][R88.64], R36 ;  /* 0x0000002458007985 */ /* 0x0083e2000c101d16 */
[----:B------:R-:W-:-:S02]  /*6cf0*/  LOP3.LUT R84, R75, 0x70, R76, 0x78, !PT ;  /* 0x000000704b547812 */ /* 0x000fc400078e784c */
[C---:B------:R-:W-:Y:S01]  /*6d00*/  IADD3 R73, P3, PT, R80.reuse, 0x1c050, RZ ;  /* 0x0001c05050497810 */ /* 0x040fe20007f7e0ff */
[--C-:B------:R-:W-:Y:S01]  /*6d10*/  IMAD.X R97, RZ, RZ, R81.reuse, P4 ;  /* 0x000000ffff617224 */ /* 0x100fe200020e0651 */
[----:B------:R-:W-:Y:S01]  /*6d20*/  LOP3.LUT R82, R77, 0x70, R78, 0x78, !PT ;  /* 0x000000704d527812 */ /* 0x000fe200078e784e */
[----:B------:R1:W-:Y:S01]  /*6d30*/  ST.E.128 desc[UR22][R86.64], R40 ;  /* 0x0000002856007985 */ /* 0x0003e2000c101d16 */
[C---:B------:R-:W-:Y:S01]  /*6d40*/  IADD3 R75, P2, PT, R80.reuse, 0x1c060, RZ ;  /* 0x0001c060504b7810 */ /* 0x040fe20007f5e0ff */
[----:B------:R-:W-:Y:S01]  /*6d50*/  IMAD.X R95, RZ, RZ, R81, P3 ;  /* 0x000000ffff5f7224 */ /* 0x000fe200018e0651 */
[----:B------:R-:W-:Y:S01]  /*6d60*/  IADD3 R77, P1, PT, R80, 0x1c070, RZ ;  /* 0x0001c070504d7810 */ /* 0x000fe20007f3e0ff */
[----:B------:R1:W-:Y:S01]  /*6d70*/  ST.E.128 desc[UR22][R84.64], R44 ;  /* 0x0000002c54007985 */ /* 0x0003e2000c101d16 */
[----:B------:R-:W-:Y:S01]  /*6d80*/  SHF.R.U64 R72, R71, 0x3, R97 ;  /* 0x0000000347487819 */ /* 0x000fe20000001261 */
[----:B------:R-:W-:Y:S01]  /*6d90*/  IMAD.X R93, RZ, RZ, R81, P2 ;  /* 0x000000ffff5d7224 */ /* 0x000fe200010e0651 */
[----:B------:R-:W-:Y:S01]  /*6da0*/  SHF.R.U64 R74, R73, 0x3, R95 ;  /* 0x00000003494a7819 */ /* 0x000fe2000000125f */
[----:B------:R-:W-:Y:S01]  /*6db0*/  IMAD.X R91, RZ, RZ, R81, P1 ;  /* 0x000000ffff5b7224 */ /* 0x000fe200008e0651 */
[----:B------:R-:W-:Y:S01]  /*6dc0*/  LOP3.LUT R96, R71, 0x70, R72, 0x78, !PT ;  /* 0x0000007047607812 */ /* 0x000fe200078e7848 */
[----:B------:R1:W-:Y:S01]  /*6dd0*/  ST.E.128 desc[UR22][R82.64], R48 ;  /* 0x0000003052007985 */ /* 0x0003e2000c101d16 */
[----:B------:R-:W-:-:S02]  /*6de0*/  SHF.R.U64 R76, R75, 0x3, R93 ;  /* 0x000000034b4c7819 */ /* 0x000fc4000000125d */
[----:B------:R-:W-:Y:S01]  /*6df0*/  SHF.R.U64 R78, R77, 0x3, R91 ;  /* 0x000000034d4e7819 */ /* 0x000fe2000000125b */
[----:B------:R1:W-:Y:S01]  /*6e00*/  ST.E.128 desc[UR22][R96.64], R52 ;  /* 0x0000003460007985 */ /* 0x0003e2000c101d16 */
[----:B------:R-:W-:Y:S02]  /*6e10*/  LOP3.LUT R94, R73, 0x70, R74, 0x78, !PT ;  /* 0x00000070495e7812 */ /* 0x000fe400078e784a */
[----:B------:R-:W-:Y:S02]  /*6e20*/  LOP3.LUT R92, R75, 0x70, R76, 0x78, !PT ;  /* 0x000000704b5c7812 */ /* 0x000fe400078e784c */
[----:B------:R-:W-:Y:S01]  /*6e30*/  LOP3.LUT R90, R77, 0x70, R78, 0x78, !PT ;  /* 0x000000704d5a7812 */ /* 0x000fe200078e784e */
[----:B------:R1:W-:Y:S04]  /*6e40*/  ST.E.128 desc[UR22][R94.64], R56 ;  /* 0x000000385e007985 */ /* 0x0003e8000c101d16 */
[----:B------:R1:W-:Y:S04]  /*6e50*/  ST.E.128 desc[UR22][R92.64], R60 ;  /* 0x0000003c5c007985 */ /* 0x0003e8000c101d16 */
[----:B------:R1:W-:Y:S01]  /*6e60*/  ST.E.128 desc[UR22][R90.64], R64 ;  /* 0x000000405a007985 */ /* 0x0003e2000c101d16 */
[----:B------:R-:W-:Y:S01]  /*6e70*/  @!PT LDS RZ, [RZ] ;  /* 0x00000000fffff984 */ /* 0x000fe20000000800 */
[----:B------:R-:W-:Y:S01]  /*6e80*/  @!PT LDS RZ, [RZ] ;  /* 0x00000000fffff984 */ /* 0x000fe20000000800 */
[----:B------:R-:W-:Y:S01]  /*6e90*/  @!PT LDS RZ, [RZ] ;  /* 0x00000000fffff984 */ /* 0x000fe20000000800 */
[----:B------:R-:W-:Y:S01]  /*6ea0*/  @!PT LDS RZ, [RZ] ;  /* 0x00000000fffff984 */ /* 0x000fe20000000800 */
[----:B------:R2:W-:Y:S06]  /*6eb0*/  MEMBAR.ALL.CTA ;  /* 0x0000000000007992 */ /* 0x0005ec0000008000 */
[----:B--2---:R-:W2:Y:S02]  /*6ec0*/  FENCE.VIEW.ASYNC.S ;  /* 0x00000000000073c6 */ /* 0x004ea40000000000 */
[----:B--2---:R-:W-:Y:S06]  /*6ed0*/  BAR.SYNC.DEFER_BLOCKING 0x2, 0x80 ;  /* 0x0082000000007b1d */ /* 0x004fec0000010000 */
[----:B------:R-:W-:Y:S05]  /*6ee0*/  @P6 BRA `(.L_x_152) ;  /* 0x0000000000346947 */ /* 0x000fea0003800000 */
[----:B------:R-:W-:Y:S01]  /*6ef0*/  UIADD3 UR4, UP0, UPT, UR10, 0x500, URZ ;  /* 0x000005000a047890 */ /* 0x000fe2000ff1e0ff */
[----:B------:R-:W-:Y:S01]  /*6f00*/  PLOP3.LUT P1, PT, PT, PT, PT, 0x80, 0x8 ;  /* 0x000000000008781c */ /* 0x000fe20003f2f070 */
[----:B------:R-:W-:Y:S02]  /*6f10*/  UIADD3 UR16, UPT, UPT, UR6, 0x1c000, URZ ;  /* 0x0001c00006107890 */ /* 0x000fe4000fffe0ff */
[----:B------:R-:W-:Y:S01]  /*6f20*/  UIADD3.X UR5, UPT, UPT, URZ, UR11, URZ, UP0, !UPT ;  /* 0x0000000bff057290 */ /* 0x000fe200087fe4ff */
[----:B------:R-:W-:-:S11]  /*6f30*/  UMOV UR17, URZ ;  /* 0x000000ff00117c82 */ /* 0x000fd60008000000 */
.L_x_153:
[----:B------:R-:W-:Y:S01]  /*6f40*/  @P1 ELECT P2, URZ, PT ;  /* 0x0000000000ff182f */ /* 0x000fe20003840000 */
[----:B------:R-:W-:Y:S01]  /*6f50*/  UMOV UR20, UR13 ;  /* 0x0000000d00147c82 */ /* 0x000fe20008000000 */
[----:B------:R-:W-:Y:S02]  /*6f60*/  UMOV UR21, UR14 ;  /* 0x0000000e00157c82 */ /* 0x000fe40008000000 */
[----:B------:R2:W-:Y:S09]  /*6f70*/  UTMAREDG.5D.ADD [UR16], [UR4] ;  /* 0x00000010040073b6 */ /* 0x0005f20008020000 */
[----:B------:R-:W-:-:S02]  /*6f80*/  @P2 PLOP3.LUT P1, PT, P2, PT, PT, 0x8, 0x80 ;  /* 0x000000000080281c */ /* 0x000fc4000172e170 */
[----:B------:R-:W-:-:S11]  /*6f90*/  PLOP3.LUT P2, PT, PT, PT, PT, 0x8, 0x80 ;  /* 0x000000000080781c */ /* 0x000fd60003f4e170 */
[----:B--2---:R-:W-:Y:S05]  /*6fa0*/  @P1 BRA.U.ANY `(.L_x_153) ;  /* 0xfffffffd00e41947 */ /* 0x004fea000393ffff */
[----:B------:R0:W-:Y:S02]  /*6fb0*/  UTMACMDFLUSH ;  /* 0x00000000000079b7 */ /* 0x0001e40000000000 */
.L_x_152:
[----:B------:R-:W-:Y:S05]  /*6fc0*/  BSYNC.RECONVERGENT B0 ;  /* 0x0000000000007941 */ /* 0x000fea0003800200 */
.L_x_151:
[C---:B-1----:R-:W-:Y:S01]  /*6fd0*/  IADD3 R36, P3, PT, R80.reuse, 0x20000, RZ ;  /* 0x0002000050247810 */ /* 0x042fe20007f7e0ff */
[----:B------:R-:W-:Y:S01]  /*6fe0*/  BSSY.RECONVERGENT B0, `(.L_x_154) ;  /* 0x0000022000007945 */ /* 0x000fe20003800200 */
[C---:B------:R-:W-:Y:S02]  /*6ff0*/  IADD3 R37, P2, PT, R80.reuse, 0x20010, RZ ;  /* 0x0002001050257810 */ /* 0x040fe40007f5e0ff */
[C---:B------:R-:W-:Y:S01]  /*7000*/  IADD3 R38, P1, PT, R80.reuse, 0x20020, RZ ;  /* 0x0002002050267810 */ /* 0x040fe20007f3e0ff */
[--C-:B------:R-:W-:Y:S01]  /*7010*/  IMAD.X R59, RZ, RZ, R81.reuse, P3 ;  /* 0x000000ffff3b7224 */ /* 0x100fe200018e0651 */
        /* <DEDUP_REMOVED lines=8> */
[----:B------:R-:W-:Y:S01]  /*70a0*/  IADD3 R43, P1, PT, R80, 0x20070, RZ ;  /* 0x00020070502b7810 */ /* 0x000fe20007f3e0ff */
[----:B------:R-:W-:Y:S01]  /*70b0*/  IMAD.X R49, RZ, RZ, R81, P3 ;  /* 0x000000ffff317224 */ /* 0x000fe200018e0651 */
[----:B------:R-:W-:Y:S01]  /*70c0*/  SHF.R.U64 R44, R36, 0x3, R59 ;  /* 0x00000003242c7819 */ /* 0x000fe2000000123b */
[----:B------:R-:W-:Y:S01]  /*70d0*/  IMAD.X R45, RZ, RZ, R81, P2 ;  /* 0x000000ffff2d7224 */ /* 0x000fe200010e0651 */
[----:B------:R-:W-:Y:S01]  /*70e0*/  SHF.R.U64 R46, R37, 0x3, R57 ;  /* 0x00000003252e7819 */ /* 0x000fe20000001239 */
[----:B------:R-:W-:Y:S01]  /*70f0*/  IMAD.X R81, RZ, RZ, R81, P1 ;  /* 0x000000ffff517224 */ /* 0x000fe200008e0651 */
[----:B------:R-:W-:-:S02]  /*7100*/  SHF.R.U64 R47, R38, 0x3, R55 ;  /* 0x00000003262f7819 */ /* 0x000fc40000001237 */
[----:B------:R-:W-:Y:S02]  /*7110*/  SHF.R.U64 R48, R39, 0x3, R53 ;  /* 0x0000000327307819 */ /* 0x000fe40000001235 */
[----:B------:R-:W-:Y:S02]  /*7120*/  LOP3.LUT R58, R36, 0x70, R44, 0x78, !PT ;  /* 0x00000070243a7812 */ /* 0x000fe400078e782c */
[----:B------:R-:W-:Y:S02]  /*7130*/  LOP3.LUT R56, R37, 0x70, R46, 0x78, !PT ;  /* 0x0000007025387812 */ /* 0x000fe400078e782e */
[----:B------:R-:W-:Y:S02]  /*7140*/  LOP3.LUT R54, R38, 0x70, R47, 0x78, !PT ;  /* 0x0000007026367812 */ /* 0x000fe400078e782f */
[----:B------:R-:W-:Y:S02]  /*7150*/  LOP3.LUT R52, R39, 0x70, R48, 0x78, !PT ;  /* 0x0000007027347812 */ /* 0x000fe400078e7830 */
[----:B------:R-:W-:-:S02]  /*7160*/  SHF.R.U64 R36, R40, 0x3, R51 ;  /* 0x0000000328247819 */ /* 0x000fc40000001233 */
[----:B------:R-:W-:Y:S02]  /*7170*/  SHF.R.U64 R37, R41, 0x3, R49 ;  /* 0x0000000329257819 */ /* 0x000fe40000001231 */
[----:B------:R-:W-:Y:S02]  /*7180*/  SHF.R.U64 R38, R42, 0x3, R45 ;  /* 0x000000032a267819 */ /* 0x000fe4000000122d */
[----:B------:R-:W-:Y:S02]  /*7190*/  SHF.R.U64 R39, R43, 0x3, R81 ;  /* 0x000000032b277819 */ /* 0x000fe40000001251 */
[----:B------:R-:W-:Y:S02]  /*71a0*/  LOP3.LUT R50, R40, 0x70, R36, 0x78, !PT ;  /* 0x0000007028327812 */ /* 0x000fe400078e7824 */
[----:B------:R-:W-:Y:S02]  /*71b0*/  LOP3.LUT R48, R41, 0x70, R37, 0x78, !PT ;  /* 0x0000007029307812 */ /* 0x000fe400078e7825 */
[----:B------:R-:W-:-:S02]  /*71c0*/  LOP3.LUT R44, R42, 0x70, R38, 0x78, !PT ;  /* 0x000000702a2c7812 */ /* 0x000fc400078e7826 */
[----:B------:R-:W-:Y:S01]  /*71d0*/  LOP3.LUT R80, R43, 0x70, R39, 0x78, !PT ;  /* 0x000000702b507812 */ /* 0x000fe200078e7827 */
[----:B------:R-:W-:Y:S05]  /*71e0*/  @!P0 BRA `(.L_x_155) ;  /* 0x0000000000048947 */ /* 0x000fea0003800000 */
[----:B------:R-:W-:-:S04]  /*71f0*/  DEPBAR.LE SB0, 0x1 ;  /* 0x000080400000791a */ /* 0x000fc80000000000 */
.L_x_155:
[----:B------:R-:W-:Y:S05]  /*7200*/  BSYNC.RECONVERGENT B0 ;  /* 0x0000000000007941 */ /* 0x000fea0003800200 */
.L_x_154:
[----:B------:R-:W-:Y:S06]  /*7210*/  BAR.SYNC.DEFER_BLOCKING 0x2, 0x80 ;  /* 0x0082000000007b1d */ /* 0x000fec0000010000 */
[----:B------:R-:W-:Y:S01]  /*7220*/  BSSY.RECONVERGENT B0, `(.L_x_156) ;  /* 0x000001e000007945 */ /* 0x000fe20003800200 */
[----:B------:R1:W-:Y:S04]  /*7230*/  ST.E.128 desc[UR22][R58.64], R4 ;  /* 0x000000043a007985 */ /* 0x0003e8000c101d16 */
[----:B------:R1:W-:Y:S04]  /*7240*/  ST.E.128 desc[UR22][R56.64], R8 ;  /* 0x0000000838007985 */ /* 0x0003e8000c101d16 */
[----:B------:R1:W-:Y:S04]  /*7250*/  ST.E.128 desc[UR22][R54.64], R12 ;  /* 0x0000000c36007985 */ /* 0x0003e8000c101d16 */
[----:B------:R1:W-:Y:S04]  /*7260*/  ST.E.128 desc[UR22][R52.64], R16 ;  /* 0x0000001034007985 */ /* 0x0003e8000c101d16 */
[----:B------:R1:W-:Y:S04]  /*7270*/  ST.E.128 desc[UR22][R50.64], R20 ;  /* 0x0000001432007985 */ /* 0x0003e8000c101d16 */
        /* <DEDUP_REMOVED lines=15> */
[----:B------:R-:W-:-:S11]  /*7370*/  UMOV UR17, 0x20 ;  /* 0x0000002000117882 */ /* 0x000fd60000000000 */
.L_x_158:
        /* <DEDUP_REMOVED lines=8> */
.L_x_157:
[----:B------:R-:W-:Y:S05]  /*7400*/  BSYNC.RECONVERGENT B0 ;  /* 0x0000000000007941 */ /* 0x000fea0003800200 */
.L_x_156:
[----:B-1----:R-:W2:Y:S01]  /*7410*/  LDL.LU R4, [R1] ;  /* 0x0000000001047983 */ /* 0x002ea20000300800 */
[----:B------:R-:W-:Y:S01]  /*7420*/  R2UR UR4, R0 ;  /* 0x00000000000472ca */ /* 0x000fe200000e0000 */
[----:B------:R-:W-:Y:S01]  /*7430*/  UIADD3 UR5, UPT, UPT, UR8, 0x1, URZ ;  /* 0x0000000108057890 */ /* 0x000fe2000fffe0ff */
[----:B------:R-:W-:Y:S01]  /*7440*/  LOP3.LUT R79, R79, 0x1, RZ, 0x3c, !PT ;  /* 0x000000014f4f7812 */ /* 0x000fe200078e3cff */
[----:B------:R-:W-:-:S10]  /*7450*/  UIADD3 UR7, UPT, UPT, UR7, 0x2, URZ ;  /* 0x0000000207077890 */ /* 0x000fd4000fffe0ff */
[----:B------:R-:W-:Y:S02]  /*7460*/  UISETP.NE.AND UP0, UPT, UR5, UR4, UPT ;  /* 0x000000040500728c */ /* 0x000fe4000bf05270 */
[----:B------:R-:W-:Y:S02]  /*7470*/  UIADD3 UR4, UPT, UPT, UR19, 0x1, URZ ;  /* 0x0000000113047890 */ /* 0x000fe4000fffe0ff */
[----:B------:R-:W-:-:S07]  /*7480*/  USEL UR8, UR5, URZ, UP0 ;  /* 0x000000ff05087287 */ /* 0x000fce0008000000 */
[----:B------:R-:W-:-:S07]  /*7490*/  @UP0 UIADD3 UR4, UPT, UPT, UR19, URZ, URZ ;  /* 0x000000ff13040290 */ /* 0x000fce000fffe0ff */
[----:B------:R-:W-:Y:S01]  /*74a0*/  UMOV UR19, UR4 ;  /* 0x0000000400137c82 */ /* 0x000fe20008000000 */
[C---:B--2---:R-:W-:Y:S01]  /*74b0*/  ISETP.GT.U32.AND P0, PT, R4.reuse, 0x1, PT ;  /* 0x000000010400780c */ /* 0x044fe20003f04070 */
[----:B------:R-:W-:-:S05]  /*74c0*/  VIADD R4, R4, 0xffffffff ;  /* 0xffffffff04047836 */ /* 0x000fca0000000000 */
[----:B------:R2:W-:Y:S07]  /*74d0*/  STL [R1], R4 ;  /* 0x0000000401007387 */ /* 0x0005ee0000100800 */
[----:B------:R-:W-:Y:S05]  /*74e0*/  @P0 BRA `(.L_x_159) ;  /* 0xfffffff400300947 */ /* 0x000fea000383ffff */
[----:B------:R-:W-:-:S04]  /*74f0*/  DEPBAR.LE SB0, 0x0 ;  /* 0x000080000000791a */ /* 0x000fc80000000000 */
[----:B------:R-:W-:Y:S05]  /*7500*/  EXIT ;  /* 0x000000000000794d */ /* 0x000fea0003800000 */
.L_x_299:
[----:B------:R-:W-:-:S08]  /*7510*/  NOP ;  /* 0x0000000000007918 */ /* 0x000fd00000000000 */
[----:B------:R-:W-:-:S00]  /*7520*/  USETMAXREG.DEALLOC.CTAPOOL 0x60 ;  /* 0x00000060000079c8 */ /* 0x000fc000080e0500 */
[----:B------:R-:W-:Y:S05]  /*7530*/  EXIT ;  /* 0x000000000000794d */ /* 0x000fea0003800000 */
.L_x_160:
[----:B------:R-:W-:-:S08]  /*7540*/  NOP ;  /* 0x0000000000007918 */ /* 0x000fd00000000000 */
[----:B------:R-:W1:Y:S02]  /*7550*/  USETMAXREG.TRY_ALLOC.CTAPOOL UP0, 0x80 ;  /* 0x00000080000079c8 */ /* 0x000e640008000600 */
[----:B-1----:R-:W-:Y:S05]  /*7560*/  BRA.U !UP0, `(.L_x_160) ;  /* 0xfffffffd08f47547 */ /* 0x002fea000b83ffff */
[----:B------:R-:W-:Y:S02]  /*7570*/  IMAD.MOV.U32 R2, RZ, RZ, 0x1 ;  /* 0x00000001ff027424 */ /* 0x000fe400078e00ff */
[----:B------:R-:W-:Y:S01]  /*7580*/  HFMA2 R0, -RZ, RZ, 0, 5.9604644775390625e-08 ;  /* 0x00000001ff007431 */ /* 0x000fe200000001ff */
[----:B------:R1:W-:Y:S01]  /*7590*/  STL [R1+0x14], RZ ;  /* 0x000014ff01007387 */ /* 0x0003e20000100800 */
[----:B------:R-:W-:Y:S01]  /*75a0*/  IMAD.SHL.U32 R55, R110, 0x4, RZ ;  /* 0x000000046e377824 */ /* 0x000fe200078e00ff */
[----:B------:R-:W-:Y:S02]  /*75b0*/  MOV R111, RZ ;  /* 0x000000ff006f7202 */ /* 0x000fe40000000f00 */
[----:B------:R1:W-:Y:S04]  /*75c0*/  STL [R1+0x10], R2 ;  /* 0x0000100201007387 */ /* 0x0003e80000100800 */
[----:B------:R1:W-:Y:S04]  /*75d0*/  STL [R1+0x8], RZ ;  /* 0x000008ff01007387 */ /* 0x0003e80000100800 */
[----:B------:R1:W-:Y:S04]  /*75e0*/  STL [R1+0xc], R0 ;  /* 0x00000c0001007387 */ /* 0x0003e80000100800 */
[----:B------:R1:W-:Y:S02]  /*75f0*/  STL [R1+0x4], RZ ;  /* 0x000004ff01007387 */ /* 0x0003e40000100800 */
.L_x_205:
[----:B-12---:R-:W-:Y:S01]  /*7600*/  IMAD.MOV.U32 R0, RZ, RZ, 0x33334444 ;  /* 0x33334444ff007424 */ /* 0x006fe200078e00ff */
[----:B------:R-:W-:Y:S05]  /*7610*/  YIELD ;  /* 0x0000000000007946 */ /* 0x000fea0003800000 */
[----:B------:R-:W-:Y:S01]  /*7620*/  SHF.R.U64 R0, R0, R55, 0x123333 ;  /* 0x0012333300007419 */ /* 0x000fe20000001237 */
[----:B------:R-:W-:Y:S03]  /*7630*/  BSSY.RECONVERGENT B0, `(.L_x_161) ;  /* 0x0000007000007945 */ /* 0x000fe60003800200 */
[----:B------:R-:W-:Y:S04]  /*7640*/  LOP3.LUT R2, R0, 0x7, RZ, 0xc0, !PT ;  /* 0x0000000700027812 */ /* 0x000fe800078ec0ff */
[----:B------:R-:W-:Y:S01]  /*7650*/  ISETP.NE.AND P0, PT, R2, 0x3, PT ;  /* 0x000000030200780c */ /* 0x000fe20003f05270 */
[----:B------:R1:W-:Y:S11]  /*7660*/  STL [R1+0x18], R2 ;  /* 0x0000180201007387 */ /* 0x0003f60000100800 */
[----:B------:R-:W-:Y:S01]  /*7670*/  @!UPT UIADD3 URZ, UPT, UPT, URZ, URZ, URZ ;  /* 0x000000fffffff290 */ /* 0x000fe2000fffe0ff */
[----:B------:R-:W-:Y:S05]  /*7680*/  @!P0 BRA `(.L_x_162) ;  /* 0x0000000000048947 */ /* 0x000fea0003800000 */
[----:B------:R-:W-:Y:S05]  /*7690*/  BPT.TRAP 0x1 ;  /* 0x000000040000795c */ /* 0x000fea0000300000 */
.L_x_162:
[----:B------:R-:W-:Y:S05]  /*76a0*/  BSYNC.RECONVERGENT B0 ;  /* 0x0000000000007941 */ /* 0x000fea0003800200 */
.L_x_161:
[----:B------:R-:W2:Y:S01]  /*76b0*/  LDL R0, [R1+0x8] ;  /* 0x0000080001007983 */ /* 0x000ea20000100800 */
[----:B-1----:R-:W-:Y:S01]  /*76c0*/  MOV R2, 0x400 ;  /* 0x0000040000027802 */ /* 0x002fe20000000f00 */
[----:B------:R-:W-:Y:S01]  /*76d0*/  BSSY B0, `(.L_x_163) ;  /* 0x0000006000007945 */ /* 0x000fe20003800000 */
[----:B------:R-:W1:Y:S01]  /*76e0*/  S2R R72, SR_CgaCtaId ;  /* 0x0000000000487919 */ /* 0x000e620000008800 */
[----:B--2---:R-:W-:Y:S02]  /*76f0*/  SHF.L.U32 R0, R0, 0x1f, RZ ;  /* 0x0000001f00007819 */ /* 0x004fe400000006ff */
[----:B-1----:R-:W-:Y:S04]  /*7700*/  LEA R2, R72, R2, 0x18 ;  /* 0x0000000248027211 */ /* 0x002fe800078ec0ff */
[----:B------:R-:W1:Y:S02]  /*7710*/  SYNCS.PHASECHK.TRANS64.TRYWAIT P1, [R2+URZ+0x24850], R0 ;  /* 0x02485000020075a7 */ /* 0x000e6400080211ff */
[----:B-1----:R-:W-:Y:S05]  /*7720*/  @!P1 BRA `(.L_x_164) ;  /* 0x0000006c00249947 */ /* 0x002fea0003800000 */
.L_x_286:
[----:B------:R-:W-:Y:S05]  /*7730*/  BSYNC B0 ;  /* 0x0000000000007941 */ /* 0x000fea0003800000 */
.L_x_163:
[----:B------:R-:W-:Y:S04]  /*7740*/  BSSY.RECONVERGENT B0, `(.L_x_165) ;  /* 0x0000003000007945 */ /* 0x000fe80003800200 */
[----:B------:R-:W-:Y:S05]  /*7750*/  @!P0 BRA `(.L_x_166) ;  /* 0x0000000000048947 */ /* 0x000fea0003800000 */
[----:B------:R-:W-:Y:S05]  /*7760*/  BPT.TRAP 0x1 ;  /* 0x000000040000795c */ /* 0x000fea0000300000 */
.L_x_166:
[----:B------:R-:W-:Y:S05]  /*7770*/  BSYNC.RECONVERGENT B0 ;  /* 0x0000000000007941 */ /* 0x000fea0003800200 */
.L_x_165:
[----:B-1----:R-:W2:Y:S01]  /*7780*/  LDL R0, [R1+0xc] ;  /* 0x00000c0001007983 */ /* 0x002ea20000100800 */
[----:B------:R-:W-:Y:S01]  /*7790*/  BSSY B0, `(.L_x_167) ;  /* 0x0000004000007945 */ /* 0x000fe20003800000 */
[----:B--2---:R-:W-:Y:S04]  /*77a0*/  SHF.L.U32 R0, R0, 0x1f, RZ ;  /* 0x0000001f00007819 */ /* 0x004fe800000006ff */
[----:B------:R-:W1:Y:S02]  /*77b0*/  SYNCS.PHASECHK.TRANS64.TRYWAIT P1, [R2+URZ+0x24888], R0 ;  /* 0x02488800020075a7 */ /* 0x000e6400080211ff */
[----:B-1----:R-:W-:Y:S05]  /*77c0*/  @!P1 BRA `(.L_x_168) ;  /* 0x0000006c00109947 */ /* 0x002fea0003800000 */
.L_x_287:
[----:B------:R-:W-:Y:S05]  /*77d0*/  BSYNC B0 ;  /* 0x0000000000007941 */ /* 0x000fea0003800000 */
.L_x_167:
[----:B------:R-:W-:Y:S04]  /*77e0*/  BSSY.RECONVERGENT B0, `(.L_x_169) ;  /* 0x0000003000007945 */ /* 0x000fe80003800200 */
[----:B------:R-:W-:Y:S05]  /*77f0*/  @!P0 BRA `(.L_x_170) ;  /* 0x0000000000048947 */ /* 0x000fea0003800000 */
[----:B------:R-:W-:Y:S05]  /*7800*/  BPT.TRAP 0x1 ;  /* 0x000000040000795c */ /* 0x000fea0000300000 */
.L_x_170:
[----:B------:R-:W-:Y:S05]  /*7810*/  BSYNC.RECONVERGENT B0 ;  /* 0x0000000000007941 */ /* 0x000fea0003800200 */
.L_x_169:
[----:B------:R-:W-:Y:S01]  /*7820*/  SHF.L.U32 R3, R111, 0x1f, RZ ;  /* 0x0000001f6f037819 */ /* 0x000fe200000006ff */
[----:B------:R-:W2:Y:S03]  /*7830*/  S2R R73, SR_TID.X ;  /* 0x0000000000497919 */ /* 0x000ea60000002100 */
[----:B------:R-:W3:Y:S01]  /*7840*/  SYNCS.PHASECHK.TRANS64.TRYWAIT P0, [R2+URZ+0x24830], R3 ;  /* 0x02483003020075a7 */ /* 0x000ee200080011ff */
[----:B--2---:R-:W-:Y:S01]  /*7850*/  SHF.R.U32.HI R75, RZ, 0x3, R73 ;  /* 0x00000003ff4b7819 */ /* 0x004fe20000011649 */
[----:B-1----:R-:W-:Y:S05]  /*7860*/  IMAD.U32 R0, R73, 0x10000, RZ ;  /* 0x0001000049007824 */ /* 0x002fea00078e00ff */
[----:B------:R-:W-:Y:S04]  /*7870*/  LOP3.LUT R75, R0, 0x600010, R75, 0xc8, !PT ;  /* 0x00600010004b7812 */ /* 0x000fe800078ec84b */
[----:B------:R-:W-:Y:S01]  /*7880*/  LOP3.LUT R74, R75, 0x100, RZ, 0xfc, !PT ;  /* 0x000001004b4a7812 */ /* 0x000fe200078efcff */
[----:B---3--:R-:W-:Y:S06]  /*7890*/  @!P0 BRA `(.L_x_171) ;  /* 0x0000006800f08947 */ /* 0x008fec0003800000 */
.L_x_288:
[----:B-1----:R-:W-:Y:S01]  /*78a0*/  SHF.R.U32.HI R3, RZ, 0x5, R73 ;  /* 0x00000005ff037819 */ /* 0x002fe20000011649 */
[----:B------:R-:W-:Y:S05]  /*78b0*/  WARPSYNC.ALL ;  /* 0x0000000000007948 */ /* 0x000fea0003800000 */
[C---:B------:R-:W-:Y:S01]  /*78c0*/  R2UR UR4, R74.reuse ;  /* 0x000000004a0472ca */ /* 0x040fe200000e0000 */
[----:B------:R-:W-:Y:S01]  /*78d0*/  VIADD R0, R74, 0x20 ;  /* 0x000000204a007836 */ /* 0x000fe20000000000 */
[----:B------:R-:W-:Y:S04]  /*78e0*/  LOP3.LUT R16, R3, 0x3, RZ, 0xc0, !PT ;  /* 0x0000000303107812 */ /* 0x000fe800078ec0ff */
[----:B------:R-:W-:Y:S04]  /*78f0*/  SHF.R.U32.HI R0, RZ, 0x15, R0 ;  /* 0x00000015ff007819 */ /* 0x000fe80000011600 */
[----:B------:R-:W-:Y:S03]  /*7900*/  ISETP.NE.AND P0, PT, R16, R0, PT ;  /* 0x000000001000720c */ /* 0x000fe60003f05270 */
[----:B------:R-:W1:Y:S10]  /*7910*/  LDTM.x16 R56, tmem[UR4] ;  /* 0x00000004003879ee */ /* 0x000e740008240000 */
[----:B-1----:R-:W-:Y:S05]  /*7920*/  @!P0 BRA `(.L_x_172) ;  /* 0x0000000000408947 */ /* 0x002fea0003800000 */
[----:B------:R-:W1:Y:S01]  /*7930*/  LDCU.64 UR8, c[0x4][0x80] ;  /* 0x01001000ff0877ac */ /* 0x000e620008000a00 */
[----:B------:R-:W-:Y:S01]  /*7940*/  MOV R15, 0x0 ;  /* 0x00000000000f7802 */ /* 0x000fe20000000f00 */
[----:B------:R-:W-:Y:S02]  /*7950*/  HFMA2 R12, -RZ, RZ, 0, 5.9604644775390625e-08 ;  /* 0x00000001ff0c7431 */ /* 0x000fe400000001ff */
[----:B------:R-:W-:Y:S02]  /*7960*/  IMAD.MOV.U32 R8, RZ, RZ, 0x192 ;  /* 0x00000192ff087424 */ /* 0x000fe400078e00ff */
[----:B------:R-:W-:Y:S01]  /*7970*/  IMAD.MOV.U32 R13, RZ, RZ, RZ ;  /* 0x000000ffff0d7224 */ /* 0x000fe200078e00ff */
[----:B------:R-:W2:Y:S01]  /*7980*/  LDCU.64 UR6, c[0x4][0x88] ;  /* 0x01001100ff0677ac */ /* 0x000ea20008000a00 */
[----:B------:R-:W3:Y:S01]  /*7990*/  LDC.64 R14, c[0x4][R15] ;  /* 0x010000000f0e7b82 */ /* 0x000ee20000000a00 */
[----:B------:R-:W4:Y:S01]  /*79a0*/  LDCU.64 UR4, c[0x4][0x8] ;  /* 0x01000100ff0477ac */ /* 0x000f220008000a00 */
[----:B-1----:R-:W-:Y:S01]  /*79b0*/  MOV R5, UR9 ;  /* 0x0000000900057c02 */ /* 0x002fe20008000f00 */
[----:B------:R-:W-:Y:S01]  /*79c0*/  IMAD.U32 R4, RZ, RZ, UR8 ;  /* 0x00000008ff047e24 */ /* 0x000fe2000f8e00ff */
[----:B--2---:R-:W-:Y:S01]  /*79d0*/  MOV R7, UR7 ;  /* 0x0000000700077c02 */ /* 0x004fe20008000f00 */
[----:B------:R-:W-:Y:S01]  /*79e0*/  IMAD.U32 R6, RZ, RZ, UR6 ;  /* 0x00000006ff067e24 */ /* 0x000fe2000f8e00ff */
[----:B----4-:R-:W-:Y:S01]  /*79f0*/  MOV R11, UR5 ;  /* 0x00000005000b7c02 */ /* 0x010fe20008000f00 */
[----:B------:R-:W-:Y:S02]  /*7a00*/  IMAD.U32 R10, RZ, RZ, UR4 ;  /* 0x00000004ff0a7e24 */ /* 0x000fe4000f8e00ff */
[----:B------:R-:W-:Y:S07]  /*7a10*/  LEPC R20, `(.L_x_172) ;  /* 0x000000001014794e */ /* 0x000fee0000000000 */
[----:B---3--:R-:W-:Y:S05]  /*7a20*/  CALL.ABS.NOINC R14 ;  /* 0x000000000e007343 */ /* 0x008fea0003c00000 */
.L_x_172:
[----:B------:R-:W-:Y:S05]  /*7a30*/  WARPSYNC.ALL ;  /* 0x0000000000007948 */ /* 0x000fea0003800000 */
[C---:B------:R-:W-:Y:S01]  /*7a40*/  R2UR UR4, R74.reuse ;  /* 0x000000004a0472ca */ /* 0x040fe200000e0000 */
[----:B------:R-:W-:Y:S05]  /*7a50*/  VIADD R0, R74, 0x40 ;  /* 0x000000404a007836 */ /* 0x000fea0000000000 */
[----:B------:R-:W-:Y:S04]  /*7a60*/  SHF.R.U32.HI R0, RZ, 0x15, R0 ;  /* 0x00000015ff007819 */ /* 0x000fe80000011600 */
[----:B------:R-:W-:Y:S03]  /*7a70*/  ISETP.NE.AND P0, PT, R16, R0, PT ;  /* 0x000000001000720c */ /* 0x000fe60003f05270 */
[----:B------:R-:W1:Y:S10]  /*7a80*/  LDTM.x16 R40, tmem[UR4+0x20] ;  /* 0x00002004002879ee */ /* 0x000e740008240000 */
        /* <DEDUP_REMOVED lines=17> */
.L_x_173:
[----:B------:R-:W-:Y:S05]  /*7ba0*/  WARPSYNC.ALL ;  /* 0x0000000000007948 */ /* 0x000fea0003800000 */
[C---:B------:R-:W-:Y:S01]  /*7bb0*/  R2UR UR4, R74.reuse ;  /* 0x000000004a0472ca */ /* 0x040fe200000e0000 */
[----:B------:R-:W-:Y:S01]  /*7bc0*/  VIADD R0, R74, 0x60 ;  /* 0x000000604a007836 */ /* 0x000fe20000000000 */
[----:B------:R-:W-:Y:S04]  /*7bd0*/  BSSY.RECONVERGENT B6, `(.L_x_174) ;  /* 0x0000015000067945 */ /* 0x000fe80003800200 */
        /* <DEDUP_REMOVED lines=20> */
.L_x_175:
[----:B------:R-:W-:Y:S05]  /*7d20*/  BSYNC.RECONVERGENT B6 ;  /* 0x0000000000067941 */ /* 0x000fea0003800200 */
.L_x_174:
[----:B------:R-:W1:Y:S01]  /*7d30*/  LDC R3, c[0x0][0x448] ;  /* 0x00011200ff037b82 */ /* 0x000e620000000800 */
[----:B------:R-:W-:Y:S05]  /*7d40*/  WARPSYNC.ALL ;  /* 0x0000000000007948 */ /* 0x000fea0003800000 */
[----:B------:R-:W-:Y:S02]  /*7d50*/  R2UR UR4, R74 ;  /* 0x000000004a0472ca */ /* 0x000fe400000e0000 */
[----:B------:R-:W-:Y:S04]  /*7d60*/  SHF.R.U32.HI R0, RZ, 0x1, R73 ;  /* 0x00000001ff007819 */ /* 0x000fe80000011649 */
[----:B------:R-:W-:Y:S04]  /*7d70*/  LOP3.LUT R0, R0, 0x40, RZ, 0xc0, !PT ;  /* 0x0000004000007812 */ /* 0x000fe800078ec0ff */
[----:B------:R-:W-:Y:S05]  /*7d80*/  IADD3 R0, PT, PT, R2, R0, RZ ;  /* 0x0000000002007210 */ /* 0x000fea0007ffe0ff */
[----:B------:R-:W2:Y:S08]  /*7d90*/  LDS.128 R4, [R0+0x24000] ;  /* 0x0240000000047984 */ /* 0x000eb00000000c00 */
[----:B------:R-:W3:Y:S08]  /*7da0*/  LDS.128 R8, [R0+0x24010] ;  /* 0x0240100000087984 */ /* 0x000ef00000000c00 */
[----:B------:R-:W4:Y:S08]  /*7db0*/  LDS.128 R12, [R0+0x24020] ;  /* 0x02402000000c7984 */ /* 0x000f300000000c00 */
[----:B------:R-:W5:Y:S08]  /*7dc0*/  LDS.128 R16, [R0+0x24030] ;  /* 0x0240300000107984 */ /* 0x000f700000000c00 */
[----:B------:R-:W-:Y:S01]  /*7dd0*/  LDS.128 R20, [R0+0x24130] ;  /* 0x0241300000147984 */ /* 0x000fe20000000c00 */
[----:B-1----:R-:W-:Y:S04]  /*7de0*/  FMUL R3, R3, 1.4426950216293334961 ;  /* 0x3fb8aa3b03037820 */ /* 0x002fe80000400000 */
[C---:B--2---:R-:W-:Y:S02]  /*7df0*/  FFMA2 R4, R3.reuse.F32, R56.F32x2.HI_LO, R4.F32x2.HI_LO ;  /* 0x0000003803047249 */ /* 0x044fe40000040004 */
[----:B------:R-:W-:Y:S03]  /*7e00*/  FFMA2 R6, R3.F32, R58.F32x2.HI_LO, R6.F32x2.HI_LO ;  /* 0x0000003a03067249 */ /* 0x000fe60000040006 */
[----:B------:R-:W-:Y:S02]  /*7e10*/  FSETP.GEU.AND P2, PT, R4, -126, PT ;  /* 0xc2fc00000400780b */ /* 0x000fe40003f4e000 */
[----:B------:R-:W-:Y:S01]  /*7e20*/  FSETP.GEU.AND P1, PT, R5, -126, PT ;  /* 0xc2fc00000500780b */ /* 0x000fe20003f2e000 */
[C---:B---3--:R-:W-:Y:S01]  /*7e30*/  FFMA2 R8, R3.reuse.F32, R60.F32x2.HI_LO, R8.F32x2.HI_LO ;  /* 0x0000003c03087249 */ /* 0x048fe20000040008 */
[----:B------:R-:W-:Y:S01]  /*7e40*/  FSETP.GEU.AND P6, PT, R6, -126, PT ;  /* 0xc2fc00000600780b */ /* 0x000fe20003fce000 */
[----:B------:R-:W-:Y:S01]  /*7e50*/  FFMA2 R10, R3.F32, R62.F32x2.HI_LO, R10.F32x2.HI_LO ;  /* 0x0000003e030a7249 */ /* 0x000fe2000004000a */
[----:B------:R-:W-:Y:S02]  /*7e60*/  FSETP.GEU.AND P5, PT, R7, -126, PT ;  /* 0xc2fc00000700780b */ /* 0x000fe40003fae000 */
[----:B------:R-:W-:Y:S02]  /*7e70*/  FSETP.GEU.AND P4, PT, R8, -126, PT ;  /* 0xc2fc00000800780b */ /* 0x000fe40003f8e000 */
[----:B------:R-:W-:Y:S01]  /*7e80*/  FSETP.GEU.AND P3, PT, R9, -126, PT ;  /* 0xc2fc00000900780b */ /* 0x000fe20003f6e000 */
[C---:B----4-:R-:W-:Y:S01]  /*7e90*/  FFMA2 R12, R3.reuse.F32, R64.F32x2.HI_LO, R12.F32x2.HI_LO ;  /* 0x00000040030c7249 */ /* 0x050fe2000004000c */
[----:B------:R-:W-:Y:S01]  /*7ea0*/  FSETP.GEU.AND P0, PT, R10, -126, PT ;  /* 0xc2fc00000a00780b */ /* 0x000fe20003f0e000 */
[----:B------:R-:W-:Y:S01]  /*7eb0*/  @!P2 FMUL R4, R4, 0.5 ;  /* 0x3f0000000404a820 */ /* 0x000fe20000400000 */
[----:B------:R-:W-:Y:S02]  /*7ec0*/  FFMA2 R14, R3.F32, R66.F32x2.HI_LO, R14.F32x2.HI_LO ;  /* 0x00000042030e7249 */ /* 0x000fe4000004000e */
[----:B------:R-:W-:Y:S01]  /*7ed0*/  @!P1 FMUL R5, R5, 0.5 ;  /* 0x3f00000005059820 */ /* 0x000fe20000400000 */
[----:B------:R-:W1:Y:S01]  /*7ee0*/  MUFU.EX2 R56, R4 ;  /* 0x0000000400387308 */ /* 0x000e620000000800 */
[----:B------:R-:W-:Y:S01]  /*7ef0*/  @!P6 FMUL R6, R6, 0.5 ;  /* 0x3f0000000606e820 */ /* 0x000fe20000400000 */
[----:B------:R-:W-:Y:S01]  /*7f00*/  @!P5 FMUL R7, R7, 0.5 ;  /* 0x3f0000000707d820 */ /* 0x000fe20000400000 */
[----:B-----5:R-:W-:Y:S02]  /*7f10*/  FFMA2 R16, R3.F32, R68.F32x2.HI_LO, R16.F32x2.HI_LO ;  /* 0x0000004403107249 */ /* 0x020fe40000040010 */
[----:B------:R-:W-:Y:S01]  /*7f20*/  @!P4 FMUL R8, R8, 0.5 ;  /* 0x3f0000000808c820 */ /* 0x000fe20000400000 */
[----:B------:R-:W-:Y:S01]  /*7f30*/  @!P3 FMUL R9, R9, 0.5 ;  /* 0x3f0000000909b820 */ /* 0x000fe20000400000 */
[----:B------:R-:W-:Y:S03]  /*7f40*/  FFMA2 R18, R3.F32, R70.F32x2.HI_LO, R18.F32x2.HI_LO ;  /* 0x0000004603127249 */ /* 0x000fe60000040012 */
[----:B------:R-:W2:Y:S01]  /*7f50*/  MUFU.EX2 R57, R5 ;  /* 0x0000000500397308 */ /* 0x000ea20000000800 */
[----:B------:R-:W-:Y:S09]  /*7f60*/  @!P0 FMUL R10, R10, 0.5 ;  /* 0x3f0000000a0a8820 */ /* 0x000ff20000400000 */
[----:B------:R-:W3:Y:S01]  /*7f70*/  MUFU.EX2 R58, R6 ;  /* 0x00000006003a7308 */ /* 0x000ee20000000800 */
[----:B-1----:R-:W-:Y:S01]  /*7f80*/  @!P2 FMUL R56, R56, R56 ;  /* 0x000000383838a220 */ /* 0x002fe20000400000 */
[----:B------:R-:W-:Y:S08]  /*7f90*/  FSETP.GEU.AND P2, PT, R11, -126, PT ;  /* 0xc2fc00000b00780b */ /* 0x000ff00003f4e000 */
[----:B------:R1:W4:Y:S01]  /*7fa0*/  MUFU.EX2 R59, R7 ;  /* 0x00000007003b7308 */ /* 0x0003220000000800 */
[----:B--2---:R-:W-:Y:S01]  /*7fb0*/  @!P1 FMUL R57, R57, R57 ;  /* 0x0000003939399220 */ /* 0x004fe20000400000 */
[----:B------:R-:W-:Y:S03]  /*7fc0*/  FSETP.GEU.AND P1, PT, R12, -126, PT ;  /* 0xc2fc00000c00780b */ /* 0x000fe60003f2e000 */
[----:B------:R-:W-:Y:S05]  /*7fd0*/  @!P2 FMUL R11, R11, 0.5 ;  /* 0x3f0000000b0ba820 */ /* 0x000fea0000400000 */
[----:B------:R-:W2:Y:S01]  /*7fe0*/  MUFU.EX2 R60, R8 ;  /* 0x00000008003c7308 */ /* 0x000ea20000000800 */
[----:B---3--:R-:W-:Y:S01]  /*7ff0*/  @!P6 FMUL R58, R58, R58 ;  /* 0x0000003a3a3ae220 */ /* 0x008fe20000400000 */
[----:B------:R-:W-:Y:S03]  /*8000*/  FSETP.GEU.AND P6, PT, R13, -126, PT ;  /* 0xc2fc00000d00780b */ /* 0x000fe60003fce000 */
[----:B------:R-:W-:Y:S05]  /*8010*/  @!P1 FMUL R12, R12, 0.5 ;  /* 0x3f0000000c0c9820 */ /* 0x000fea0000400000 */
[----:B------:R-:W3:Y:S01]  /*8020*/  MUFU.EX2 R61, R9 ;  /* 0x00000009003d7308 */ /* 0x000ee20000000800 */
[----:B-1----:R-:W1:Y:S01]  /*8030*/  LDS.128 R4, [R0+0x24080] ;  /* 0x0240800000047984 */ /* 0x002e620000000c00 */
[----:B----4-:R-:W-:Y:S01]  /*8040*/  @!P5 FMUL R59, R59, R59 ;  /* 0x0000003b3b3bd220 */ /* 0x010fe20000400000 */
[----:B------:R-:W-:Y:S02]  /*8050*/  FSETP.GEU.AND P5, PT, R14, -126, PT ;  /* 0xc2fc00000e00780b */ /* 0x000fe40003fae000 */
[----:B------:R-:W-:Y:S05]  /*8060*/  @!P6 FMUL R13, R13, 0.5 ;  /* 0x3f0000000d0de820 */ /* 0x000fea0000400000 */
[----:B------:R-:W4:Y:S01]  /*8070*/  MUFU.EX2 R62, R10 ;  /* 0x0000000a003e7308 */ /* 0x000f220000000800 */
[----:B--2---:R-:W-:Y:S01]  /*8080*/  @!P4 FMUL R60, R60, R60 ;  /* 0x0000003c3c3cc220 */ /* 0x004fe20000400000 */
[----:B------:R-:W-:Y:S08]  /*8090*/  FSETP.GEU.AND P4, PT, R15, -126, PT ;  /* 0xc2fc00000f00780b */ /* 0x000ff00003f8e000 */
[----:B------:R2:W5:Y:S01]  /*80a0*/  MUFU.EX2 R63, R11 ;  /* 0x0000000b003f7308 */ /* 0x0005620000000800 */
[----:B------:R-:W-:Y:S01]  /*80b0*/  @!P5 FMUL R14, R14, 0.5 ;  /* 0x3f0000000e0ed820 */ /* 0x000fe20000400000 */
[----:B---3--:R-:W-:Y:S01]  /*80c0*/  @!P3 FMUL R61, R61, R61 ;  /* 0x0000003d3d3db220 */ /* 0x008fe20000400000 */
[----:B------:R-:W-:Y:S02]  /*80d0*/  FSETP.GEU.AND P3, PT, R16, -126, PT ;  /* 0xc2fc00001000780b */ /* 0x000fe40003f6e000 */
[----:B------:R-:W-:Y:S05]  /*80e0*/  @!P4 FMUL R15, R15, 0.5 ;  /* 0x3f0000000f0fc820 */ /* 0x000fea0000400000 */
[----:B------:R-:W3:Y:S01]  /*80f0*/  MUFU.EX2 R64, R12 ;  /* 0x0000000c00407308 */ /* 0x000ee20000000800 */
[----:B----4-:R-:W-:Y:S01]  /*8100*/  @!P0 FMUL R62, R62, R62 ;  /* 0x0000003e3e3e8220 */ /* 0x010fe20000400000 */
[----:B------:R-:W-:Y:S08]  /*8110*/  FSETP.GEU.AND P0, PT, R17, -126, PT ;  /* 0xc2fc00001100780b */ /* 0x000ff00003f0e000 */
[----:B------:R-:W4:Y:S01]  /*8120*/  MUFU.EX2 R65, R13 ;  /* 0x0000000d00417308 */ /* 0x000f220000000800 */
[----:B--2---:R-:W2:Y:S01]  /*8130*/  LDS.128 R8, [R0+0x24090] ;  /* 0x0240900000087984 */ /* 0x004ea20000000c00 */
[----:B------:R-:W-:Y:S01]  /*8140*/  @!P3 FMUL R16, R16, 0.5 ;  /* 0x3f0000001010b820 */ /* 0x000fe20000400000 */
[----:B-----5:R-:W-:Y:S01]  /*8150*/  @!P2 FMUL R63, R63, R63 ;  /* 0x0000003f3f3fa220 */ /* 0x020fe20000400000 */
[----:B------:R-:W-:Y:S01]  /*8160*/  FSETP.GEU.AND P2, PT, R18, -126, PT ;  /* 0xc2fc00001200780b */ /* 0x000fe20003f4e000 */
[----:B------:R-:W-:Y:S05]  /*8170*/  @!P0 FMUL R17, R17, 0.5 ;  /* 0x3f00000011118820 */ /* 0x000fea0000400000 */
[----:B------:R-:W5:Y:S01]  /*8180*/  MUFU.EX2 R66, R14 ;  /* 0x0000000e00427308 */ /* 0x000f620000000800 */
[C---:B-1----:R-:W-:Y:S02]  /*8190*/  FFMA2 R4, R3.reuse.F32, R40.F32x2.HI_LO, R4.F32x2.HI_LO ;  /* 0x0000002803047249 */ /* 0x042fe40000040004 */
[----:B------:R-:W-:Y:S02]  /*81a0*/  FFMA2 R6, R3.F32, R42.F32x2.HI_LO, R6.F32x2.HI_LO ;  /* 0x0000002a03067249 */ /* 0x000fe40000040006 */
[----:B---3--:R-:W-:Y:S01]  /*81b0*/  @!P1 FMUL R64, R64, R64 ;  /* 0x0000004040409220 */ /* 0x008fe20000400000 */
[----:B------:R-:W-:Y:S04]  /*81c0*/  FSETP.GEU.AND P1, PT, R19, -126, PT ;  /* 0xc2fc00001300780b */ /* 0x000fe80003f2e000 */
[----:B------:R1:W3:Y:S01]  /*81d0*/  MUFU.EX2 R67, R15 ;  /* 0x0000000f00437308 */ /* 0x0002e20000000800 */
[----:B------:R-:W-:Y:S01]  /*81e0*/  @!P2 FMUL R18, R18, 0.5 ;  /* 0x3f0000001212a820 */ /* 0x000fe20000400000 */
[----:B----4-:R-:W-:Y:S01]  /*81f0*/  @!P6 FMUL R65, R65, R65 ;  /* 0x000000414141e220 */ /* 0x010fe20000400000 */
[----:B------:R-:W-:Y:S07]  /*8200*/  FSETP.GEU.AND P6, PT, R4, -126, PT ;  /* 0xc2fc00000400780b */ /* 0x000fee0003fce000 */
[----:B------:R-:W4:Y:S01]  /*8210*/  MUFU.EX2 R68, R16 ;  /* 0x0000001000447308 */ /* 0x000f220000000800 */
[----:B-----5:R-:W-:Y:S01]  /*8220*/  @!P5 FMUL R66, R66, R66 ;  /* 0x000000424242d220 */ /* 0x020fe20000400000 */
[----:B------:R-:W-:Y:S01]  /*8230*/  FSETP.GEU.AND P5, PT, R5, -126, PT ;  /* 0xc2fc00000500780b */ /* 0x000fe20003fae000 */
[----:B------:R-:W-:Y:S07]  /*8240*/  @!P1 FMUL R19, R19, 0.5 ;  /* 0x3f00000013139820 */ /* 0x000fee0000400000 */
[----:B------:R-:W5:Y:S01]  /*8250*/  MUFU.EX2 R69, R17 ;  /* 0x0000001100457308 */ /* 0x000f620000000800 */
[----:B-1----:R-:W1:Y:S01]  /*8260*/  LDS.128 R12, [R0+0x240a0] ;  /* 0x0240a000000c7984 */ /* 0x002e620000000c00 */
[----:B------:R-:W-:Y:S01]  /*8270*/  @!P6 FMUL R4, R4, 0.5 ;  /* 0x3f0000000404e820 */ /* 0x000fe20000400000 */
[----:B---3--:R-:W-:Y:S01]  /*8280*/  @!P4 FMUL R67, R67, R67 ;  /* 0x000000434343c220 */ /* 0x008fe20000400000 */
[----:B------:R-:W-:Y:S01]  /*8290*/  FSETP.GEU.AND P4, PT, R6, -126, PT ;  /* 0xc2fc00000600780b */ /* 0x000fe20003f8e000 */
[----:B------:R-:W-:Y:S05]  /*82a0*/  @!P5 FMUL R5, R5, 0.5 ;  /* 0x3f0000000505d820 */ /* 0x000fea0000400000 */
[----:B------:R-:W3:Y:S01]  /*82b0*/  MUFU.EX2 R70, R18 ;  /* 0x0000001200467308 */ /* 0x000ee20000000800 */
[C---:B--2---:R-:W-:Y:S02]  /*82c0*/  FFMA2 R8, R3.reuse.F32, R44.F32x2.HI_LO, R8.F32x2.HI_LO ;  /* 0x0000002c03087249 */ /* 0x044fe40000040008 */
[----:B------:R-:W-:Y:S02]  /*82d0*/  FFMA2 R10, R3.F32, R46.F32x2.HI_LO, R10.F32x2.HI_LO ;  /* 0x0000002e030a7249 */ /* 0x000fe4000004000a */
[----:B----4-:R-:W-:Y:S01]  /*82e0*/  @!P3 FMUL R68, R68, R68 ;  /* 0x000000444444b220 */ /* 0x010fe20000400000 */
[----:B------:R-:W-:Y:S04]  /*82f0*/  FSETP.GEU.AND P3, PT, R7, -126, PT ;  /* 0xc2fc00000700780b */ /* 0x000fe80003f6e000 */
[----:B------:R2:W4:Y:S01]  /*8300*/  MUFU.EX2 R71, R19 ;  /* 0x0000001300477308 */ /* 0x0005220000000800 */
[----:B------:R-:W-:Y:S01]  /*8310*/  @!P4 FMUL R6, R6, 0.5 ;  /* 0x3f0000000606c820 */ /* 0x000fe20000400000 */
[----:B-----5:R-:W-:Y:S01]  /*8320*/  @!P0 FMUL R69, R69, R69 ;  /* 0x0000004545458220 */ /* 0x020fe20000400000 */
[----:B------:R-:W-:Y:S07]  /*8330*/  FSETP.GEU.AND P0, PT, R8, -126, PT ;  /* 0xc2fc00000800780b */ /* 0x000fee0003f0e000 */
[----:B------:R-:W5:Y:S01]  /*8340*/  MUFU.EX2 R76, R4 ;  /* 0x00000004004c7308 */ /* 0x000f620000000800 */
[----:B---3--:R-:W-:Y:S01]  /*8350*/  @!P2 FMUL R70, R70, R70 ;  /* 0x000000464646a220 */ /* 0x008fe20000400000 */
[----:B------:R-:W-:Y:S01]  /*8360*/  FSETP.GEU.AND P2, PT, R9, -126, PT ;  /* 0xc2fc00000900780b */ /* 0x000fe20003f4e000 */
[----:B------:R-:W-:Y:S07]  /*8370*/  @!P3 FMUL R7, R7, 0.5 ;  /* 0x3f0000000707b820 */ /* 0x000fee0000400000 */
[----:B------:R-:W3:Y:S01]  /*8380*/  MUFU.EX2 R77, R5 ;  /* 0x00000005004d7308 */ /* 0x000ee20000000800 */
[----:B--2---:R-:W2:Y:S01]  /*8390*/  LDS.128 R16, [R0+0x240b0] ;  /* 0x0240b00000107984 */ /* 0x004ea20000000c00 */
[----:B------:R-:W-:Y:S01]  /*83a0*/  @!P0 FMUL R8, R8, 0.5 ;  /* 0x3f00000008088820 */ /* 0x000fe20000400000 */
[----:B----4-:R-:W-:Y:S01]  /*83b0*/  @!P1 FMUL R71, R71, R71 ;  /* 0x0000004747479220 */ /* 0x010fe20000400000 */
[----:B------:R-:W-:Y:S01]  /*83c0*/  FSETP.GEU.AND P1, PT, R10, -126, PT ;  /* 0xc2fc00000a00780b */ /* 0x000fe20003f2e000 */
[----:B------:R-:W-:Y:S05]  /*83d0*/  @!P2 FMUL R9, R9, 0.5 ;  /* 0x3f0000000909a820 */ /* 0x000fea0000400000 */
[----:B------:R-:W4:Y:S01]  /*83e0*/  MUFU.EX2 R78, R6 ;  /* 0x00000006004e7308 */ /* 0x000f220000000800 */
[----:B-1----:R-:W-:Y:S01]  /*83f0*/  FFMA2 R12, R3.F32, R48.F32x2.HI_LO, R12.F32x2.HI_LO ;  /* 0x00000030030c7249 */ /* 0x002fe2000004000c */
[----:B------:R-:W-:Y:S01]  /*8400*/  F2FP.F16.F32.PACK_AB R48, R57, R56 ;  /* 0x000000383930723e */ /* 0x000fe200000000ff */
[----:B------:R-:W-:Y:S01]  /*8410*/  FFMA2 R14, R3.F32, R50.F32x2.HI_LO, R14.F32x2.HI_LO ;  /* 0x00000032030e7249 */ /* 0x000fe2000004000e */
[----:B------:R-:W-:Y:S01]  /*8420*/  F2FP.F16.F32.PACK_AB R49, R59, R58 ;  /* 0x0000003a3b31723e */ /* 0x000fe200000000ff */
[----:B-----5:R-:W-:Y:S01]  /*8430*/  @!P6 FMUL R76, R76, R76 ;  /* 0x0000004c4c4ce220 */ /* 0x020fe20000400000 */
[----:B------:R-:W-:Y:S04]  /*8440*/  FSETP.GEU.AND P6, PT, R11, -126, PT ;  /* 0xc2fc00000b00780b */ /* 0x000fe80003fce000 */
[----:B------:R1:W5:Y:S01]  /*8450*/  MUFU.EX2 R79, R7 ;  /* 0x00000007004f7308 */ /* 0x0003620000000800 */
[----:B------:R-:W-:Y:S01]  /*8460*/  @!P1 FMUL R10, R10, 0.5 ;  /* 0x3f0000000a0a9820 */ /* 0x000fe20000400000 */
[----:B---3--:R-:W-:Y:S01]  /*8470*/  @!P5 FMUL R77, R77, R77 ;  /* 0x0000004d4d4dd220 */ /* 0x008fe20000400000 */
[----:B------:R-:W-:Y:S02]  /*8480*/  FSETP.GEU.AND P5, PT, R12, -126, PT ;  /* 0xc2fc00000c00780b */ /* 0x000fe40003fae000 */
[----:B------:R-:W-:Y:S02]  /*8490*/  F2FP.F16.F32.PACK_AB R50, R61, R60 ;  /* 0x0000003c3d32723e */ /* 0x000fe400000000ff */
[----:B------:R-:W-:Y:S03]  /*84a0*/  F2FP.F16.F32.PACK_AB R51, R63, R62 ;  /* 0x0000003e3f33723e */ /* 0x000fe600000000ff */
[----:B------:R-:W3:Y:S01]  /*84b0*/  MUFU.EX2 R82, R8 ;  /* 0x0000000800527308 */ /* 0x000ee20000000800 */
[----:B----4-:R-:W-:Y:S01]  /*84c0*/  @!P4 FMUL R78, R78, R78 ;  /* 0x0000004e4e4ec220 */ /* 0x010fe20000400000 */
[----:B------:R-:W-:Y:S01]  /*84d0*/  FSETP.GEU.AND P4, PT, R13, -126, PT ;  /* 0xc2fc00000d00780b */ /* 0x000fe20003f8e000 */
[----:B------:R-:W-:Y:S01]  /*84e0*/  @!P6 FMUL R11, R11, 0.5 ;  /* 0x3f0000000b0be820 */ /* 0x000fe20000400000 */
[----:B------:R-:W-:Y:S06]  /*84f0*/  F2FP.F16.F32.PACK_AB R40, R77, R76 ;  /* 0x0000004c4d28723e */ /* 0x000fec00000000ff */
[----:B------:R-:W4:Y:S01]  /*8500*/  MUFU.EX2 R83, R9 ;  /* 0x0000000900537308 */ /* 0x000f220000000800 */
[----:B-1----:R-:W1:Y:S01]  /*8510*/  LDS.128 R4, [R0+0x24100] ;  /* 0x0241000000047984 */ /* 0x002e620000000c00 */
[----:B------:R-:W-:Y:S01]  /*8520*/  @!P5 FMUL R12, R12, 0.5 ;  /* 0x3f0000000c0cd820 */ /* 0x000fe20000400000 */
[----:B-----5:R-:W-:Y:S01]  /*8530*/  @!P3 FMUL R79, R79, R79 ;  /* 0x0000004f4f4fb220 */ /* 0x020fe20000400000 */
[----:B------:R-:W-:Y:S01]  /*8540*/  FSETP.GEU.AND P3, PT, R14, -126, PT ;  /* 0xc2fc00000e00780b */ /* 0x000fe20003f6e000 */
[----:B------:R-:W-:Y:S05]  /*8550*/  @!P4 FMUL R13, R13, 0.5 ;  /* 0x3f0000000d0dc820 */ /* 0x000fea0000400000 */
[----:B------:R-:W5:Y:S01]  /*8560*/  MUFU.EX2 R86, R10 ;  /* 0x0000000a00567308 */ /* 0x000f620000000800 */
[----:B--2---:R-:W-:Y:S01]  /*8570*/  FFMA2 R16, R3.F32, R52.F32x2.HI_LO, R16.F32x2.HI_LO ;  /* 0x0000003403107249 */ /* 0x004fe20000040010 */
[----:B------:R-:W-:Y:S01]  /*8580*/  F2FP.F16.F32.PACK_AB R52, R65, R64 ;  /* 0x000000404134723e */ /* 0x000fe200000000ff */
[----:B------:R-:W-:Y:S01]  /*8590*/  FFMA2 R18, R3.F32, R54.F32x2.HI_LO, R18.F32x2.HI_LO ;  /* 0x0000003603127249 */ /* 0x000fe20000040012 */
[----:B------:R-:W-:Y:S01]  /*85a0*/  F2FP.F16.F32.PACK_AB R53, R67, R66 ;  /* 0x000000424335723e */ /* 0x000fe200000000ff */
[----:B---3--:R-:W-:Y:S01]  /*85b0*/  @!P0 FMUL R82, R82, R82 ;  /* 0x0000005252528220 */ /* 0x008fe20000400000 */
[----:B------:R-:W-:Y:S04]  /*85c0*/  FSETP.GEU.AND P0, PT, R15, -126, PT ;  /* 0xc2fc00000f00780b */ /* 0x000fe80003f0e000 */
[----:B------:R2:W3:Y:S01]  /*85d0*/  MUFU.EX2 R87, R11 ;  /* 0x0000000b00577308 */ /* 0x0004e20000000800 */
[----:B------:R-:W-:Y:S01]  /*85e0*/  @!P3 FMUL R14, R14, 0.5 ;  /* 0x3f0000000e0eb820 */ /* 0x000fe20000400000 */
[----:B----4-:R-:W-:Y:S01]  /*85f0*/  @!P2 FMUL R83, R83, R83 ;  /* 0x000000535353a220 */ /* 0x010fe20000400000 */
[----:B------:R-:W-:Y:S02]  /*8600*/  FSETP.GEU.AND P2, PT, R16, -126, PT ;  /* 0xc2fc00001000780b */ /* 0x000fe40003f4e000 */
[----:B------:R-:W-:Y:S02]  /*8610*/  F2FP.F16.F32.PACK_AB R54, R69, R68 ;  /* 0x000000444536723e */ /* 0x000fe400000000ff */
[----:B------:R-:W-:Y:S03]  /*8620*/  F2FP.F16.F32.PACK_AB R55, R71, R70 ;  /* 0x000000464737723e */ /* 0x000fe600000000ff */
[----:B------:R-:W4:Y:S01]  /*8630*/  MUFU.EX2 R80, R12 ;  /* 0x0000000c00507308 */ /* 0x000f220000000800 */
[----:B-----5:R-:W-:Y:S01]  /*8640*/  @!P1 FMUL R86, R86, R86 ;  /* 0x0000005656569220 */ /* 0x020fe20000400000 */
[----:B------:R-:W-:Y:S01]  /*8650*/  FSETP.GEU.AND P1, PT, R17, -126, PT ;  /* 0xc2fc00001100780b */ /* 0x000fe20003f2e000 */
[----:B------:R-:W-:Y:S01]  /*8660*/  @!P0 FMUL R15, R15, 0.5 ;  /* 0x3f0000000f0f8820 */ /* 0x000fe20000400000 */
[----:B------:R-:W-:Y:S02]  /*8670*/  F2FP.F16.F32.PACK_AB R41, R79, R78 ;  /* 0x0000004e4f29723e */ /* 0x000fe400000000ff */
[----:B------:R-:W-:Y:S04]  /*8680*/  F2FP.F16.F32.PACK_AB R42, R83, R82 ;  /* 0x00000052532a723e */ /* 0x000fe800000000ff */
[----:B------:R-:W5:Y:S01]  /*8690*/  MUFU.EX2 R81, R13 ;  /* 0x0000000d00517308 */ /* 0x000f620000000800 */
[----:B--2---:R-:W2:Y:S01]  /*86a0*/  LDS.128 R8, [R0+0x24110] ;  /* 0x0241100000087984 */ /* 0x004ea20000000c00 */
[----:B------:R-:W-:Y:S01]  /*86b0*/  @!P2 FMUL R16, R16, 0.5 ;  /* 0x3f0000001010a820 */ /* 0x000fe20000400000 */
[----:B---3--:R-:W-:Y:S01]  /*86c0*/  @!P6 FMUL R87, R87, R87 ;  /* 0x000000575757e220 */ /* 0x008fe20000400000 */
[----:B------:R-:W-:Y:S01]  /*86d0*/  FSETP.GEU.AND P6, PT, R18, -126, PT ;  /* 0xc2fc00001200780b */ /* 0x000fe20003fce000 */
[----:B------:R-:W-:Y:S05]  /*86e0*/  @!P1 FMUL R17, R17, 0.5 ;  /* 0x3f00000011119820 */ /* 0x000fea0000400000 */
[----:B------:R-:W3:Y:S01]  /*86f0*/  MUFU.EX2 R84, R14 ;  /* 0x0000000e00547308 */ /* 0x000ee20000000800 */
[----:B-1----:R-:W-:Y:S01]  /*8700*/  FFMA2 R4, R3.F32, R24.F32x2.HI_LO, R4.F32x2.HI_LO ;  /* 0x0000001803047249 */ /* 0x002fe20000040004 */
[----:B------:R-:W-:Y:S01]  /*8710*/  F2FP.F16.F32.PACK_AB R43, R87, R86 ;  /* 0x00000056572b723e */ /* 0x000fe200000000ff */
[----:B------:R-:W-:Y:S02]  /*8720*/  FFMA2 R6, R3.F32, R26.F32x2.HI_LO, R6.F32x2.HI_LO ;  /* 0x0000001a03067249 */ /* 0x000fe40000040006 */
[----:B------:R-:W-:Y:S01]  /*8730*/  LDS.128 R24, [R0+0x24180] ;  /* 0x0241800000187984 */ /* 0x000fe20000000c00 */
[----:B----4-:R-:W-:Y:S01]  /*8740*/  @!P5 FMUL R80, R80, R80 ;  /* 0x000000505050d220 */ /* 0x010fe20000400000 */
[----:B------:R-:W-:Y:S03]  /*8750*/  FSETP.GEU.AND P5, PT, R19, -126, PT ;  /* 0xc2fc00001300780b */ /* 0x000fe60003fae000 */
[----:B------:R1:W4:Y:S01]  /*8760*/  MUFU.EX2 R85, R15 ;  /* 0x0000000f00557308 */ /* 0x0003220000000800 */
[----:B------:R-:W-:Y:S01]  /*8770*/  @!P6 FMUL R18, R18, 0.5 ;  /* 0x3f0000001212e820 */ /* 0x000fe20000400000 */
[----:B-----5:R-:W-:Y:S01]  /*8780*/  @!P4 FMUL R81, R81, R81 ;  /* 0x000000515151c220 */ /* 0x020fe20000400000 */
[----:B------:R-:W-:Y:S04]  /*8790*/  FSETP.GEU.AND P4, PT, R4, -126, PT ;  /* 0xc2fc00000400780b */ /* 0x000fe80003f8e000 */
[----:B------:R-:W-:Y:S03]  /*87a0*/  F2FP.F16.F32.PACK_AB R44, R81, R80 ;  /* 0x00000050512c723e */ /* 0x000fe600000000ff */
[----:B------:R-:W5:Y:S01]  /*87b0*/  MUFU.EX2 R88, R16 ;  /* 0x0000001000587308 */ /* 0x000f620000000800 */
[----:B---3--:R-:W-:Y:S01]  /*87c0*/  @!P3 FMUL R84, R84, R84 ;  /* 0x000000545454b220 */ /* 0x008fe20000400000 */
[----:B------:R-:W-:Y:S01]  /*87d0*/  FSETP.GEU.AND P3, PT, R5, -126, PT ;  /* 0xc2fc00000500780b */ /* 0x000fe20003f6e000 */
[----:B------:R-:W-:Y:S07]  /*87e0*/  @!P5 FMUL R19, R19, 0.5 ;  /* 0x3f0000001313d820 */ /* 0x000fee0000400000 */
[----:B------:R-:W3:Y:S01]  /*87f0*/  MUFU.EX2 R89, R17 ;  /* 0x0000001100597308 */ /* 0x000ee20000000800 */
[----:B-1----:R-:W1:Y:S01]  /*8800*/  LDS.128 R12, [R0+0x24120] ;  /* 0x02412000000c7984 */ /* 0x002e620000000c00 */
[----:B------:R-:W-:Y:S01]  /*8810*/  @!P4 FMUL R4, R4, 0.5 ;  /* 0x3f0000000404c820 */ /* 0x000fe20000400000 */
[----:B----4-:R-:W-:Y:S01]  /*8820*/  @!P0 FMUL R85, R85, R85 ;  /* 0x0000005555558220 */ /* 0x010fe20000400000 */
[----:B------:R-:W-:Y:S01]  /*8830*/  FSETP.GEU.AND P0, PT, R6, -126, PT ;  /* 0xc2fc00000600780b */ /* 0x000fe20003f0e000 */
[----:B------:R-:W-:Y:S05]  /*8840*/  @!P3 FMUL R5, R5, 0.5 ;  /* 0x3f0000000505b820 */ /* 0x000fea0000400000 */
[----:B------:R-:W4:Y:S01]  /*8850*/  MUFU.EX2 R90, R18 ;  /* 0x00000012005a7308 */ /* 0x000f220000000800 */
[----:B--2---:R-:W-:Y:S01]  /*8860*/  FFMA2 R8, R3.F32, R28.F32x2.HI_LO, R8.F32x2.HI_LO ;  /* 0x0000001c03087249 */ /* 0x004fe20000040008 */
[----:B------:R-:W-:Y:S01]  /*8870*/  F2FP.F16.F32.PACK_AB R45, R85, R84 ;  /* 0x00000054552d723e */ /* 0x000fe200000000ff */
[----:B------:R-:W-:Y:S02]  /*8880*/  FFMA2 R10, R3.F32, R30.F32x2.HI_LO, R10.F32x2.HI_LO ;  /* 0x0000001e030a7249 */ /* 0x000fe4000004000a */
[----:B------:R-:W2:Y:S01]  /*8890*/  LDS.128 R28, [R0+0x24190] ;  /* 0x02419000001c7984 */ /* 0x000ea20000000c00 */
[----:B-----5:R-:W-:Y:S01]  /*88a0*/  @!P2 FMUL R88, R88, R88 ;  /* 0x000000585858a220 */ /* 0x020fe20000400000 */
[----:B------:R-:W-:Y:S03]  /*88b0*/  FSETP.GEU.AND P2, PT, R7, -126, PT ;  /* 0xc2fc00000700780b */ /* 0x000fe60003f4e000 */
[----:B------:R-:W5:Y:S01]  /*88c0*/  MUFU.EX2 R91, R19 ;  /* 0x00000013005b7308 */ /* 0x000f620000000800 */
[----:B------:R-:W-:Y:S01]  /*88d0*/  @!P0 FMUL R6, R6, 0.5 ;  /* 0x3f00000006068820 */ /* 0x000fe20000400000 */
[----:B---3--:R-:W-:Y:S01]  /*88e0*/  @!P1 FMUL R89, R89, R89 ;  /* 0x0000005959599220 */ /* 0x008fe20000400000 */
[----:B------:R-:W-:Y:S04]  /*88f0*/  FSETP.GEU.AND P1, PT, R8, -126, PT ;  /* 0xc2fc00000800780b */ /* 0x000fe80003f2e000 */
[----:B------:R-:W-:Y:S03]  /*8900*/  F2FP.F16.F32.PACK_AB R46, R89, R88 ;  /* 0x00000058592e723e */ /* 0x000fe600000000ff */
[----:B------:R-:W3:Y:S01]  /*8910*/  MUFU.EX2 R92, R4 ;  /* 0x00000004005c7308 */ /* 0x000ee20000000800 */
[----:B----4-:R-:W-:Y:S01]  /*8920*/  @!P6 FMUL R90, R90, R90 ;  /* 0x0000005a5a5ae220 */ /* 0x010fe20000400000 */
[----:B------:R-:W-:Y:S01]  /*8930*/  FSETP.GEU.AND P6, PT, R9, -126, PT ;  /* 0xc2fc00000900780b */ /* 0x000fe20003fce000 */
[----:B------:R-:W-:Y:S07]  /*8940*/  @!P2 FMUL R7, R7, 0.5 ;  /* 0x3f0000000707a820 */ /* 0x000fee0000400000 */
[----:B------:R-:W4:Y:S01]  /*8950*/  MUFU.EX2 R93, R5 ;  /* 0x00000005005d7308 */ /* 0x000f220000000800 */
[----:B------:R-:W-:Y:S01]  /*8960*/  @!P1 FMUL R8, R8, 0.5 ;  /* 0x3f00000008089820 */ /* 0x000fe20000400000 */
[----:B-----5:R-:W-:Y:S01]  /*8970*/  @!P5 FMUL R91, R91, R91 ;  /* 0x0000005b5b5bd220 */ /* 0x020fe20000400000 */
[----:B------:R-:W-:Y:S02]  /*8980*/  FSETP.GEU.AND P5, PT, R10, -126, PT ;  /* 0xc2fc00000a00780b */ /* 0x000fe40003fae000 */
[----:B------:R-:W-:Y:S05]  /*8990*/  @!P6 FMUL R9, R9, 0.5 ;  /* 0x3f0000000909e820 */ /* 0x000fea0000400000 */
[----:B------:R-:W5:Y:S01]  /*89a0*/  MUFU.EX2 R94, R6 ;  /* 0x00000006005e7308 */ /* 0x000f620000000800 */
[----:B-1----:R-:W-:Y:S01]  /*89b0*/  FFMA2 R12, R3.F32, R32.F32x2.HI_LO, R12.F32x2.HI_LO ;  /* 0x00000020030c7249 */ /* 0x002fe2000004000c */
[----:B------:R-:W-:Y:S01]  /*89c0*/  F2FP.F16.F32.PACK_AB R47, R91, R90 ;  /* 0x0000005a5b2f723e */ /* 0x000fe200000000ff */
[----:B------:R-:W-:Y:S02]  /*89d0*/  FFMA2 R34, R3.F32, R34.F32x2.HI_LO, R14.F32x2.HI_LO ;  /* 0x0000002203227249 */ /* 0x000fe4000004000e */
[----:B---3--:R-:W-:Y:S01]  /*89e0*/  @!P4 FMUL R92, R92, R92 ;  /* 0x0000005c5c5cc220 */ /* 0x008fe20000400000 */
[----:B------:R-:W-:Y:S01]  /*89f0*/  FSETP.GEU.AND P4, PT, R11, -126, PT ;  /* 0xc2fc00000b00780b */ /* 0x000fe20003f8e000 */
[C---:B------:R-:W-:Y:S03]  /*8a00*/  FFMA2 R20, R3.reuse.F32, R36.F32x2.HI_LO, R20.F32x2.HI_LO ;  /* 0x0000002403147249 */ /* 0x040fe60000040014 */
[----:B------:R-:W1:Y:S01]  /*8a10*/  MUFU.EX2 R95, R7 ;  /* 0x00000007005f7308 */ /* 0x000e620000000800 */
[----:B------:R-:W-:Y:S01]  /*8a20*/  @!P5 FMUL R10, R10, 0.5 ;  /* 0x3f0000000a0ad820 */ /* 0x000fe20000400000 */
[----:B------:R-:W-:Y:S02]  /*8a30*/  FFMA2 R22, R3.F32, R38.F32x2.HI_LO, R22.F32x2.HI_LO ;  /* 0x0000002603167249 */ /* 0x000fe40000040016 */
[----:B----4-:R-:W-:Y:S01]  /*8a40*/  @!P3 FMUL R93, R93, R93 ;  /* 0x0000005d5d5db220 */ /* 0x010fe20000400000 */
[----:B------:R-:W-:Y:S05]  /*8a50*/  FSETP.GEU.AND P3, PT, R12, -126, PT ;  /* 0xc2fc00000c00780b */ /* 0x000fea0003f6e000 */
[----:B------:R-:W3:Y:S01]  /*8a60*/  MUFU.EX2 R98, R8 ;  /* 0x0000000800627308 */ /* 0x000ee20000000800 */
[----:B-----5:R-:W-:Y:S01]  /*8a70*/  @!P0 FMUL R94, R94, R94 ;  /* 0x0000005e5e5e8220 */ /* 0x020fe20000400000 */
[----:B------:R-:W-:Y:S01]  /*8a80*/  FSETP.GEU.AND P0, PT, R13, -126, PT ;  /* 0xc2fc00000d00780b */ /* 0x000fe20003f0e000 */
[----:B------:R-:W-:Y:S01]  /*8a90*/  @!P4 FMUL R11, R11, 0.5 ;  /* 0x3f0000000b0bc820 */ /* 0x000fe20000400000 */
[----:B------:R-:W-:Y:S06]  /*8aa0*/  F2FP.F16.F32.PACK_AB R32, R93, R92 ;  /* 0x0000005c5d20723e */ /* 0x000fec00000000ff */
[----:B------:R-:W4:Y:S01]  /*8ab0*/  MUFU.EX2 R99, R9 ;  /* 0x0000000900637308 */ /* 0x000f220000000800 */
[----:B-1----:R-:W-:Y:S01]  /*8ac0*/  @!P2 FMUL R95, R95, R95 ;  /* 0x0000005f5f5fa220 */ /* 0x002fe20000400000 */
[----:B------:R-:W-:Y:S01]  /*8ad0*/  @!P3 FMUL R12, R12, 0.5 ;  /* 0x3f0000000c0cb820 */ /* 0x000fe20000400000 */
[----:B------:R-:W-:Y:S03]  /*8ae0*/  FSETP.GEU.AND P2, PT, R34, -126, PT ;  /* 0xc2fc00002200780b */ /* 0x000fe60003f4e000 */
[----:B------:R-:W-:Y:S01]  /*8af0*/  F2FP.F16.F32.PACK_AB R33, R95, R94 ;  /* 0x0000005e5f21723e */ /* 0x000fe200000000ff */
[----:B------:R-:W-:Y:S03]  /*8b00*/  @!P0 FMUL R13, R13, 0.5 ;  /* 0x3f0000000d0d8820 */ /* 0x000fe60000400000 */
[----:B------:R-:W1:Y:S01]  /*8b10*/  MUFU.EX2 R102, R10 ;  /* 0x0000000a00667308 */ /* 0x000e620000000800 */
[----:B---3--:R-:W-:Y:S01]  /*8b20*/  @!P1 FMUL R98, R98, R98 ;  /* 0x0000006262629220 */ /* 0x008fe20000400000 */
[----:B------:R-:W-:Y:S08]  /*8b30*/  FSETP.GEU.AND P1, PT, R35, -126, PT ;  /* 0xc2fc00002300780b */ /* 0x000ff00003f2e000 */
[----:B------:R-:W3:Y:S01]  /*8b40*/  MUFU.EX2 R103, R11 ;  /* 0x0000000b00677308 */ /* 0x000ee20000000800 */
[----:B------:R-:W-:Y:S01]  /*8b50*/  @!P2 FMUL R34, R34, 0.5 ;  /* 0x3f0000002222a820 */ /* 0x000fe20000400000 */
[----:B----4-:R-:W-:Y:S01]  /*8b60*/  @!P6 FMUL R99, R99, R99 ;  /* 0x000000636363e220 */ /* 0x010fe20000400000 */
[----:B------:R-:W-:Y:S02]  /*8b70*/  FSETP.GEU.AND P6, PT, R20, -126, PT ;  /* 0xc2fc00001400780b */ /* 0x000fe40003fce000 */
[----:B------:R-:W-:Y:S05]  /*8b80*/  @!P1 FMUL R35, R35, 0.5 ;  /* 0x3f00000023239820 */ /* 0x000fea0000400000 */
[----:B------:R-:W4:Y:S01]  /*8b90*/  MUFU.EX2 R96, R12 ;  /* 0x0000000c00607308 */ /* 0x000f220000000800 */
[----:B-1----:R-:W-:Y:S01]  /*8ba0*/  @!P5 FMUL R102, R102, R102 ;  /* 0x000000666666d220 */ /* 0x002fe20000400000 */
[----:B------:R-:W-:Y:S08]  /*8bb0*/  FSETP.GEU.AND P5, PT, R21, -126, PT ;  /* 0xc2fc00001500780b */ /* 0x000ff00003fae000 */
[----:B------:R1:W5:Y:S01]  /*8bc0*/  MUFU.EX2 R97, R13 ;  /* 0x0000000d00617308 */ /* 0x0003620000000800 */
[----:B---3--:R-:W-:Y:S01]  /*8bd0*/  @!P4 FMUL R103, R103, R103 ;  /* 0x000000676767c220 */ /* 0x008fe20000400000 */
[----:B------:R-:W-:Y:S01]  /*8be0*/  FSETP.GEU.AND P4, PT, R22, -126, PT ;  /* 0xc2fc00001600780b */ /* 0x000fe20003f8e000 */
[----:B------:R-:W-:Y:S02]  /*8bf0*/  @!P6 FMUL R20, R20, 0.5 ;  /* 0x3f0000001414e820 */ /* 0x000fe40000400000 */
[----:B------:R-:W-:Y:S05]  /*8c00*/  @!P5 FMUL R21, R21, 0.5 ;  /* 0x3f0000001515d820 */ /* 0x000fea0000400000 */
[----:B------:R-:W3:Y:S01]  /*8c10*/  MUFU.EX2 R100, R34 ;  /* 0x0000002200647308 */ /* 0x000ee20000000800 */
[----:B----4-:R-:W-:Y:S01]  /*8c20*/  @!P3 FMUL R96, R96, R96 ;  /* 0x000000606060b220 */ /* 0x010fe20000400000 */
[----:B------:R-:W-:Y:S03]  /*8c30*/  FSETP.GEU.AND P3, PT, R23, -126, PT ;  /* 0xc2fc00001700780b */ /* 0x000fe60003f6e000 */
[----:B------:R-:W-:Y:S05]  /*8c40*/  @!P4 FMUL R22, R22, 0.5 ;  /* 0x3f0000001616c820 */ /* 0x000fea0000400000 */
[----:B------:R-:W4:Y:S01]  /*8c50*/  MUFU.EX2 R101, R35 ;  /* 0x0000002300657308 */ /* 0x000f220000000800 */
[----:B-1----:R-:W1:Y:S01]  /*8c60*/  LDTM.x16 R4, tmem[UR4+0x60] ;  /* 0x00006004000479ee */ /* 0x002e620008240000 */
[----:B-----5:R-:W-:Y:S03]  /*8c70*/  @!P0 FMUL R97, R97, R97 ;  /* 0x0000006161618220 */ /* 0x020fe60000400000 */
[----:B------:R-:W-:Y:S05]  /*8c80*/  @!P3 FMUL R23, R23, 0.5 ;  /* 0x3f0000001717b820 */ /* 0x000fea0000400000 */
[----:B------:R-:W5:Y:S01]  /*8c90*/  MUFU.EX2 R104, R20 ;  /* 0x0000001400687308 */ /* 0x000f620000000800 */
[----:B---3--:R-:W-:Y:S01]  /*8ca0*/  @!P2 FMUL R100, R100, R100 ;  /* 0x000000646464a220 */ /* 0x008fe20000400000 */
[----:B------:R-:W-:Y:S02]  /*8cb0*/  F2FP.F16.F32.PACK_AB R34, R99, R98 ;  /* 0x000000626322723e */ /* 0x000fe400000000ff */
[----:B------:R-:W-:Y:S06]  /*8cc0*/  F2FP.F16.F32.PACK_AB R36, R97, R96 ;  /* 0x000000606124723e */ /* 0x000fec00000000ff */
[----:B------:R-:W3:Y:S01]  /*8cd0*/  MUFU.EX2 R105, R21 ;  /* 0x0000001500697308 */ /* 0x000ee20000000800 */
[----:B----4-:R-:W-:Y:S01]  /*8ce0*/  @!P1 FMUL R101, R101, R101 ;  /* 0x0000006565659220 */ /* 0x010fe20000400000 */
[----:B------:R-:W-:Y:S04]  /*8cf0*/  F2FP.F16.F32.PACK_AB R35, R103, R102 ;  /* 0x000000666723723e */ /* 0x000fe800000000ff */
[----:B------:R-:W-:Y:S04]  /*8d00*/  F2FP.F16.F32.PACK_AB R37, R101, R100 ;  /* 0x000000646525723e */ /* 0x000fe800000000ff */
[----:B------:R-:W4:Y:S01]  /*8d10*/  MUFU.EX2 R106, R22 ;  /* 0x00000016006a7308 */ /* 0x000f220000000800 */
[C---:B-1----:R-:W-:Y:S02]  /*8d20*/  FFMA2 R24, R3.reuse.F32, R4.F32x2.HI_LO, R24.F32x2.HI_LO ;  /* 0x0000000403187249 */ /* 0x042fe40000040018 */
[C---:B------:R-:W-:Y:S02]  /*8d30*/  FFMA2 R26, R3.reuse.F32, R6.F32x2.HI_LO, R26.F32x2.HI_LO ;  /* 0x00000006031a7249 */ /* 0x040fe4000004001a */
[----:B------:R-:W1:Y:S01]  /*8d40*/  LDS.128 R4, [R0+0x241a0] ;  /* 0x0241a00000047984 */ /* 0x000e620000000c00 */
[----:B--2---:R-:W-:Y:S01]  /*8d50*/  FFMA2 R28, R3.F32, R8.F32x2.HI_LO, R28.F32x2.HI_LO ;  /* 0x00000008031c7249 */ /* 0x004fe2000004001c */
[----:B------:R-:W-:Y:S03]  /*8d60*/  FSETP.GEU.AND P2, PT, R25, -126, PT ;  /* 0xc2fc00001900780b */ /* 0x000fe60003f4e000 */
[----:B------:R-:W2:Y:S01]  /*8d70*/  MUFU.EX2 R107, R23 ;  /* 0x00000017006b7308 */ /* 0x000ea20000000800 */
[----:B------:R-:W-:Y:S01]  /*8d80*/  FFMA2 R30, R3.F32, R10.F32x2.HI_LO, R30.F32x2.HI_LO ;  /* 0x0000000a031e7249 */ /* 0x000fe2000004001e */
[----:B------:R-:W-:Y:S01]  /*8d90*/  FSETP.GEU.AND P1, PT, R26, -126, PT ;  /* 0xc2fc00001a00780b */ /* 0x000fe20003f2e000 */
[----:B-----5:R-:W-:Y:S01]  /*8da0*/  @!P6 FMUL R104, R104, R104 ;  /* 0x000000686868e220 */ /* 0x020fe20000400000 */
[----:B------:R-:W-:Y:S01]  /*8db0*/  FSETP.GEU.AND P0, PT, R24, -126, PT ;  /* 0xc2fc00001800780b */ /* 0x000fe20003f0e000 */
[----:B------:R5:W1:Y:S01]  /*8dc0*/  LDS.128 R8, [R0+0x241b0] ;  /* 0x0241b00000087984 */ /* 0x000a620000000c00 */
[----:B------:R-:W-:Y:S01]  /*8dd0*/  NOP ;  /* 0x0000000000007918 */ /* 0x000fe20000000000 */
[----:B---3--:R-:W-:Y:S01]  /*8de0*/  @!P5 FMUL R105, R105, R105 ;  /* 0x000000696969d220 */ /* 0x008fe20000400000 */
[----:B------:R-:W-:Y:S01]  /*8df0*/  FSETP.GEU.AND P6, PT, R27, -126, PT ;  /* 0xc2fc00001b00780b */ /* 0x000fe20003fce000 */
[----:B----4-:R-:W-:Y:S01]  /*8e00*/  @!P4 FMUL R106, R106, R106 ;  /* 0x0000006a6a6ac220 */ /* 0x010fe20000400000 */
[----:B------:R-:W-:Y:S01]  /*8e10*/  FSETP.GEU.AND P5, PT, R28, -126, PT ;  /* 0xc2fc00001c00780b */ /* 0x000fe20003fae000 */
[----:B------:R-:W-:Y:S01]  /*8e20*/  @!P2 FMUL R25, R25, 0.5 ;  /* 0x3f0000001919a820 */ /* 0x000fe20000400000 */
[----:B------:R-:W-:Y:S01]  /*8e30*/  BAR.SYNC.DEFER_BLOCKING 0x3, 0x100 ;  /* 0x00c4000000007b1d */ /* 0x000fe20000010000 */
[----:B------:R-:W-:Y:S02]  /*8e40*/  FSETP.GEU.AND P4, PT, R29, -126, PT ;  /* 0xc2fc00001d00780b */ /* 0x000fe40003f8e000 */
[----:B------:R-:W-:Y:S01]  /*8e50*/  @!P1 FMUL R26, R26, 0.5 ;  /* 0x3f0000001a1a9820 */ /* 0x000fe20000400000 */
[----:B------:R-:W-:Y:S01]  /*8e60*/  F2FP.F16.F32.PACK_AB R38, R105, R104 ;  /* 0x000000686926723e */ /* 0x000fe200000000ff */
[----:B--2---:R-:W-:Y:S01]  /*8e70*/  @!P3 FMUL R107, R107, R107 ;  /* 0x0000006b6b6bb220 */ /* 0x004fe20000400000 */
[----:B------:R-:W-:Y:S01]  /*8e80*/  FSETP.GEU.AND P3, PT, R30, -126, PT ;  /* 0xc2fc00001e00780b */ /* 0x000fe20003f6e000 */
[----:B------:R-:W2:Y:S01]  /*8e90*/  MUFU.EX2 R109, R25 ;  /* 0x00000019006d7308 */ /* 0x000ea20000000800 */
[----:B------:R-:W-:Y:S01]  /*8ea0*/  @!P0 FMUL R24, R24, 0.5 ;  /* 0x3f00000018188820 */ /* 0x000fe20000400000 */
[----:B------:R-:W-:Y:S01]  /*8eb0*/  @!P6 FMUL R27, R27, 0.5 ;  /* 0x3f0000001b1be820 */ /* 0x000fe20000400000 */
[----:B------:R-:W3:Y:S01]  /*8ec0*/  S2R R22, SR_TID.X ;  /* 0x0000000000167919 */ /* 0x000ee20000002100 */
[----:B------:R-:W-:Y:S01]  /*8ed0*/  @!P5 FMUL R28, R28, 0.5 ;  /* 0x3f0000001c1cd820 */ /* 0x000fe20000400000 */
[----:B------:R-:W-:Y:S05]  /*8ee0*/  F2FP.F16.F32.PACK_AB R39, R107, R106 ;  /* 0x0000006a6b27723e */ /* 0x000fea00000000ff */
[----:B------:R-:W4:Y:S01]  /*8ef0*/  MUFU.EX2 R112, R26 ;  /* 0x0000001a00707308 */ /* 0x000f220000000800 */
[----:B------:R-:W-:Y:S01]  /*8f00*/  @!P4 FMUL R29, R29, 0.5 ;  /* 0x3f0000001d1dc820 */ /* 0x000fe20000400000 */
[----:B-----5:R-:W-:Y:S01]  /*8f10*/  SHF.R.U32.HI R0, RZ, 0x4, R73 ;  /* 0x00000004ff007819 */ /* 0x020fe20000011649 */
[----:B------:R-:W-:Y:S03]  /*8f20*/  @!P3 FMUL R30, R30, 0.5 ;  /* 0x3f0000001e1eb820 */ /* 0x000fe60000400000 */
[----:B------:R-:W-:Y:S04]  /*8f30*/  LOP3.LUT R0, R0, 0x8, RZ, 0xc0, !PT ;  /* 0x0000000800007812 */ /* 0x000fe800078ec0ff */
[----:B------:R-:W5:Y:S01]  /*8f40*/  MUFU.EX2 R108, R24 ;  /* 0x00000018006c7308 */ /* 0x000f620000000800 */
[----:B--2---:R-:W-:Y:S01]  /*8f50*/  @!P2 FMUL R109, R109, R109 ;  /* 0x0000006d6d6da220 */ /* 0x004fe20000400000 */
[C---:B-1----:R-:W-:Y:S02]  /*8f60*/  FFMA2 R4, R3.reuse.F32, R12.F32x2.HI_LO, R4.F32x2.HI_LO ;  /* 0x0000000c03047249 */ /* 0x042fe40000040004 */
[----:B------:R-:W-:Y:S03]  /*8f70*/  FFMA2 R6, R3.F32, R14.F32x2.HI_LO, R6.F32x2.HI_LO ;  /* 0x0000000e03067249 */ /* 0x000fe60000040006 */
[----:B------:R-:W-:Y:S03]  /*8f80*/  FSETP.GEU.AND P2, PT, R4, -126, PT ;  /* 0xc2fc00000400780b */ /* 0x000fe60003f4e000 */
[----:B------:R-:W1:Y:S01]  /*8f90*/  MUFU.EX2 R113, R27 ;  /* 0x0000001b00717308 */ /* 0x000e620000000800 */
[----:B----4-:R-:W-:Y:S01]  /*8fa0*/  @!P1 FMUL R112, R112, R112 ;  /* 0x0000007070709220 */ /* 0x010fe20000400000 */
[----:B------:R-:W-:Y:S01]  /*8fb0*/  FSETP.GEU.AND P1, PT, R5, -126, PT ;  /* 0xc2fc00000500780b */ /* 0x000fe20003f2e000 */
[C---:B------:R-:W-:Y:S01]  /*8fc0*/  FFMA2 R8, R3.reuse.F32, R16.F32x2.HI_LO, R8.F32x2.HI_LO ;  /* 0x0000001003087249 */ /* 0x040fe20000040008 */
[----:B------:R-:W-:Y:S01]  /*8fd0*/  IADD3 R16, PT, PT, R74, -R0, RZ ;  /* 0x800000004a107210 */ /* 0x000fe20007ffe0ff */
[----:B------:R-:W-:Y:S05]  /*8fe0*/  FFMA2 R10, R3.F32, R18.F32x2.HI_LO, R10.F32x2.HI_LO ;  /* 0x00000012030a7249 */ /* 0x000fea000004000a */
[----:B------:R-:W2:Y:S01]  /*8ff0*/  MUFU.EX2 R114, R28 ;  /* 0x0000001c00727308 */ /* 0x000ea20000000800 */
[----:B-----5:R-:W-:Y:S01]  /*9000*/  @!P0 FMUL R108, R108, R108 ;  /* 0x0000006c6c6c8220 */ /* 0x020fe20000400000 */
[----:B------:R-:W-:Y:S01]  /*9010*/  FSETP.GEU.AND P0, PT, R31, -126, PT ;  /* 0xc2fc00001f00780b */ /* 0x000fe20003f0e000 */
[----:B------:R-:W-:Y:S01]  /*9020*/  @!P2 FMUL R4, R4, 0.5 ;  /* 0x3f0000000404a820 */ /* 0x000fe20000400000 */
[----:B---3--:R-:W-:Y:S01]  /*9030*/  SHF.R.U32.HI R22, RZ, 0x5, R22 ;  /* 0x00000005ff167819 */ /* 0x008fe20000011616 */
[----:B------:R-:W-:Y:S05]  /*9040*/  @!P1 FMUL R5, R5, 0.5 ;  /* 0x3f00000005059820 */ /* 0x000fea0000400000 */
[----:B------:R-:W3:Y:S01]  /*9050*/  MUFU.EX2 R115, R29 ;  /* 0x0000001d00737308 */ /* 0x000ee20000000800 */
[----:B-1----:R-:W-:Y:S01]  /*9060*/  @!P6 FMUL R113, R113, R113 ;  /* 0x000000717171e220 */ /* 0x002fe20000400000 */
[----:B------:R-:W-:Y:S02]  /*9070*/  FSETP.GEU.AND P6, PT, R6, -126, PT ;  /* 0xc2fc00000600780b */ /* 0x000fe40003fce000 */
[----:B------:R-:W-:Y:S02]  /*9080*/  SHF.R.U32.HI R0, RZ, 0x15, R16 ;  /* 0x00000015ff007819 */ /* 0x000fe40000011610 */
[----:B------:R-:W-:Y:S01]  /*9090*/  LOP3.LUT R22, R22, 0x3, RZ, 0xc0, !PT ;  /* 0x0000000316167812 */ /* 0x000fe200078ec0ff */
[----:B------:R-:W-:Y:S03]  /*90a0*/  @!P0 FMUL R31, R31, 0.5 ;  /* 0x3f0000001f1f8820 */ /* 0x000fe60000400000 */
[----:B------:R-:W1:Y:S01]  /*90b0*/  MUFU.EX2 R116, R30 ;  /* 0x0000001e00747308 */ /* 0x000e620000000800 */
[----:B--2---:R-:W-:Y:S01]  /*90c0*/  @!P5 FMUL R114, R114, R114 ;  /* 0x000000727272d220 */ /* 0x004fe20000400000 */
[----:B------:R-:W-:Y:S02]  /*90d0*/  FSETP.GEU.AND P5, PT, R7, -126, PT ;  /* 0xc2fc00000700780b */ /* 0x000fe40003fae000 */
[----:B------:R-:W-:Y:S02]  /*90e0*/  F2FP.F16.F32.PACK_AB R24, R109, R108 ;  /* 0x0000006c6d18723e */ /* 0x000fe400000000ff */
[----:B------:R-:W-:Y:S01]  /*90f0*/  F2FP.F16.F32.PACK_AB R25, R113, R112 ;  /* 0x000000707119723e */ /* 0x000fe200000000ff */
[----:B------:R-:W-:Y:S03]  /*9100*/  @!P6 FMUL R6, R6, 0.5 ;  /* 0x3f0000000606e820 */ /* 0x000fe60000400000 */
[----:B------:R-:W2:Y:S01]  /*9110*/  MUFU.EX2 R118, R4 ;  /* 0x0000000400767308 */ /* 0x000ea20000000800 */
[----:B---3--:R-:W-:Y:S01]  /*9120*/  @!P4 FMUL R115, R115, R115 ;  /* 0x000000737373c220 */ /* 0x008fe20000400000 */
[----:B------:R-:W-:Y:S04]  /*9130*/  FSETP.GEU.AND P4, PT, R8, -126, PT ;  /* 0xc2fc00000800780b */ /* 0x000fe80003f8e000 */
[----:B------:R-:W-:Y:S01]  /*9140*/  F2FP.F16.F32.PACK_AB R26, R115, R114 ;  /* 0x00000072731a723e */ /* 0x000fe200000000ff */
[----:B------:R-:W-:Y:S03]  /*9150*/  @!P5 FMUL R7, R7, 0.5 ;  /* 0x3f0000000707d820 */ /* 0x000fe60000400000 */
[----:B------:R-:W3:Y:S01]  /*9160*/  MUFU.EX2 R119, R5 ;  /* 0x0000000500777308 */ /* 0x000ee20000000800 */
[----:B-1----:R-:W-:Y:S01]  /*9170*/  @!P3 FMUL R116, R116, R116 ;  /* 0x000000747474b220 */ /* 0x002fe20000400000 */
[C---:B------:R-:W-:Y:S03]  /*9180*/  FSETP.GEU.AND P3, PT, R9.reuse, -126, PT ;  /* 0xc2fc00000900780b */ /* 0x040fe60003f6e000 */
[----:B------:R-:W-:Y:S05]  /*9190*/  @!P4 FMUL R8, R8, 0.5 ;  /* 0x3f0000000808c820 */ /* 0x000fea0000400000 */
[----:B------:R-:W1:Y:S01]  /*91a0*/  MUFU.EX2 R117, R31 ;  /* 0x0000001f00757308 */ /* 0x000e620000000800 */
[----:B--2---:R-:W-:Y:S01]  /*91b0*/  @!P2 FMUL R118, R118, R118 ;  /* 0x000000767676a220 */ /* 0x004fe20000400000 */
[C---:B------:R-:W-:Y:S03]  /*91c0*/  FSETP.GEU.AND P2, PT, R10.reuse, -126, PT ;  /* 0xc2fc00000a00780b */ /* 0x040fe60003f4e000 */
[----:B------:R-:W-:Y:S05]  /*91d0*/  @!P3 FMUL R9, R9, 0.5 ;  /* 0x3f0000000909b820 */ /* 0x000fea0000400000 */
[----:B------:R-:W2:Y:S01]  /*91e0*/  MUFU.EX2 R120, R6 ;  /* 0x0000000600787308 */ /* 0x000ea20000000800 */
[----:B---3--:R-:W-:Y:S01]  /*91f0*/  @!P1 FMUL R119, R119, R119 ;  /* 0x0000007777779220 */ /* 0x008fe20000400000 */
[----:B------:R-:W-:Y:S04]  /*9200*/  FSETP.GEU.AND P1, PT, R11, -126, PT ;  /* 0xc2fc00000b00780b */ /* 0x000fe80003f2e000 */
[----:B------:R-:W-:Y:S01]  /*9210*/  F2FP.F16.F32.PACK_AB R28, R119, R118 ;  /* 0x00000076771c723e */ /* 0x000fe200000000ff */
[----:B------:R-:W-:Y:S03]  /*9220*/  @!P2 FMUL R10, R10, 0.5 ;  /* 0x3f0000000a0aa820 */ /* 0x000fe60000400000 */
[----:B------:R-:W3:Y:S01]  /*9230*/  MUFU.EX2 R121, R7 ;  /* 0x0000000700797308 */ /* 0x000ee20000000800 */
[----:B-1----:R-:W-:Y:S01]  /*9240*/  @!P0 FMUL R117, R117, R117 ;  /* 0x0000007575758220 */ /* 0x002fe20000400000 */
[----:B------:R-:W-:Y:S04]  /*9250*/  ISETP.NE.AND P0, PT, R22, R0, PT ;  /* 0x000000001600720c */ /* 0x000fe80003f05270 */
[----:B------:R-:W-:Y:S01]  /*9260*/  F2FP.F16.F32.PACK_AB R27, R117, R116 ;  /* 0x00000074751b723e */ /* 0x000fe200000000ff */
[----:B------:R-:W-:Y:S03]  /*9270*/  @!P1 FMUL R11, R11, 0.5 ;  /* 0x3f0000000b0b9820 */ /* 0x000fe60000400000 */
[----:B------:R-:W1:Y:S01]  /*9280*/  MUFU.EX2 R122, R8 ;  /* 0x00000008007a7308 */ /* 0x000e620000000800 */
[----:B--2---:R-:W-:Y:S09]  /*9290*/  @!P6 FMUL R120, R120, R120 ;  /* 0x000000787878e220 */ /* 0x004ff20000400000 */
[----:B------:R-:W2:Y:S01]  /*92a0*/  MUFU.EX2 R123, R9 ;  /* 0x00000009007b7308 */ /* 0x000ea20000000800 */
[----:B---3--:R-:W-:Y:S05]  /*92b0*/  @!P5 FMUL R121, R121, R121 ;  /* 0x000000797979d220 */ /* 0x008fea0000400000 */
[----:B------:R-:W-:Y:S04]  /*92c0*/  F2FP.F16.F32.PACK_AB R29, R121, R120 ;  /* 0x00000078791d723e */ /* 0x000fe800000000ff */
[----:B------:R-:W3:Y:S01]  /*92d0*/  MUFU.EX2 R124, R10 ;  /* 0x0000000a007c7308 */ /* 0x000ee20000000800 */
[----:B-1----:R-:W-:Y:S09]  /*92e0*/  @!P4 FMUL R122, R122, R122 ;  /* 0x0000007a7a7ac220 */ /* 0x002ff20000400000 */
[----:B------:R-:W1:Y:S01]  /*92f0*/  MUFU.EX2 R125, R11 ;  /* 0x0000000b007d7308 */ /* 0x000e620000000800 */
[----:B--2---:R-:W-:Y:S05]  /*9300*/  @!P3 FMUL R123, R123, R123 ;  /* 0x0000007b7b7bb220 */ /* 0x004fea0000400000 */
[----:B------:R-:W-:Y:S01]  /*9310*/  F2FP.F16.F32.PACK_AB R30, R123, R122 ;  /* 0x0000007a7b1e723e */ /* 0x000fe200000000ff */
[----:B---3--:R-:W-:Y:S01]  /*9320*/  @!P2 FMUL R124, R124, R124 ;  /* 0x0000007c7c7ca220 */ /* 0x008fe20000400000 */
[----:B-1----:R-:W-:Y:S05]  /*9330*/  @!P1 FMUL R125, R125, R125 ;  /* 0x0000007d7d7d9220 */ /* 0x002fea0000400000 */
[----:B------:R-:W-:Y:S01]  /*9340*/  F2FP.F16.F32.PACK_AB R31, R125, R124 ;  /* 0x0000007c7d1f723e */ /* 0x000fe200000000ff */
[----:B------:R-:W-:Y:S06]  /*9350*/  @!P0 BRA `(.L_x_176) ;  /* 0x0000000000408947 */ /* 0x000fec0003800000 */
        /* <DEDUP_REMOVED lines=16> */
.L_x_176:
[----:B------:R-:W-:Y:S05]  /*9460*/  WARPSYNC.ALL ;  /* 0x0000000000007948 */ /* 0x000fea0003800000 */
[C---:B------:R-:W-:Y:S01]  /*9470*/  R2UR UR4, R16.reuse ;  /* 0x00000000100472ca */ /* 0x040fe200000e0000 */
[----:B------:R-:W-:Y:S05]  /*9480*/  VIADD R0, R16, 0x10 ;  /* 0x0000001010007836 */ /* 0x000fea0000000000 */
[----:B------:R-:W-:Y:S04]  /*9490*/  SHF.R.U32.HI R0, RZ, 0x15, R0 ;  /* 0x00000015ff007819 */ /* 0x000fe80000011600 */
[----:B------:R-:W-:Y:S03]  /*94a0*/  ISETP.NE.AND P0, PT, R22, R0, PT ;  /* 0x000000001600720c */ /* 0x000fe60003f05270 */
[----:B------:R1:W-:Y:S10]  /*94b0*/  STTM.x8 tmem[UR4], R48 ;  /* 0x00000030000079ed */ /* 0x0003f400081c0004 */
[----:B------:R-:W-:Y:S05]  /*94c0*/  @!P0 BRA `(.L_x_177) ;  /* 0x0000000000408947 */ /* 0x000fea0003800000 */
[----:B------:R-:W2:Y:S01]  /*94d0*/  LDCU.64 UR8, c[0x4][0x80] ;  /* 0x01001000ff0877ac */ /* 0x000ea20008000a00 */
[----:B------:R-:W-:Y:S01]  /*94e0*/  MOV R15, 0x0 ;  /* 0x00000000000f7802 */ /* 0x000fe20000000f00 */
[----:B------:R-:W-:Y:S02]  /*94f0*/  HFMA2 R12, -RZ, RZ, 0, 5.9604644775390625e-08 ;  /* 0x00000001ff0c7431 */ /* 0x000fe400000001ff */
[----:B------:R-:W-:Y:S02]  /*9500*/  IMAD.MOV.U32 R8, RZ, RZ, 0x1be ;  /* 0x000001beff087424 */ /* 0x000fe400078e00ff */
[----:B------:R-:W-:Y:S01]  /*9510*/  IMAD.MOV.U32 R13, RZ, RZ, RZ ;  /* 0x000000ffff0d7224 */ /* 0x000fe200078e00ff */
[----:B------:R-:W3:Y:S01]  /*9520*/  LDCU.64 UR6, c[0x4][0x88] ;  /* 0x01001100ff0677ac */ /* 0x000ee20008000a00 */
[----:B------:R-:W4:Y:S01]  /*9530*/  LDC.64 R14, c[0x4][R15] ;  /* 0x010000000f0e7b82 */ /* 0x000f220000000a00 */
[----:B------:R-:W5:Y:S01]  /*9540*/  LDCU.64 UR4, c[0x4][0x10] ;  /* 0x01000200ff0477ac */ /* 0x000f620008000a00 */
[----:B--2---:R-:W-:Y:S01]  /*9550*/  MOV R5, UR9 ;  /* 0x0000000900057c02 */ /* 0x004fe20008000f00 */
[----:B------:R-:W-:Y:S01]  /*9560*/  IMAD.U32 R4, RZ, RZ, UR8 ;  /* 0x00000008ff047e24 */ /* 0x000fe2000f8e00ff */
[----:B---3--:R-:W-:Y:S01]  /*9570*/  MOV R7, UR7 ;  /* 0x0000000700077c02 */ /* 0x008fe20008000f00 */
[----:B------:R-:W-:Y:S01]  /*9580*/  IMAD.U32 R6, RZ, RZ, UR6 ;  /* 0x00000006ff067e24 */ /* 0x000fe2000f8e00ff */
[----:B-----5:R-:W-:Y:S01]  /*9590*/  MOV R11, UR5 ;  /* 0x00000005000b7c02 */ /* 0x020fe20008000f00 */
[----:B------:R-:W-:Y:S02]  /*95a0*/  IMAD.U32 R10, RZ, RZ, UR4 ;  /* 0x00000004ff0a7e24 */ /* 0x000fe4000f8e00ff */
[----:B------:R-:W-:Y:S07]  /*95b0*/  LEPC R20, `(.L_x_177) ;  /* 0x000000001014794e */ /* 0x000fee0000000000 */
[----:B-1--4-:R-:W-:Y:S05]  /*95c0*/  CALL.ABS.NOINC R14 ;  /* 0x000000000e007343 */ /* 0x012fea0003c00000 */
.L_x_177:
[----:B------:R-:W-:Y:S05]  /*95d0*/  WARPSYNC.ALL ;  /* 0x0000000000007948 */ /* 0x000fea0003800000 */
[C---:B------:R-:W-:Y:S01]  /*95e0*/  R2UR UR4, R16.reuse ;  /* 0x00000000100472ca */ /* 0x040fe200000e0000 */
[----:B------:R-:W-:Y:S05]  /*95f0*/  VIADD R0, R16, 0x20 ;  /* 0x0000002010007836 */ /* 0x000fea0000000000 */
[----:B------:R-:W-:Y:S04]  /*9600*/  SHF.R.U32.HI R0, RZ, 0x15, R0 ;  /* 0x00000015ff007819 */ /* 0x000fe80000011600 */
[----:B------:R-:W-:Y:S03]  /*9610*/  ISETP.NE.AND P0, PT, R22, R0, PT ;  /* 0x000000001600720c */ /* 0x000fe60003f05270 */
[----:B------:R2:W-:Y:S10]  /*9620*/  STTM.x8 tmem[UR4+0x10], R40 ;  /* 0x00001028000079ed */ /* 0x0005f400081c0004 */
[----:B------:R-:W-:Y:S05]  /*9630*/  @!P0 BRA `(.L_x_178) ;  /* 0x0000000000408947 */ /* 0x000fea0003800000 */
[----:B------:R-:W3:Y:S01]  /*9640*/  LDCU.64 UR8, c[0x4][0x80] ;  /* 0x01001000ff0877ac */ /* 0x000ee20008000a00 */
[----:B------:R-:W-:Y:S01]  /*9650*/  MOV R15, 0x0 ;  /* 0x00000000000f7802 */ /* 0x000fe20000000f00 */
[----:B------:R-:W-:Y:S02]  /*9660*/  HFMA2 R12, -RZ, RZ, 0, 5.9604644775390625e-08 ;  /* 0x00000001ff0c7431 */ /* 0x000fe400000001ff */
[----:B------:R-:W-:Y:S02]  /*9670*/  IMAD.MOV.U32 R8, RZ, RZ, 0x1be ;  /* 0x000001beff087424 */ /* 0x000fe400078e00ff */
[----:B------:R-:W-:Y:S01]  /*9680*/  IMAD.MOV.U32 R13, RZ, RZ, RZ ;  /* 0x000000ffff0d7224 */ /* 0x000fe200078e00ff */
[----:B------:R-:W4:Y:S01]  /*9690*/  LDCU.64 UR6, c[0x4][0x88] ;  /* 0x01001100ff0677ac */ /* 0x000f220008000a00 */
[----:B------:R-:W1:Y:S01]  /*96a0*/  LDC.64 R14, c[0x4][R15] ;  /* 0x010000000f0e7b82 */ /* 0x000e620000000a00 */
[----:B------:R-:W5:Y:S01]  /*96b0*/  LDCU.64 UR4, c[0x4][0x10] ;  /* 0x01000200ff0477ac */ /* 0x000f620008000a00 */
[----:B---3--:R-:W-:Y:S01]  /*96c0*/  MOV R5, UR9 ;  /* 0x0000000900057c02 */ /* 0x008fe20008000f00 */
[----:B------:R-:W-:Y:S01]  /*96d0*/  IMAD.U32 R4, RZ, RZ, UR8 ;  /* 0x00000008ff047e24 */ /* 0x000fe2000f8e00ff */
[----:B----4-:R-:W-:Y:S01]  /*96e0*/  MOV R7, UR7 ;  /* 0x0000000700077c02 */ /* 0x010fe20008000f00 */
[----:B------:R-:W-:Y:S01]  /*96f0*/  IMAD.U32 R6, RZ, RZ, UR6 ;  /* 0x00000006ff067e24 */ /* 0x000fe2000f8e00ff */
[----:B-----5:R-:W-:Y:S01]  /*9700*/  MOV R11, UR5 ;  /* 0x00000005000b7c02 */ /* 0x020fe20008000f00 */
[----:B------:R-:W-:Y:S02]  /*9710*/  IMAD.U32 R10, RZ, RZ, UR4 ;  /* 0x00000004ff0a7e24 */ /* 0x000fe4000f8e00ff */
[----:B------:R-:W-:Y:S07]  /*9720*/  LEPC R20, `(.L_x_178) ;  /* 0x000000001014794e */ /* 0x000fee0000000000 */
[----:B-12---:R-:W-:Y:S05]  /*9730*/  CALL.ABS.NOINC R14 ;  /* 0x000000000e007343 */ /* 0x006fea0003c00000 */
.L_x_178:
[----:B------:R-:W-:Y:S05]  /*9740*/  WARPSYNC.ALL ;  /* 0x0000000000007948 */ /* 0x000fea0003800000 */
[C---:B------:R-:W-:Y:S01]  /*9750*/  R2UR UR4, R16.reuse ;  /* 0x00000000100472ca */ /* 0x040fe200000e0000 */
[----:B------:R-:W-:Y:S05]  /*9760*/  VIADD R0, R16, 0x30 ;  /* 0x0000003010007836 */ /* 0x000fea0000000000 */
[----:B------:R-:W-:Y:S04]  /*9770*/  SHF.R.U32.HI R0, RZ, 0x15, R0 ;  /* 0x00000015ff007819 */ /* 0x000fe80000011600 */
[----:B------:R-:W-:Y:S03]  /*9780*/  ISETP.NE.AND P0, PT, R22, R0, PT ;  /* 0x000000001600720c */ /* 0x000fe60003f05270 */
[----:B------:R3:W-:Y:S10]  /*9790*/  STTM.x8 tmem[UR4+0x20], R32 ;  /* 0x00002020000079ed */ /* 0x0007f400081c0004 */
[----:B------:R-:W-:Y:S05]  /*97a0*/  @!P0 BRA `(.L_x_179) ;  /* 0x0000000000408947 */ /* 0x000fea0003800000 */
[----:B------:R-:W4:Y:S01]  /*97b0*/  LDCU.64 UR8, c[0x4][0x80] ;  /* 0x01001000ff0877ac */ /* 0x000f220008000a00 */
[----:B------:R-:W-:Y:S01]  /*97c0*/  MOV R15, 0x0 ;  /* 0x00000000000f7802 */ /* 0x000fe20000000f00 */
[----:B------:R-:W-:Y:S02]  /*97d0*/  HFMA2 R12, -RZ, RZ, 0, 5.9604644775390625e-08 ;  /* 0x00000001ff0c7431 */ /* 0x000fe400000001ff */
[----:B------:R-:W-:Y:S02]  /*97e0*/  IMAD.MOV.U32 R8, RZ, RZ, 0x1be ;  /* 0x000001beff087424 */ /* 0x000fe400078e00ff */
[----:B------:R-:W-:Y:S01]  /*97f0*/  IMAD.MOV.U32 R13, RZ, RZ, RZ ;  /* 0x000000ffff0d7224 */ /* 0x000fe200078e00ff */
[----:B------:R-:W5:Y:S01]  /*9800*/  LDCU.64 UR6, c[0x4][0x88] ;  /* 0x01001100ff0677ac */ /* 0x000f620008000a00 */
[----:B------:R-:W1:Y:S01]  /*9810*/  LDC.64 R14, c[0x4][R15] ;  /* 0x010000000f0e7b82 */ /* 0x000e620000000a00 */
[----:B------:R-:W2:Y:S01]  /*9820*/  LDCU.64 UR4, c[0x4][0x10] ;  /* 0x01000200ff0477ac */ /* 0x000ea20008000a00 */
[----:B----4-:R-:W-:Y:S01]  /*9830*/  MOV R5, UR9 ;  /* 0x0000000900057c02 */ /* 0x010fe20008000f00 */
[----:B------:R-:W-:Y:S01]  /*9840*/  IMAD.U32 R4, RZ, RZ, UR8 ;  /* 0x00000008ff047e24 */ /* 0x000fe2000f8e00ff */
[----:B-----5:R-:W-:Y:S01]  /*9850*/  MOV R7, UR7 ;  /* 0x0000000700077c02 */ /* 0x020fe20008000f00 */
[----:B------:R-:W-:Y:S01]  /*9860*/  IMAD.U32 R6, RZ, RZ, UR6 ;  /* 0x00000006ff067e24 */ /* 0x000fe2000f8e00ff */
[----:B--2---:R-:W-:Y:S01]  /*9870*/  MOV R11, UR5 ;  /* 0x00000005000b7c02 */ /* 0x004fe20008000f00 */
[----:B------:R-:W-:Y:S02]  /*9880*/  IMAD.U32 R10, RZ, RZ, UR4 ;  /* 0x00000004ff0a7e24 */ /* 0x000fe4000f8e00ff */
[----:B------:R-:W-:Y:S07]  /*9890*/  LEPC R20, `(.L_x_179) ;  /* 0x000000001014794e */ /* 0x000fee0000000000 */
[----:B-1-3--:R-:W-:Y:S05]  /*98a0*/  CALL.ABS.NOINC R14 ;  /* 0x000000000e007343 */ /* 0x00afea0003c00000 */
.L_x_179:
[----:B------:R-:W4:Y:S01]  /*98b0*/  LDL.LU R17, [R1+0x18] ;  /* 0x0000180001117983 */ /* 0x000f220000300800 */
[----:B------:R-:W-:Y:S05]  /*98c0*/  WARPSYNC.ALL ;  /* 0x0000000000007948 */ /* 0x000fea0003800000 */
[----:B------:R-:W-:Y:S01]  /*98d0*/  R2UR UR4, R16 ;  /* 0x00000000100472ca */ /* 0x000fe200000e0000 */
[----:B------:R-:W-:Y:S11]  /*98e0*/  BSSY.RECONVERGENT B0, `(.L_x_180) ;  /* 0x0000008000007945 */ /* 0x000ff60003800200 */
[----:B------:R-:W-:Y:S01]  /*98f0*/  @!UPT UIADD3 URZ, UPT, UPT, URZ, URZ, URZ ;  /* 0x000000fffffff290 */ /* 0x000fe2000fffe0ff */
[----:B------:R1:W-:Y:S01]  /*9900*/  STTM.x8 tmem[UR4+0x30], R24 ;  /* 0x00003018000079ed */ /* 0x0003e200081c0004 */
[----:B------:R-:W1:Y:S01]  /*9910*/  FENCE.VIEW.ASYNC.T ;  /* 0x00000000000073c6 */ /* 0x000e620000000200 */
[----:B----4-:R-:W-:Y:S11]  /*9920*/  ISETP.NE.AND P0, PT, R17, 0x3, PT ;  /* 0x000000031100780c */ /* 0x010ff60003f05270 */
[----:B------:R-:W-:Y:S02]  /*9930*/  @!UPT UIADD3 URZ, UPT, UPT, URZ, URZ, URZ ;  /* 0x000000fffffff290 */ /* 0x000fe4000fffe0ff */
[----:B-1----:R-:W-:Y:S05]  /*9940*/  @!P0 BRA `(.L_x_181) ;  /* 0x0000000000048947 */ /* 0x002fea0003800000 */
[----:B------:R-:W-:Y:S05]  /*9950*/  BPT.TRAP 0x1 ;  /* 0x000000040000795c */ /* 0x000fea0000300000 */
.L_x_181:
[----:B------:R-:W-:Y:S05]  /*9960*/  BSYNC.RECONVERGENT B0 ;  /* 0x0000000000007941 */ /* 0x000fea0003800200 */
.L_x_180:
[----:B------:R1:W-:Y:S01]  /*9970*/  SYNCS.ARRIVE.TRANS64.A1T0 RZ, [R2+URZ+0x24880], RZ ;  /* 0x024880ff02ff79a7 */ /* 0x0003e200081000ff */
[----:B------:R-:W-:Y:S04]  /*9980*/  BSSY.RECONVERGENT B0, `(.L_x_182) ;  /* 0x0000004000007945 */ /* 0x000fe80003800200 */
[----:B------:R-:W-:Y:S05]  /*9990*/  @!P0 BRA `(.L_x_183) ;  /* 0x0000000000088947 */ /* 0x000fea0003800000 */
[----:B------:R-:W-:Y:S05]  /*99a0*/  BPT.TRAP 0x1 ;  /* 0x000000040000795c */ /* 0x000fea0000300000 */
[----:B------:R-:W-:Y:S05]  /*99b0*/  BPT.TRAP 0x1 ;  /* 0x000000040000795c */ /* 0x000fea0000300000 */
.L_x_183:
[----:B------:R-:W-:Y:S05]  /*99c0*/  BSYNC.RECONVERGENT B0 ;  /* 0x0000000000007941 */ /* 0x000fea0003800200 */
.L_x_182:
[----:B------:R-:W-:Y:S01]  /*99d0*/  IADD3 R0, PT, PT, R2, 0x24858, RZ ;  /* 0x0002485802007810 */ /* 0x000fe20007ffe0ff */
[----:B------:R-:W-:Y:S03]  /*99e0*/  BSSY.RECONVERGENT B0, `(.L_x_184) ;  /* 0x0000005000007945 */ /* 0x000fe60003800200 */
[----:B------:R-:W-:Y:S04]  /*99f0*/  PRMT R0, R72, 0x654, R0 ;  /* 0x0000065448007816 */ /* 0x000fe80000000000 */
[----:B------:R4:W-:Y:S01]  /*9a00*/  SYNCS.ARRIVE.TRANS64.RED.A1T0 RZ, [R0+URZ], RZ ;  /* 0x000000ff00ff79a7 */ /* 0x0009e200081004ff */
[----:B------:R-:W-:Y:S05]  /*9a10*/  @!P0 BRA `(.L_x_185) ;  /* 0x0000000000048947 */ /* 0x000fea0003800000 */
[----:B------:R-:W-:Y:S05]  /*9a20*/  BPT.TRAP 0x1 ;  /* 0x000000040000795c */ /* 0x000fea0000300000 */
.L_x_185:
[----:B------:R-:W-:Y:S05]  /*9a30*/  BSYNC.RECONVERGENT B0 ;  /* 0x0000000000007941 */ /* 0x000fea0003800200 */
.L_x_184:
[----:B----4-:R-:W-:Y:S01]  /*9a40*/  IADD3 R0, PT, PT, R2, 0x24838, RZ ;  /* 0x0002483802007810 */ /* 0x010fe20007ffe0ff */
[----:B------:R-:W-:Y:S03]  /*9a50*/  BSSY.RECONVERGENT B0, `(.L_x_186) ;  /* 0x0000005000007945 */ /* 0x000fe60003800200 */
[----:B------:R-:W-:Y:S04]  /*9a60*/  PRMT R0, R72, 0x654, R0 ;  /* 0x0000065448007816 */ /* 0x000fe80000000000 */
[----:B------:R4:W-:Y:S01]  /*9a70*/  SYNCS.ARRIVE.TRANS64.RED.A1T0 RZ, [R0+URZ], RZ ;  /* 0x000000ff00ff79a7 */ /* 0x0009e200081004ff */
[----:B------:R-:W-:Y:S05]  /*9a80*/  @!P0 BRA `(.L_x_187) ;  /* 0x0000000000048947 */ /* 0x000fea0003800000 */
[----:B------:R-:W-:Y:S05]  /*9a90*/  BPT.TRAP 0x1 ;  /* 0x000000040000795c */ /* 0x000fea0000300000 */
.L_x_187:
[----:B------:R-:W-:Y:S05]  /*9aa0*/  BSYNC.RECONVERGENT B0 ;  /* 0x0000000000007941 */ /* 0x000fea0003800200 */
.L_x_186:
[----:B----4-:R-:W4:Y:S01]  /*9ab0*/  LDL R0, [R1+0x4] ;  /* 0x0000040001007983 */ /* 0x010f220000100800 */
[----:B------:R-:W-:Y:S01]  /*9ac0*/  BSSY B0, `(.L_x_188) ;  /* 0x0000004000007945 */ /* 0x000fe20003800000 */
[----:B----4-:R-:W-:Y:S04]  /*9ad0*/  SHF.L.U32 R0, R0, 0x1f, RZ ;  /* 0x0000001f00007819 */ /* 0x010fe800000006ff */
[----:B------:R-:W4:Y:S02]  /*9ae0*/  SYNCS.PHASECHK.TRANS64.TRYWAIT P1, [R2+URZ+0x24840], R0 ;  /* 0x02484000020075a7 */ /* 0x000f2400080211ff */
[----:B----4-:R-:W-:Y:S05]  /*9af0*/  @!P1 BRA `(.L_x_189) ;  /* 0x00000048006c9947 */ /* 0x010fea0003800000 */
.L_x_289:
[----:B------:R-:W-:Y:S05]  /*9b00*/  BSYNC B0 ;  /* 0x0000000000007941 */ /* 0x000fea0003800000 */
.L_x_188:
[----:B------:R-:W-:Y:S04]  /*9b10*/  BSSY.RECONVERGENT B0, `(.L_x_190) ;  /* 0x0000003000007945 */ /* 0x000fe80003800200 */
[----:B------:R-:W-:Y:S05]  /*9b20*/  @!P0 BRA `(.L_x_191) ;  /* 0x0000000000048947 */ /* 0x000fea0003800000 */
[----:B------:R-:W-:Y:S05]  /*9b30*/  BPT.TRAP 0x1 ;  /* 0x000000040000795c */ /* 0x000fea0000300000 */
.L_x_191:
[----:B------:R-:W-:Y:S05]  /*9b40*/  BSYNC.RECONVERGENT B0 ;  /* 0x0000000000007941 */ /* 0x000fea0003800200 */
.L_x_190:
[----:B----4-:R-:W4:Y:S01]  /*9b50*/  LDL R0, [R1+0x14] ;  /* 0x0000140001007983 */ /* 0x010f220000100800 */
[----:B------:R-:W-:Y:S01]  /*9b60*/  BSSY B0, `(.L_x_192) ;  /* 0x0000004000007945 */ /* 0x000fe20003800000 */
[----:B----4-:R-:W-:Y:S04]  /*9b70*/  SHF.L.U32 R0, R0, 0x1f, RZ ;  /* 0x0000001f00007819 */ /* 0x010fe800000006ff */
[----:B------:R-:W4:Y:S02]  /*9b80*/  SYNCS.PHASECHK.TRANS64.TRYWAIT P1, [R2+URZ+0x24860], R0 ;  /* 0x02486000020075a7 */ /* 0x000f2400080211ff */
[----:B----4-:R-:W-:Y:S05]  /*9b90*/  @!P1 BRA `(.L_x_193) ;  /* 0x0000004800589947 */ /* 0x010fea0003800000 */
.L_x_290:
[----:B------:R-:W-:Y:S05]  /*9ba0*/  BSYNC B0 ;  /* 0x0000000000007941 */ /* 0x000fea0003800000 */
.L_x_192:
[----:B------:R-:W-:Y:S04]  /*9bb0*/  BSSY.RECONVERGENT B0, `(.L_x_194) ;  /* 0x0000003000007945 */ /* 0x000fe80003800200 */
[----:B------:R-:W-:Y:S05]  /*9bc0*/  @!P0 BRA `(.L_x_195) ;  /* 0x0000000000048947 */ /* 0x000fea0003800000 */
[----:B------:R-:W-:Y:S05]  /*9bd0*/  BPT.TRAP 0x1 ;  /* 0x000000040000795c */ /* 0x000fea0000300000 */
.L_x_195:
[----:B------:R-:W-:Y:S05]  /*9be0*/  BSYNC.RECONVERGENT B0 ;  /* 0x0000000000007941 */ /* 0x000fea0003800200 */
.L_x_194:
[----:B----4-:R-:W4:Y:S01]  /*9bf0*/  LDL R0, [R1+0x10] ;  /* 0x0000100001007983 */ /* 0x010f220000100800 */
[----:B------:R-:W-:Y:S01]  /*9c00*/  VIADD R3, R74, 0xffffff80 ;  /* 0xffffff804a037836 */ /* 0x000fe20000000000 */
[----:B------:R-:W-:Y:S01]  /*9c10*/  BSSY B0, `(.L_x_196) ;  /* 0x000000a000007945 */ /* 0x000fe20003800000 */
[----:B------:R-:W5:Y:S03]  /*9c20*/  S2R R4, SR_TID.X ;  /* 0x0000000000047919 */ /* 0x000f660000002100 */
[----:B------:R-:W-:Y:S02]  /*9c30*/  SHF.R.U32.HI R3, RZ, 0x15, R3 ;  /* 0x00000015ff037819 */ /* 0x000fe40000011603 */
[----:B----4-:R-:W-:Y:S02]  /*9c40*/  SHF.L.U32 R0, R0, 0x1f, RZ ;  /* 0x0000001f00007819 */ /* 0x010fe400000006ff */
[----:B-----5:R-:W-:Y:S02]  /*9c50*/  SHF.R.U32.HI R4, RZ, 0x5, R4 ;  /* 0x00000005ff047819 */ /* 0x020fe40000011604 */
[----:B------:R-:W4:Y:S02]  /*9c60*/  SYNCS.PHASECHK.TRANS64.TRYWAIT P1, [R2+URZ+0x24898], R0 ;  /* 0x02489800020075a7 */ /* 0x000f2400080211ff */
[----:B------:R-:W-:Y:S04]  /*9c70*/  LOP3.LUT R4, R4, 0x3, RZ, 0xc0, !PT ;  /* 0x0000000304047812 */ /* 0x000fe800078ec0ff */
[----:B------:R-:W-:Y:S01]  /*9c80*/  ISETP.NE.AND P0, PT, R4, R3, PT ;  /* 0x000000030400720c */ /* 0x000fe20003f05270 */
[----:B------:R-:W-:Y:S01]  /*9c90*/  @!UPT UIADD3 URZ, UPT, UPT, URZ, URZ, URZ ;  /* 0x000000fffffff290 */ /* 0x000fe2000fffe0ff */
[----:B----4-:R-:W-:Y:S11]  /*9ca0*/  @!P1 BRA `(.L_x_197) ;  /* 0x0000004800289947 */ /* 0x010ff60003800000 */
.L_x_291:
[----:B------:R-:W-:Y:S05]  /*9cb0*/  BSYNC B0 ;  /* 0x0000000000007941 */ /* 0x000fea0003800000 */
.L_x_196:
[----:B------:R-:W-:Y:S05]  /*9cc0*/  @!P0 BRA `(.L_x_198) ;  /* 0x0000000000408947 */ /* 0x000fea0003800000 */
[----:B------:R-:W5:Y:S01]  /*9cd0*/  LDCU.64 UR8, c[0x4][0x80] ;  /* 0x01001000ff0877ac */ /* 0x000f620008000a00 */
[----:B------:R-:W-:Y:S01]  /*9ce0*/  MOV R3, 0x0 ;  /* 0x0000000000037802 */ /* 0x000fe20000000f00 */
[----:B------:R-:W-:Y:S02]  /*9cf0*/  HFMA2 R12, -RZ, RZ, 0, 5.9604644775390625e-08 ;  /* 0x00000001ff0c7431 */ /* 0x000fe400000001ff */
[----:B------:R-:W-:Y:S02]  /*9d00*/  IMAD.MOV.U32 R8, RZ, RZ, 0x192 ;  /* 0x00000192ff087424 */ /* 0x000fe400078e00ff */
[----:B------:R-:W-:Y:S01]  /*9d10*/  IMAD.MOV.U32 R13, RZ, RZ, RZ ;  /* 0x000000ffff0d7224 */ /* 0x000fe200078e00ff */
[----:B------:R-:W2:Y:S01]  /*9d20*/  LDCU.64 UR6, c[0x4][0x88] ;  /* 0x01001100ff0677ac */ /* 0x000ea20008000a00 */
[----:B-1--4-:R-:W1:Y:S01]  /*9d30*/  LDC.64 R2, c[0x4][R3] ;  /* 0x0100000003027b82 */ /* 0x012e620000000a00 */
[----:B------:R-:W4:Y:S01]  /*9d40*/  LDCU.64 UR4, c[0x4][0x8] ;  /* 0x01000100ff0477ac */ /* 0x000f220008000a00 */
[----:B-----5:R-:W-:Y:S01]  /*9d50*/  MOV R5, UR9 ;  /* 0x0000000900057c02 */ /* 0x020fe20008000f00 */
[----:B------:R-:W-:Y:S01]  /*9d60*/  IMAD.U32 R4, RZ, RZ, UR8 ;  /* 0x00000008ff047e24 */ /* 0x000fe2000f8e00ff */
[----:B--2---:R-:W-:Y:S01]  /*9d70*/  MOV R7, UR7 ;  /* 0x0000000700077c02 */ /* 0x004fe20008000f00 */
[----:B------:R-:W-:Y:S01]  /*9d80*/  IMAD.U32 R6, RZ, RZ, UR6 ;  /* 0x00000006ff067e24 */ /* 0x000fe2000f8e00ff */
[----:B----4-:R-:W-:Y:S01]  /*9d90*/  MOV R11, UR5 ;  /* 0x00000005000b7c02 */ /* 0x010fe20008000f00 */
[----:B------:R-:W-:Y:S02]  /*9da0*/  IMAD.U32 R10, RZ, RZ, UR4 ;  /* 0x00000004ff0a7e24 */ /* 0x000fe4000f8e00ff */
[----:B------:R-:W-:Y:S07]  /*9db0*/  LEPC R20, `(.L_x_198) ;  /* 0x000000001014794e */ /* 0x000fee0000000000 */
[----:B-1-3--:R-:W-:Y:S05]  /*9dc0*/  CALL.ABS.NOINC R2 ;  /* 0x0000000002007343 */ /* 0x00afea0003c00000 */
.L_x_198:
[----:B------:R-:W5:Y:S01]  /*9dd0*/  S2R R16, SR_TID.X ;  /* 0x0000000000107919 */ /* 0x000f620000002100 */
[----:B------:R-:W-:Y:S05]  /*9de0*/  WARPSYNC.ALL ;  /* 0x0000000000007948 */ /* 0x000fea0003800000 */
[C---:B------:R-:W-:Y:S01]  /*9df0*/  R2UR UR4, R74.reuse ;  /* 0x000000004a0472ca */ /* 0x040fe200000e0000 */
[----:B----4-:R-:W-:Y:S05]  /*9e00*/  VIADD R0, R74, 0xffffffa0 ;  /* 0xffffffa04a007836 */ /* 0x010fea0000000000 */
[----:B------:R-:W-:Y:S07]  /*9e10*/  SHF.R.U32.HI R0, RZ, 0x15, R0 ;  /* 0x00000015ff007819 */ /* 0x000fee0000011600 */
[----:B--2---:R-:W2:Y:S01]  /*9e20*/  LDTM.x16 R40, tmem[UR4+-0x80] ;  /* 0xffff8004002879ee */ /* 0x004ea2000824ff00 */
[----:B-----5:R-:W-:Y:S04]  /*9e30*/  SHF.R.U32.HI R16, RZ, 0x5, R16 ;  /* 0x00000005ff107819 */ /* 0x020fe80000011610 */
[----:B------:R-:W-:Y:S04]  /*9e40*/  LOP3.LUT R16, R16, 0x3, RZ, 0xc0, !PT ;  /* 0x0000000310107812 */ /* 0x000fe800078ec0ff */
[----:B------:R-:W-:Y:S11]  /*9e50*/  ISETP.NE.AND P0, PT, R16, R0, PT ;  /* 0x000000001000720c */ /* 0x000ff60003f05270 */
[----:B------:R-:W-:Y:S02]  /*9e60*/  @!UPT UIADD3 URZ, UPT, UPT, URZ, URZ, URZ ;  /* 0x000000fffffff290 */ /* 0x000fe4000fffe0ff */
[----:B--2---:R-:W-:Y:S05]  /*9e70*/  @!P0 BRA `(.L_x_199) ;  /* 0x0000000000408947 */ /* 0x004fea0003800000 */
[----:B------:R-:W2:Y:S01]  /*9e80*/  LDCU.64 UR8, c[0x4][0x80] ;  /* 0x01001000ff0877ac */ /* 0x000ea20008000a00 */
[----:B------:R-:W-:Y:S01]  /*9e90*/  MOV R3, 0x0 ;  /* 0x0000000000037802 */ /* 0x000fe20000000f00 */
[----:B------:R-:W-:Y:S02]  /*9ea0*/  HFMA2 R12, -RZ, RZ, 0, 5.9604644775390625e-08 ;  /* 0x00000001ff0c7431 */ /* 0x000fe400000001ff */
[----:B------:R-:W-:Y:S02]  /*9eb0*/  IMAD.MOV.U32 R8, RZ, RZ, 0x192 ;  /* 0x00000192ff087424 */ /* 0x000fe400078e00ff */
[----:B------:R-:W-:Y:S01]  /*9ec0*/  IMAD.MOV.U32 R13, RZ, RZ, RZ ;  /* 0x000000ffff0d7224 */ /* 0x000fe200078e00ff */
[----:B------:R-:W4:Y:S01]  /*9ed0*/  LDCU.64 UR6, c[0x4][0x88] ;  /* 0x01001100ff0677ac */ /* 0x000f220008000a00 */
[----:B-1----:R-:W1:Y:S01]  /*9ee0*/  LDC.64 R2, c[0x4][R3] ;  /* 0x0100000003027b82 */ /* 0x002e620000000a00 */
[----:B------:R-:W5:Y:S01]  /*9ef0*/  LDCU.64 UR4, c[0x4][0x8] ;  /* 0x01000100ff0477ac */ /* 0x000f620008000a00 */
[----:B--2---:R-:W-:Y:S01]  /*9f00*/  MOV R5, UR9 ;  /* 0x0000000900057c02 */ /* 0x004fe20008000f00 */
[----:B------:R-:W-:Y:S01]  /*9f10*/  IMAD.U32 R4, RZ, RZ, UR8 ;  /* 0x00000008ff047e24 */ /* 0x000fe2000f8e00ff */
[----:B----4-:R-:W-:Y:S01]  /*9f20*/  MOV R7, UR7 ;  /* 0x0000000700077c02 */ /* 0x010fe20008000f00 */
[----:B------:R-:W-:Y:S01]  /*9f30*/  IMAD.U32 R6, RZ, RZ, UR6 ;  /* 0x00000006ff067e24 */ /* 0x000fe2000f8e00ff */
[----:B-----5:R-:W-:Y:S01]  /*9f40*/  MOV R11, UR5 ;  /* 0x00000005000b7c02 */ /* 0x020fe20008000f00 */
[----:B------:R-:W-:Y:S02]  /*9f50*/  IMAD.U32 R10, RZ, RZ, UR4 ;  /* 0x00000004ff0a7e24 */ /* 0x000fe4000f8e00ff */
[----:B------:R-:W-:Y:S07]  /*9f60*/  LEPC R20, `(.L_x_199) ;  /* 0x000000001014794e */ /* 0x000fee0000000000 */
[----:B-1-3--:R-:W-:Y:S05]  /*9f70*/  CALL.ABS.NOINC R2 ;  /* 0x0000000002007343 */ /* 0x00afea0003c00000 */
.L_x_199:
[----:B------:R-:W-:Y:S05]  /*9f80*/  WARPSYNC.ALL ;  /* 0x0000000000007948 */ /* 0x000fea0003800000 */
[C---:B------:R-:W-:Y:S01]  /*9f90*/  R2UR UR4, R74.reuse ;  /* 0x000000004a0472ca */ /* 0x040fe200000e0000 */
[----:B------:R-:W-:Y:S05]  /*9fa0*/  VIADD R0, R74, 0xffffffc0 ;  /* 0xffffffc04a007836 */ /* 0x000fea0000000000 */
[----:B------:R-:W-:Y:S04]  /*9fb0*/  SHF.R.U32.HI R0, RZ, 0x15, R0 ;  /* 0x00000015ff007819 */ /* 0x000fe80000011600 */
[----:B------:R-:W-:Y:S03]  /*9fc0*/  ISETP.NE.AND P0, PT, R16, R0, PT ;  /* 0x000000001000720c */ /* 0x000fe60003f05270 */
[----:B---3--:R-:W2:Y:S10]  /*9fd0*/  LDTM.x16 R24, tmem[UR4+-0x60] ;  /* 0xffffa004001879ee */ /* 0x008eb4000824ff00 */
[----:B--2---:R-:W-:Y:S05]  /*9fe0*/  @!P0 BRA `(.L_x_200) ;  /* 0x0000000000408947 */ /* 0x004fea0003800000 */
[----:B------:R-:W2:Y:S01]  /*9ff0*/  LDCU.64 UR8, c[0x4][0x80] ;  /* 0x01001000ff0877ac */ /* 0x000ea20008000a00 */
[----:B------:R-:W-:Y:S01]  /*a000*/  MOV R3, 0x0 ;  /* 0x0000000000037802 */ /* 0x000fe20000000f00 */
[----:B------:R-:W-:Y:S02]  /*a010*/  HFMA2 R12, -RZ, RZ, 0, 5.9604644775390625e-08 ;  /* 0x00000001ff0c7431 */ /* 0x000fe400000001ff */
[----:B------:R-:W-:Y:S02]  /*a020*/  IMAD.MOV.U32 R8, RZ, RZ, 0x192 ;  /* 0x00000192ff087424 */ /* 0x000fe400078e00ff */
[----:B------:R-:W-:Y:S01]  /*a030*/  IMAD.MOV.U32 R13, RZ, RZ, RZ ;  /* 0x000000ffff0d7224 */ /* 0x000fe200078e00ff */
[----:B------:R-:W3:Y:S01]  /*a040*/  LDCU.64 UR6, c[0x4][0x88] ;  /* 0x01001100ff0677ac */ /* 0x000ee20008000a00 */
[----:B-1----:R-:W1:Y:S01]  /*a050*/  LDC.64 R2, c[0x4][R3] ;  /* 0x0100000003027b82 */ /* 0x002e620000000a00 */
[----:B------:R-:W4:Y:S01]  /*a060*/  LDCU.64 UR4, c[0x4][0x8] ;  /* 0x01000100ff0477ac */ /* 0x000f220008000a00 */
[----:B--2---:R-:W-:Y:S01]  /*a070*/  MOV R5, UR9 ;  /* 0x0000000900057c02 */ /* 0x004fe20008000f00 */
[----:B------:R-:W-:Y:S01]  /*a080*/  IMAD.U32 R4, RZ, RZ, UR8 ;  /* 0x00000008ff047e24 */ /* 0x000fe2000f8e00ff */
[----:B---3--:R-:W-:Y:S01]  /*a090*/  MOV R7, UR7 ;  /* 0x0000000700077c02 */ /* 0x008fe20008000f00 */
[----:B------:R-:W-:Y:S01]  /*a0a0*/  IMAD.U32 R6, RZ, RZ, UR6 ;  /* 0x00000006ff067e24 */ /* 0x000fe2000f8e00ff */
[----:B----4-:R-:W-:Y:S01]  /*a0b0*/  MOV R11, UR5 ;  /* 0x00000005000b7c02 */ /* 0x010fe20008000f00 */
[----:B------:R-:W-:Y:S02]  /*a0c0*/  IMAD.U32 R10, RZ, RZ, UR4 ;  /* 0x00000004ff0a7e24 */ /* 0x000fe4000f8e00ff */
[----:B------:R-:W-:Y:S07]  /*a0d0*/  LEPC R20, `(.L_x_200) ;  /* 0x000000001014794e */ /* 0x000fee0000000000 */
[----:B-1----:R-:W-:Y:S05]  /*a0e0*/  CALL.ABS.NOINC R2 ;  /* 0x0000000002007343 */ /* 0x002fea0003c00000 */
.L_x_200:
[----:B------:R-:W-:Y:S01]  /*a0f0*/  LOP3.LUT R75, R75, 0xc0, RZ, 0xfc, !PT ;  /* 0x000000c04b4b7812 */ /* 0x000fe200078efcff */
[----:B------:R-:W-:Y:S05]  /*a100*/  WARPSYNC.ALL ;  /* 0x0000000000007948 */ /* 0x000fea0003800000 */
[----:B------:R-:W-:Y:S01]  /*a110*/  R2UR UR5, R75 ;  /* 0x000000004b0572ca */ /* 0x000fe200000e0000 */
[----:B------:R-:W2:Y:S01]  /*a120*/  S2R R72, SR_TID.X ;  /* 0x0000000000487919 */ /* 0x000ea20000002100 */
[----:B------:R-:W3:Y:S01]  /*a130*/  S2UR UR37, SR_CgaCtaId ;  /* 0x00000000002579c3 */ /* 0x000ee20000008800 */
[----:B------:R-:W-:Y:S01]  /*a140*/  UMOV UR4, 0x400 ;  /* 0x0000040000047882 */ /* 0x000fe20000000000 */
[----:B--2---:R-:W-:Y:S01]  /*a150*/  SHF.R.U32.HI R73, RZ, 0x1, R72 ;  /* 0x00000001ff497819 */ /* 0x004fe20000011648 */
[----:B---3--:R-:W-:Y:S03]  /*a160*/  ULEA UR36, UR37, UR4, 0x18 ;  /* 0x0000000425247291 */ /* 0x008fe6000f8ec0ff */
[----:B------:R-:W-:Y:S06]  /*a170*/  LOP3.LUT R73, R73, 0x40, RZ, 0xc0, !PT ;  /* 0x0000004049497812 */ /* 0x000fec00078ec0ff */
[----:B------:R-:W1:Y:S08]  /*a180*/  LDS.128 R12, [R73+UR36+0x24200] ;  /* 0x02420024490c7984 */ /* 0x000e700008000c00 */
[----:B------:R-:W2:Y:S08]  /*a190*/  LDS.128 R4, [R73+UR36+0x24220] ;  /* 0x0242202449047984 */ /* 0x000eb00008000c00 */
[----:B------:R-:W3:Y:S08]  /*a1a0*/  LDS.128 R8, [R73+UR36+0x24210] ;  /* 0x0242102449087984 */ /* 0x000ef00008000c00 */
[----:B------:R-:W4:Y:S08]  /*a1b0*/  LDS.128 R16, [R73+UR36+0x24230] ;  /* 0x0242302449107984 */ /* 0x000f300008000c00 */
[----:B------:R-:W5:Y:S01]  /*a1c0*/  LDS.128 R20, [R73+UR36+0x24280] ;  /* 0x0242802449147984 */ /* 0x000f620008000c00 */
[----:B-1----:R-:W-:Y:S01]  /*a1d0*/  FADD2 R2, R40.F32x2.HI_LO, R12.F32x2.HI_LO ;  /* 0x0000000c2802724b */ /* 0x002fe20000000000 */
[----:B------:R-:W-:Y:S01]  /*a1e0*/  SHF.R.U32.HI R40, RZ, 0x3, R72 ;  /* 0x00000003ff287819 */ /* 0x000fe20000011648 */
[----:B------:R-:W-:Y:S02]  /*a1f0*/  FADD2 R12, R42.F32x2.HI_LO, R14.F32x2.HI_LO ;  /* 0x0000000e2a0c724b */ /* 0x000fe40000000000 */
[----:B------:R-:W-:Y:S02]  /*a200*/  IMAD.U32 R41, R72, 0x10000, RZ ;  /* 0x0001000048297824 */ /* 0x000fe400078e00ff */
[----:B------:R-:W-:Y:S02]  /*a210*/  FMUL2 R2, R2.F32x2.HI_LO, R56.F32x2.HI_LO ;  /* 0x000000380202724a */ /* 0x000fe40000000000 */
[----:B------:R-:W-:Y:S01]  /*a220*/  FMUL2 R12, R12.F32x2.HI_LO, R58.F32x2.HI_LO ;  /* 0x0000003a0c0c724a */ /* 0x000fe20000000000 */
[----:B------:R-:W-:Y:S01]  /*a230*/  LOP3.LUT R0, R41, 0x600010, R40, 0xc8, !PT ;  /* 0x0060001029007812 */ /* 0x000fe200078ec828 */
[----:B--2---:R-:W-:Y:S01]  /*a240*/  FADD2 R48, R48.F32x2.HI_LO, R4.F32x2.HI_LO ;  /* 0x000000043030724b */ /* 0x004fe20000000000 */
[----:B------:R-:W-:Y:S01]  /*a250*/  F2FP.F16.F32.PACK_AB R2, R3, R2 ;  /* 0x000000020302723e */ /* 0x000fe200000000ff */
[----:B------:R-:W-:Y:S01]  /*a260*/  FADD2 R50, R50.F32x2.HI_LO, R6.F32x2.HI_LO ;  /* 0x000000063232724b */ /* 0x000fe20000000000 */
[----:B------:R-:W-:Y:S01]  /*a270*/  LOP3.LUT R0, R0, 0xe0, RZ, 0xfc, !PT ;  /* 0x000000e000007812 */ /* 0x000fe200078efcff */
[----:B------:R-:W1:Y:S01]  /*a280*/  LDS.128 R4, [R73+UR36+0x242a0] ;  /* 0x0242a02449047984 */ /* 0x000e620008000c00 */
[----:B------:R-:W-:Y:S01]  /*a290*/  PRMT R42, R2, 0x7632, R42 ;  /* 0x00007632022a7816 */ /* 0x000fe2000000002a */
[----:B------:R-:W-:Y:S01]  /*a2a0*/  FMUL2 R48, R48.F32x2.HI_LO, R64.F32x2.HI_LO ;  /* 0x000000403030724a */ /* 0x000fe20000000000 */
[----:B------:R-:W-:Y:S01]  /*a2b0*/  R2UR UR4, R0 ;  /* 0x00000000000472ca */ /* 0x000fe200000e0000 */
[----:B---3--:R-:W-:Y:S01]  /*a2c0*/  FADD2 R10, R46.F32x2.HI_LO, R10.F32x2.HI_LO ;  /* 0x0000000a2e0a724b */ /* 0x008fe20000000000 */
[----:B------:R-:W-:Y:S01]  /*a2d0*/  F2FP.F16.F32.PACK_AB R0, R13, R12 ;  /* 0x0000000c0d00723e */ /* 0x000fe200000000ff */
[----:B------:R-:W-:Y:S02]  /*a2e0*/  FADD2 R8, R44.F32x2.HI_LO, R8.F32x2.HI_LO ;  /* 0x000000082c08724b */ /* 0x000fe40000000000 */
[----:B------:R-:W2:Y:S01]  /*a2f0*/  LDS.128 R12, [R73+UR36+0x24290] ;  /* 0x02429024490c7984 */ /* 0x000ea20008000c00 */
[----:B------:R-:W-:Y:S01]  /*a300*/  PRMT R43, R0, 0x7632, R43 ;  /* 0x00007632002b7816 */ /* 0x000fe2000000002b */
[----:B------:R-:W-:Y:S01]  /*a310*/  FMUL2 R10, R10.F32x2.HI_LO, R62.F32x2.HI_LO ;  /* 0x0000003e0a0a724a */ /* 0x000fe20000000000 */
[----:B------:R-:W-:Y:S01]  /*a320*/  PRMT R56, R0, 0x7610, R56 ;  /* 0x0000761000387816 */ /* 0x000fe20000000038 */
[----:B------:R-:W-:Y:S02]  /*a330*/  FMUL2 R8, R8.F32x2.HI_LO, R60.F32x2.HI_LO ;  /* 0x0000003c0808724a */ /* 0x000fe40000000000 */
[----:B----4-:R-:W-:Y:S01]  /*a340*/  FADD2 R52, R52.F32x2.HI_LO, R16.F32x2.HI_LO ;  /* 0x000000103434724b */ /* 0x010fe20000000000 */
[----:B------:R-:W-:Y:S01]  /*a350*/  F2FP.F16.F32.PACK_AB R10, R11, R10 ;  /* 0x0000000a0b0a723e */ /* 0x000fe200000000ff */
[----:B------:R-:W-:Y:S01]  /*a360*/  LDS.128 R44, [R73+UR36+0x24300] ;  /* 0x02430024492c7984 */ /* 0x000fe20008000c00 */
[----:B------:R-:W-:Y:S01]  /*a370*/  F2FP.F16.F32.PACK_AB R0, R9, R8 ;  /* 0x000000080900723e */ /* 0x000fe200000000ff */
[----:B------:R-:W-:Y:S01]  /*a380*/  FADD2 R54, R54.F32x2.HI_LO, R18.F32x2.HI_LO ;  /* 0x000000123636724b */ /* 0x000fe20000000000 */
[----:B------:R-:W-:Y:S01]  /*a390*/  PRMT R59, R10, 0x7632, R59 ;  /* 0x000076320a3b7816 */ /* 0x000fe2000000003b */
[----:B------:R-:W-:Y:S01]  /*a3a0*/  FMUL2 R52, R52.F32x2.HI_LO, R68.F32x2.HI_LO ;  /* 0x000000443434724a */ /* 0x000fe20000000000 */
[----:B------:R-:W-:Y:S01]  /*a3b0*/  PRMT R60, R10, 0x7610, R60 ;  /* 0x000076100a3c7816 */ /* 0x000fe2000000003c */
[----:B------:R-:W-:Y:S01]  /*a3c0*/  FMUL2 R54, R54.F32x2.HI_LO, R70.F32x2.HI_LO ;  /* 0x000000463636724a */ /* 0x000fe20000000000 */
[C---:B------:R-:W-:Y:S01]  /*a3d0*/  PRMT R57, R0.reuse, 0x7632, R57 ;  /* 0x0000763200397816 */ /* 0x040fe20000000039 */
[----:B------:R-:W3:Y:S01]  /*a3e0*/  LDS.128 R8, [R73+UR36+0x242b0] ;  /* 0x0242b02449087984 */ /* 0x000ee20008000c00 */
[----:B------:R-:W-:Y:S01]  /*a3f0*/  PRMT R58, R0, 0x7610, R58 ;  /* 0x00007610003a7816 */ /* 0x000fe2000000003a */
[----:B-----5:R-:W-:Y:S01]  /*a400*/  FADD2 R26, R26.F32x2.HI_LO, R22.F32x2.HI_LO ;  /* 0x000000161a1a724b */ /* 0x020fe20000000000 */
[----:B------:R-:W-:Y:S01]  /*a410*/  F2FP.F16.F32.PACK_AB R0, R49, R48 ;  /* 0x000000303100723e */ /* 0x000fe200000000ff */
[----:B------:R-:W-:Y:S01]  /*a420*/  FADD2 R24, R24.F32x2.HI_LO, R20.F32x2.HI_LO ;  /* 0x000000141818724b */ /* 0x000fe20000000000 */
[----:B------:R-:W-:Y:S01]  /*a430*/  F2FP.F16.F32.PACK_AB R52, R53, R52 ;  /* 0x000000343534723e */ /* 0x000fe200000000ff */
[----:B------:R-:W-:Y:S01]  /*a440*/  FMUL2 R26, R26.F32x2.HI_LO, R78.F32x2.HI_LO ;  /* 0x0000004e1a1a724a */ /* 0x000fe20000000000 */
[----:B------:R-:W-:Y:S01]  /*a450*/  F2FP.F16.F32.PACK_AB R54, R55, R54 ;  /* 0x000000363736723e */ /* 0x000fe200000000ff */
[----:B------:R-:W-:Y:S01]  /*a460*/  FMUL2 R24, R24.F32x2.HI_LO, R76.F32x2.HI_LO ;  /* 0x0000004c1818724a */ /* 0x000fe20000000000 */
[----:B------:R-:W-:Y:S01]  /*a470*/  PRMT R48, R0, 0x7632, R48 ;  /* 0x0000763200307816 */ /* 0x000fe20000000030 */
[----:B------:R-:W-:Y:S01]  /*a480*/  FMUL2 R50, R50.F32x2.HI_LO, R66.F32x2.HI_LO ;  /* 0x000000423232724a */ /* 0x000fe20000000000 */
[----:B------:R-:W-:Y:S02]  /*a490*/  PRMT R49, R0, 0x7610, R49 ;  /* 0x0000761000317816 */ /* 0x000fe40000000031 */
[C---:B------:R-:W-:Y:S02]  /*a4a0*/  PRMT R61, R52.reuse, 0x7632, R61 ;  /* 0x00007632343d7816 */ /* 0x040fe4000000003d */
[----:B------:R-:W-:Y:S01]  /*a4b0*/  PRMT R62, R52, 0x7610, R62 ;  /* 0x00007610343e7816 */ /* 0x000fe2000000003e */
[----:B-1----:R-:W-:Y:S01]  /*a4c0*/  FADD2 R32, R32.F32x2.HI_LO, R4.F32x2.HI_LO ;  /* 0x000000042020724b */ /* 0x002fe20000000000 */
[----:B------:R-:W-:Y:S01]  /*a4d0*/  PRMT R63, R54, 0x7632, R63 ;  /* 0x00007632363f7816 */ /* 0x000fe2000000003f */
[----:B------:R-:W-:Y:S01]  /*a4e0*/  FADD2 R34, R34.F32x2.HI_LO, R6.F32x2.HI_LO ;  /* 0x000000062222724b */ /* 0x000fe20000000000 */
[----:B------:R-:W-:Y:S01]  /*a4f0*/  PRMT R64, R54, 0x7610, R64 ;  /* 0x0000761036407816 */ /* 0x000fe20000000040 */
[----:B------:R-:W-:Y:S01]  /*a500*/  FMUL2 R32, R32.F32x2.HI_LO, R80.F32x2.HI_LO ;  /* 0x000000502020724a */ /* 0x000fe20000000000 */
[----:B------:R-:W-:Y:S01]  /*a510*/  F2FP.F16.F32.PACK_AB R0, R27, R26 ;  /* 0x0000001a1b00723e */ /* 0x000fe200000000ff */
[----:B------:R-:W1:Y:S01]  /*a520*/  LDS.128 R52, [R73+UR36+0x24310] ;  /* 0x0243102449347984 */ /* 0x000e620008000c00 */
[----:B------:R-:W-:Y:S01]  /*a530*/  F2FP.F16.F32.PACK_AB R24, R25, R24 ;  /* 0x000000181918723e */ /* 0x000fe200000000ff */
[----:B--2---:R-:W-:Y:S01]  /*a540*/  FADD2 R28, R28.F32x2.HI_LO, R12.F32x2.HI_LO ;  /* 0x0000000c1c1c724b */ /* 0x004fe20000000000 */
[----:B------:R-:W-:Y:S01]  /*a550*/  PRMT R67, R0, 0x7632, R67 ;  /* 0x0000763200437816 */ /* 0x000fe20000000043 */
[----:B------:R-:W-:Y:S01]  /*a560*/  FADD2 R30, R30.F32x2.HI_LO, R14.F32x2.HI_LO ;  /* 0x0000000e1e1e724b */ /* 0x000fe20000000000 */
[----:B------:R-:W-:Y:S01]  /*a570*/  PRMT R68, R0, 0x7610, R68 ;  /* 0x0000761000447816 */ /* 0x000fe20000000044 */
[----:B------:R-:W-:Y:S01]  /*a580*/  FMUL2 R28, R28.F32x2.HI_LO, R82.F32x2.HI_LO ;  /* 0x000000521c1c724a */ /* 0x000fe20000000000 */
[----:B------:R-:W-:Y:S01]  /*a590*/  PRMT R65, R24, 0x7632, R65 ;  /* 0x0000763218417816 */ /* 0x000fe20000000041 */
[----:B------:R-:W-:Y:S01]  /*a5a0*/  FMUL2 R30, R30.F32x2.HI_LO, R86.F32x2.HI_LO ;  /* 0x000000561e1e724a */ /* 0x000fe20000000000 */
[----:B------:R-:W-:Y:S01]  /*a5b0*/  PRMT R66, R24, 0x7610, R66 ;  /* 0x0000761018427816 */ /* 0x000fe20000000042 */
[----:B------:R-:W-:Y:S01]  /*a5c0*/  FMUL2 R34, R34.F32x2.HI_LO, R84.F32x2.HI_LO ;  /* 0x000000542222724a */ /* 0x000fe20000000000 */
[----:B------:R-:W-:Y:S01]  /*a5d0*/  F2FP.F16.F32.PACK_AB R0, R29, R28 ;  /* 0x0000001c1d00723e */ /* 0x000fe200000000ff */
[----:B------:R-:W2:Y:S01]  /*a5e0*/  LDTM.x16 R12, tmem[UR5] ;  /* 0x00000005000c79ee */ /* 0x000ea20008240000 */
[----:B------:R-:W-:Y:S02]  /*a5f0*/  F2FP.F16.F32.PACK_AB R3, R31, R30 ;  /* 0x0000001e1f03723e */ /* 0x000fe400000000ff */
[C---:B------:R-:W-:Y:S01]  /*a600*/  PRMT R69, R0.reuse, 0x7632, R69 ;  /* 0x0000763200457816 */ /* 0x040fe20000000045 */
[----:B------:R-:W4:Y:S01]  /*a610*/  LDS.128 R28, [R73+UR36+0x24320] ;  /* 0x02432024491c7984 */ /* 0x000f220008000c00 */
[----:B------:R-:W-:Y:S01]  /*a620*/  PRMT R70, R0, 0x7610, R70 ;  /* 0x0000761000467816 */ /* 0x000fe20000000046 */
[----:B---3--:R-:W-:Y:S01]  /*a630*/  FADD2 R36, R36.F32x2.HI_LO, R8.F32x2.HI_LO ;  /* 0x000000082424724b */ /* 0x008fe20000000000 */
[----:B------:R-:W-:Y:S01]  /*a640*/  PRMT R71, R3, 0x7632, R71 ;  /* 0x0000763203477816 */ /* 0x000fe20000000047 */
[----:B------:R-:W-:Y:S01]  /*a650*/  FADD2 R38, R38.F32x2.HI_LO, R10.F32x2.HI_LO ;  /* 0x0000000a2626724b */ /* 0x000fe20000000000 */
[----:B------:R-:W-:Y:S01]  /*a660*/  PRMT R74, R3, 0x7610, R74 ;  /* 0x00007610034a7816 */ /* 0x000fe2000000004a */
[----:B------:R-:W-:Y:S01]  /*a670*/  FMUL2 R36, R36.F32x2.HI_LO, R88.F32x2.HI_LO ;  /* 0x000000582424724a */ /* 0x000fe20000000000 */
[----:B------:R-:W-:Y:S01]  /*a680*/  F2FP.F16.F32.PACK_AB R0, R33, R32 ;  /* 0x000000202100723e */ /* 0x000fe200000000ff */
[----:B------:R-:W-:Y:S01]  /*a690*/  FMUL2 R38, R38.F32x2.HI_LO, R90.F32x2.HI_LO ;  /* 0x0000005a2626724a */ /* 0x000fe20000000000 */
[----:B------:R-:W-:Y:S02]  /*a6a0*/  F2FP.F16.F32.PACK_AB R3, R35, R34 ;  /* 0x000000222303723e */ /* 0x000fe400000000ff */
[C---:B------:R-:W-:Y:S01]  /*a6b0*/  PRMT R75, R0.reuse, 0x7632, R75 ;  /* 0x00007632004b7816 */ /* 0x040fe2000000004b */
[----:B------:R-:W3:Y:S01]  /*a6c0*/  LDS.128 R32, [R73+UR36+0x24330] ;  /* 0x0243302449207984 */ /* 0x000ee20008000c00 */
[----:B------:R-:W-:Y:S02]  /*a6d0*/  PRMT R76, R0, 0x7610, R76 ;  /* 0x00007610004c7816 */ /* 0x000fe4000000004c */
[----:B------:R-:W-:Y:S02]  /*a6e0*/  F2FP.F16.F32.PACK_AB R0, R37, R36 ;  /* 0x000000242500723e */ /* 0x000fe400000000ff */
[----:B------:R-:W-:Y:S02]  /*a6f0*/  PRMT R77, R3, 0x7632, R77 ;  /* 0x00007632034d7816 */ /* 0x000fe4000000004d */
[----:B------:R-:W-:Y:S01]  /*a700*/  PRMT R79, R0, 0x7632, R79 ;  /* 0x00007632004f7816 */ /* 0x000fe2000000004f */
[----:B--2---:R-:W-:Y:S01]  /*a710*/  FADD2 R14, R14.F32x2.HI_LO, R46.F32x2.HI_LO ;  /* 0x0000002e0e0e724b */ /* 0x004fe20000000000 */
[----:B------:R-:W-:Y:S01]  /*a720*/  PRMT R80, R0, 0x7610, R80 ;  /* 0x0000761000507816 */ /* 0x000fe20000000050 */
[----:B------:R-:W-:Y:S01]  /*a730*/  FADD2 R12, R12.F32x2.HI_LO, R44.F32x2.HI_LO ;  /* 0x0000002c0c0c724b */ /* 0x000fe20000000000 */
[----:B------:R-:W-:Y:S01]  /*a740*/  PRMT R78, R3, 0x7610, R78 ;  /* 0x00007610034e7816 */ /* 0x000fe2000000004e */
[----:B------:R-:W-:Y:S01]  /*a750*/  FMUL2 R14, R14.F32x2.HI_LO, R94.F32x2.HI_LO ;  /* 0x0000005e0e0e724a */ /* 0x000fe20000000000 */
[----:B------:R-:W-:Y:S01]  /*a760*/  F2FP.F16.F32.PACK_AB R3, R39, R38 ;  /* 0x000000262703723e */ /* 0x000fe200000000ff */
[----:B------:R-:W-:Y:S01]  /*a770*/  FMUL2 R12, R12.F32x2.HI_LO, R92.F32x2.HI_LO ;  /* 0x0000005c0c0c724a */ /* 0x000fe20000000000 */
[----:B------:R-:W-:Y:S01]  /*a780*/  F2FP.F16.F32.PACK_AB R50, R51, R50 ;  /* 0x000000323332723e */ /* 0x000fe200000000ff */
[----:B------:R-:W2:Y:S01]  /*a790*/  LDS.128 R36, [R73+UR36+0x24380] ;  /* 0x0243802449247984 */ /* 0x000ea20008000c00 */
[----:B------:R-:W-:Y:S01]  /*a7a0*/  F2FP.F16.F32.PACK_AB R0, R15, R14 ;  /* 0x0000000e0f00723e */ /* 0x000fe200000000ff */
[----:B-1----:R-:W-:Y:S01]  /*a7b0*/  FADD2 R16, R16.F32x2.HI_LO, R52.F32x2.HI_LO ;  /* 0x000000341010724b */ /* 0x002fe20000000000 */
[----:B------:R-:W-:Y:S01]  /*a7c0*/  PRMT R81, R3, 0x7632, R81 ;  /* 0x0000763203517816 */ /* 0x000fe20000000051 */
[----:B------:R-:W-:Y:S01]  /*a7d0*/  FADD2 R18, R18.F32x2.HI_LO, R54.F32x2.HI_LO ;  /* 0x000000361212724b */ /* 0x000fe20000000000 */
[----:B------:R-:W-:Y:S01]  /*a7e0*/  PRMT R85, R0, 0x7632, R85 ;  /* 0x0000763200557816 */ /* 0x000fe20000000055 */
[----:B------:R-:W-:Y:S01]  /*a7f0*/  FMUL2 R44, R16.F32x2.HI_LO, R98.F32x2.HI_LO ;  /* 0x00000062102c724a */ /* 0x000fe20000000000 */
[----:B------:R-:W-:Y:S01]  /*a800*/  PRMT R82, R3, 0x7610, R82 ;  /* 0x0000761003527816 */ /* 0x000fe20000000052 */
[----:B------:R-:W1:Y:S01]  /*a810*/  LDS.128 R52, [R73+UR36+0x24390] ;  /* 0x0243902449347984 */ /* 0x000e620008000c00 */
[----:B------:R-:W-:Y:S01]  /*a820*/  PRMT R86, R0, 0x7610, R86 ;  /* 0x0000761000567816 */ /* 0x000fe20000000056 */
[----:B------:R-:W-:Y:S01]  /*a830*/  FMUL2 R46, R18.F32x2.HI_LO, R102.F32x2.HI_LO ;  /* 0x00000066122e724a */ /* 0x000fe20000000000 */
[----:B------:R-:W-:Y:S01]  /*a840*/  F2FP.F16.F32.PACK_AB R3, R13, R12 ;  /* 0x0000000c0d03723e */ /* 0x000fe200000000ff */
[----:B----4-:R-:W-:Y:S01]  /*a850*/  FADD2 R20, R20.F32x2.HI_LO, R28.F32x2.HI_LO ;  /* 0x0000001c1414724b */ /* 0x010fe20000000000 */
[----:B------:R-:W-:Y:S01]  /*a860*/  F2FP.F16.F32.PACK_AB R0, R45, R44 ;  /* 0x0000002c2d00723e */ /* 0x000fe200000000ff */
[----:B------:R-:W-:Y:S01]  /*a870*/  FADD2 R22, R22.F32x2.HI_LO, R30.F32x2.HI_LO ;  /* 0x0000001e1616724b */ /* 0x000fe20000000000 */
[----:B------:R-:W-:Y:S01]  /*a880*/  PRMT R83, R3, 0x7632, R83 ;  /* 0x0000763203537816 */ /* 0x000fe20000000053 */
[----:B------:R-:W2:Y:S01]  /*a890*/  LDTM.x16 R4, tmem[UR4] ;  /* 0x00000004000479ee */ /* 0x000ea20008240000 */
[C---:B------:R-:W-:Y:S01]  /*a8a0*/  PRMT R44, R0.reuse, 0x7632, R44 ;  /* 0x00007632002c7816 */ /* 0x040fe2000000002c */
[----:B------:R-:W4:Y:S01]  /*a8b0*/  LDS.128 R28, [R73+UR36+0x243a0] ;  /* 0x0243a024491c7984 */ /* 0x000f220008000c00 */
[----:B------:R-:W-:Y:S01]  /*a8c0*/  PRMT R45, R0, 0x7610, R45 ;  /* 0x00007610002d7816 */ /* 0x000fe2000000002d */
[----:B------:R-:W-:Y:S01]  /*a8d0*/  FMUL2 R20, R20.F32x2.HI_LO, R96.F32x2.HI_LO ;  /* 0x000000601414724a */ /* 0x000fe20000000000 */
[----:B------:R-:W-:Y:S01]  /*a8e0*/  PRMT R84, R3, 0x7610, R84 ;  /* 0x0000761003547816 */ /* 0x000fe20000000054 */
[----:B------:R-:W-:Y:S01]  /*a8f0*/  FMUL2 R22, R22.F32x2.HI_LO, R100.F32x2.HI_LO ;  /* 0x000000641616724a */ /* 0x000fe20000000000 */
[----:B------:R-:W-:Y:S01]  /*a900*/  F2FP.F16.F32.PACK_AB R3, R47, R46 ;  /* 0x0000002e2f03723e */ /* 0x000fe200000000ff */
[----:B---3--:R-:W-:Y:S01]  /*a910*/  FADD2 R24, R24.F32x2.HI_LO, R32.F32x2.HI_LO ;  /* 0x000000201818724b */ /* 0x008fe20000000000 */
[----:B------:R-:W-:Y:S01]  /*a920*/  F2FP.F16.F32.PACK_AB R0, R21, R20 ;  /* 0x000000141500723e */ /* 0x000fe200000000ff */
[----:B------:R-:W-:Y:S01]  /*a930*/  FADD2 R20, R26.F32x2.HI_LO, R34.F32x2.HI_LO ;  /* 0x000000221a14724b */ /* 0x000fe20000000000 */
[C---:B------:R-:W-:Y:S01]  /*a940*/  PRMT R46, R3.reuse, 0x7632, R46 ;  /* 0x00007632032e7816 */ /* 0x040fe2000000002e */
[----:B------:R-:W3:Y:S01]  /*a950*/  LDS.128 R32, [R73+UR36+0x243b0] ;  /* 0x0243b02449207984 */ /* 0x000ee20008000c00 */
[----:B------:R-:W-:Y:S01]  /*a960*/  PRMT R47, R3, 0x7610, R47 ;  /* 0x00007610032f7816 */ /* 0x000fe2000000002f */
[----:B------:R-:W-:Y:S01]  /*a970*/  NOP ;  /* 0x0000000000007918 */ /* 0x000fe20000000000 */
[----:B------:R-:W-:Y:S01]  /*a980*/  F2FP.F16.F32.PACK_AB R3, R23, R22 ;  /* 0x000000161703723e */ /* 0x000fe200000000ff */
[----:B------:R-:W-:Y:S01]  /*a990*/  FMUL2 R22, R24.F32x2.HI_LO, R104.F32x2.HI_LO ;  /* 0x000000681816724a */ /* 0x000fe20000000000 */
[----:B------:R-:W-:Y:S01]  /*a9a0*/  PRMT R24, R0, 0x7632, R24 ;  /* 0x0000763200187816 */ /* 0x000fe20000000018 */
[----:B------:R-:W-:Y:S01]  /*a9b0*/  FMUL2 R20, R20.F32x2.HI_LO, R106.F32x2.HI_LO ;  /* 0x0000006a1414724a */ /* 0x000fe20000000000 */
[----:B------:R-:W-:Y:S01]  /*a9c0*/  PRMT R25, R0, 0x7610, R25 ;  /* 0x0000761000197816 */ /* 0x000fe20000000019 */
[----:B------:R-:W-:Y:S01]  /*a9d0*/  IMAD.MOV.U32 R0, RZ, RZ, 0x33334444 ;  /* 0x33334444ff007424 */ /* 0x000fe200078e00ff */
[----:B------:R-:W-:Y:S02]  /*a9e0*/  F2FP.F16.F32.PACK_AB R22, R23, R22 ;  /* 0x000000161716723e */ /* 0x000fe400000000ff */
        /* <DEDUP_REMOVED lines=9> */
[----:B-1----:R-:W-:Y:S01]  /*aa80*/  FADD2 R10, R10.F32x2.HI_LO, R54.F32x2.HI_LO ;  /* 0x000000360a0a724b */ /* 0x002fe20000000000 */
[----:B------:R-:W-:Y:S01]  /*aa90*/  F2FP.F16.F32.PACK_AB R4, R5, R4 ;  /* 0x000000040504723e */ /* 0x000fe200000000ff */
[----:B------:R-:W-:Y:S01]  /*aaa0*/  IMAD.SHL.U32 R55, R110, 0x4, RZ ;  /* 0x000000046e377824 */ /* 0x000fe200078e00ff */
[----:B------:R-:W-:Y:S01]  /*aab0*/  F2FP.F16.F32.PACK_AB R6, R7, R6 ;  /* 0x000000060706723e */ /* 0x000fe200000000ff */
[----:B------:R-:W-:Y:S01]  /*aac0*/  FADD2 R8, R8.F32x2.HI_LO, R52.F32x2.HI_LO ;  /* 0x000000340808724b */ /* 0x000fe20000000000 */
[----:B------:R-:W-:Y:S01]  /*aad0*/  PRMT R36, R20, 0x7632, R36 ;  /* 0x0000763214247816 */ /* 0x000fe20000000024 */
[----:B------:R-:W-:Y:S01]  /*aae0*/  FMUL2 R10, R10.F32x2.HI_LO, R116.F32x2.HI_LO ;  /* 0x000000740a0a724a */ /* 0x000fe20000000000 */
[----:B------:R-:W-:Y:S01]  /*aaf0*/  SHF.R.U64 R0, R0, R55, 0x123333 ;  /* 0x0012333300007419 */ /* 0x000fe20000001237 */
[----:B------:R-:W-:Y:S01]  /*ab00*/  FMUL2 R8, R8.F32x2.HI_LO, R114.F32x2.HI_LO ;  /* 0x000000720808724a */ /* 0x000fe20000000000 */
[----:B------:R-:W-:Y:S01]  /*ab10*/  PRMT R37, R20, 0x7610, R37 ;  /* 0x0000761014257816 */ /* 0x000fe20000000025 */
[----:B----4-:R-:W-:Y:S01]  /*ab20*/  FADD2 R12, R12.F32x2.HI_LO, R28.F32x2.HI_LO ;  /* 0x0000001c0c0c724b */ /* 0x010fe20000000000 */
[----:B------:R-:W-:Y:S01]  /*ab30*/  LOP3.LUT R52, R0, 0x7, RZ, 0xc0, !PT ;  /* 0x0000000700347812 */ /* 0x000fe200078ec0ff */
[----:B------:R-:W-:Y:S01]  /*ab40*/  FADD2 R14, R14.F32x2.HI_LO, R30.F32x2.HI_LO ;  /* 0x0000001e0e0e724b */ /* 0x000fe20000000000 */
[----:B------:R-:W-:Y:S01]  /*ab50*/  F2FP.F16.F32.PACK_AB R8, R9, R8 ;  /* 0x000000080908723e */ /* 0x000fe200000000ff */
[----:B------:R-:W-:Y:S01]  /*ab60*/  FMUL2 R12, R12.F32x2.HI_LO, R118.F32x2.HI_LO ;  /* 0x000000760c0c724a */ /* 0x000fe20000000000 */
[----:B------:R-:W-:Y:S01]  /*ab70*/  ISETP.NE.AND P0, PT, R52, 0x3, PT ;  /* 0x000000033400780c */ /* 0x000fe20003f05270 */
[----:B------:R-:W-:Y:S01]  /*ab80*/  FMUL2 R14, R14.F32x2.HI_LO, R120.F32x2.HI_LO ;  /* 0x000000780e0e724a */ /* 0x000fe20000000000 */
[----:B------:R-:W-:Y:S02]  /*ab90*/  F2FP.F16.F32.PACK_AB R10, R11, R10 ;  /* 0x0000000a0b0a723e */ /* 0x000fe400000000ff */
[----:B------:R-:W-:Y:S01]  /*aba0*/  F2FP.F16.F32.PACK_AB R12, R13, R12 ;  /* 0x0000000c0d0c723e */ /* 0x000fe200000000ff */
[----:B---3--:R-:W-:Y:S01]  /*abb0*/  FADD2 R16, R16.F32x2.HI_LO, R32.F32x2.HI_LO ;  /* 0x000000201010724b */ /* 0x008fe20000000000 */
[----:B------:R-:W-:Y:S01]  /*abc0*/  F2FP.F16.F32.PACK_AB R14, R15, R14 ;  /* 0x0000000e0f0e723e */ /* 0x000fe200000000ff */
[----:B------:R-:W-:Y:S01]  /*abd0*/  FADD2 R18, R18.F32x2.HI_LO, R34.F32x2.HI_LO ;  /* 0x000000221212724b */ /* 0x000fe20000000000 */
[----:B------:R-:W-:Y:S01]  /*abe0*/  PRMT R38, R4, 0x7632, R38 ;  /* 0x0000763204267816 */ /* 0x000fe20000000026 */
[----:B------:R-:W-:Y:S01]  /*abf0*/  FMUL2 R16, R16.F32x2.HI_LO, R122.F32x2.HI_LO ;  /* 0x0000007a1010724a */ /* 0x000fe20000000000 */
[----:B------:R-:W-:Y:S01]  /*ac00*/  PRMT R39, R4, 0x7610, R39 ;  /* 0x0000761004277816 */ /* 0x000fe20000000027 */
[----:B------:R-:W-:Y:S01]  /*ac10*/  FMUL2 R18, R18.F32x2.HI_LO, R124.F32x2.HI_LO ;  /* 0x0000007c1212724a */ /* 0x000fe20000000000 */
[C---:B------:R-:W-:Y:S02]  /*ac20*/  PRMT R53, R6.reuse, 0x7632, R53 ;  /* 0x0000763206357816 */ /* 0x040fe40000000035 */
[----:B------:R-:W-:Y:S02]  /*ac30*/  F2FP.F16.F32.PACK_AB R16, R17, R16 ;  /* 0x000000101110723e */ /* 0x000fe400000000ff */
[----:B------:R-:W-:Y:S02]  /*ac40*/  F2FP.F16.F32.PACK_AB R18, R19, R18 ;  /* 0x000000121312723e */ /* 0x000fe400000000ff */
[----:B------:R-:W-:Y:S02]  /*ac50*/  PRMT R54, R6, 0x7610, R54 ;  /* 0x0000761006367816 */ /* 0x000fe40000000036 */
[C---:B------:R-:W-:Y:S02]  /*ac60*/  PRMT R28, R8.reuse, 0x7632, R28 ;  /* 0x00007632081c7816 */ /* 0x040fe4000000001c */
[----:B------:R-:W-:Y:S02]  /*ac70*/  PRMT R29, R8, 0x7610, R29 ;  /* 0x00007610081d7816 */ /* 0x000fe4000000001d */
[C---:B------:R-:W-:Y:S02]  /*ac80*/  PRMT R30, R10.reuse, 0x7632, R30 ;  /* 0x000076320a1e7816 */ /* 0x040fe4000000001e */
[----:B------:R-:W-:Y:S02]  /*ac90*/  PRMT R31, R10, 0x7610, R31 ;  /* 0x000076100a1f7816 */ /* 0x000fe4000000001f */
[C---:B------:R-:W-:Y:S02]  /*aca0*/  PRMT R32, R12.reuse, 0x7632, R32 ;  /* 0x000076320c207816 */ /* 0x040fe40000000020 */
[----:B------:R-:W-:Y:S02]  /*acb0*/  PRMT R33, R12, 0x7610, R33 ;  /* 0x000076100c217816 */ /* 0x000fe40000000021 */
[C---:B------:R-:W-:Y:S02]  /*acc0*/  PRMT R17, R14.reuse, 0x7632, R17 ;  /* 0x000076320e117816 */ /* 0x040fe40000000011 */
[----:B------:R-:W-:Y:S02]  /*acd0*/  PRMT R19, R14, 0x7610, R19 ;  /* 0x000076100e137816 */ /* 0x000fe40000000013 */
[----:B------:R-:W-:Y:S02]  /*ace0*/  PRMT R34, R16, 0x7632, R34 ;  /* 0x0000763210227816 */ /* 0x000fe40000000022 */
[----:B------:R-:W-:Y:S01]  /*acf0*/  PRMT R35, R18, 0x7632, R35 ;  /* 0x0000763212237816 */ /* 0x000fe20000000023 */
[----:B------:R-:W-:Y:S06]  /*ad00*/  @!P0 BRA `(.L_x_201) ;  /* 0x0000000000088947 */ /* 0x000fec0003800000 */
[----:B------:R-:W-:Y:S05]  /*ad10*/  BPT.TRAP 0x1 ;  /* 0x000000040000795c */ /* 0x000fea0000300000 */
[----:B------:R-:W-:Y:S05]  /*ad20*/  BPT.TRAP 0x1 ;  /* 0x000000040000795c */ /* 0x000fea0000300000 */
.L_x_201:
[----:B------:R-:W-:Y:S04]  /*ad30*/  UIADD3 UR4, UPT, UPT, UR36, 0x24868, URZ ;  /* 0x0002486824047890 */ /* 0x000fe8000fffe0ff */
[----:B------:R-:W-:Y:S09]  /*ad40*/  UPRMT UR4, UR37, 0x654, UR4 ;  /* 0x0000065425047896 */ /* 0x000ff20008000004 */
[----:B------:R-:W-:Y:S01]  /*ad50*/  SYNCS.ARRIVE.TRANS64.RED.A1T0 RZ, [UR4], RZ ;  /* 0x000000ffffff79a7 */ /* 0x000fe20008100404 */
[----:B------:R-:W-:Y:S04]  /*ad60*/  UIADD3 UR4, UPT, UPT, UR36, 0x14000, URZ ;  /* 0x0001400024047890 */ /* 0x000fe8000fffe0ff */
[----:B------:R-:W-:Y:S09]  /*ad70*/  ULOP3.LUT UP0, URZ, UR4, 0x3f0, URZ, 0xc0, !UPT ;  /* 0x000003f004ff7892 */ /* 0x000ff2000f80c0ff */
[----:B------:R-:W-:Y:S05]  /*ad80*/  BRA.U !UP0, `(.L_x_202) ;  /* 0x0000000108407547 */ /* 0x000fea000b800000 */
        /* <DEDUP_REMOVED lines=16> */
.L_x_202:
[C---:B------:R-:W-:Y:S01]  /*ae90*/  LOP3.LUT P0, RZ, R72.reuse, 0x2, RZ, 0xc0, !PT ;  /* 0x0000000248ff7812 */ /* 0x040fe2000780c0ff */
[C---:B------:R-:W-:Y:S01]  /*aea0*/  IMAD.SHL.U32 R3, R72.reuse, 0x40, RZ ;  /* 0x0000004048037824 */ /* 0x040fe200078e00ff */
[----:B------:R-:W-:Y:S01]  /*aeb0*/  SHF.R.U32.HI R5, RZ, 0x7, R72 ;  /* 0x00000007ff057819 */ /* 0x000fe20000011648 */
[----:B------:R-:W-:Y:S01]  /*aec0*/  IMAD.SHL.U32 R0, R72, 0x8, RZ ;  /* 0x0000000848007824 */ /* 0x000fe200078e00ff */
[----:B------:R-:W-:Y:S01]  /*aed0*/  LOP3.LUT R42, R42, 0xffff, RZ, 0xc0, !PT ;  /* 0x0000ffff2a2a7812 */ /* 0x000fe200078ec0ff */
[----:B------:R-:W-:Y:S01]  /*aee0*/  IMAD.U32 R17, R17, 0x10000, RZ ;  /* 0x0001000011117824 */ /* 0x000fe200078e00ff */
[----:B------:R-:W-:Y:S01]  /*aef0*/  LOP3.LUT R4, R3, 0x1c0, RZ, 0xc0, !PT ;  /* 0x000001c003047812 */ /* 0x000fe200078ec0ff */
[----:B------:R-:W-:Y:S01]  /*af00*/  IMAD.U32 R30, R30, 0x10000, RZ ;  /* 0x000100001e1e7824 */ /* 0x000fe200078e00ff */
[----:B------:R-:W-:Y:S01]  /*af10*/  LOP3.LUT R57, R57, 0xffff, RZ, 0xc0, !PT ;  /* 0x0000ffff39397812 */ /* 0x000fe200078ec0ff */
[----:B------:R-:W-:Y:S01]  /*af20*/  IMAD.U32 R81, R81, 0x10000, RZ ;  /* 0x0001000051517824 */ /* 0x000fe200078e00ff */
[----:B------:R-:W-:Y:S01]  /*af30*/  LOP3.LUT R0, R4, 0x38, R0, 0xf8, !PT ;  /* 0x0000003804007812 */ /* 0x000fe200078ef800 */
[----:B------:R-:W-:Y:S01]  /*af40*/  IMAD.U32 R53, R53, 0x10000, RZ ;  /* 0x0001000035357824 */ /* 0x000fe200078e00ff */
[----:B------:R-:W-:Y:S01]  /*af50*/  LOP3.LUT R4, R72, 0x1, RZ, 0xc0, !PT ;  /* 0x0000000148047812 */ /* 0x000fe200078ec0ff */
[----:B------:R-:W-:Y:S01]  /*af60*/  IMAD.U32 R43, R43, 0x10000, RZ ;  /* 0x000100002b2b7824 */ /* 0x000fe200078e00ff */
[----:B------:R-:W-:Y:S01]  /*af70*/  LOP3.LUT R0, R0, 0x1e00, R3, 0xf8, !PT ;  /* 0x00001e0000007812 */ /* 0x000fe200078ef803 */
[----:B------:R-:W-:Y:S01]  /*af80*/  IMAD.MOV.U32 R3, RZ, RZ, 0x10 ;  /* 0x00000010ff037424 */ /* 0x000fe200078e00ff */
[----:B------:R-:W-:Y:S01]  /*af90*/  LOP3.LUT R5, R5, 0x1, RZ, 0xc0, !PT ;  /* 0x0000000105057812 */ /* 0x000fe200078ec0ff */
[----:B------:R-:W-:Y:S01]  /*afa0*/  IMAD.U32 R35, R35, 0x10000, RZ ;  /* 0x0001000023237824 */ /* 0x000fe200078e00ff */
[----:B------:R-:W-:Y:S01]  /*afb0*/  ISETP.NE.U32.AND P2, PT, R4, 0x1, PT ;  /* 0x000000010400780c */ /* 0x000fe20003f45070 */
[----:B------:R-:W-:Y:S01]  /*afc0*/  IMAD.U32 R51, R51, 0x10000, RZ ;  /* 0x0001000033337824 */ /* 0x000fe200078e00ff */
[----:B------:R-:W-:Y:S01]  /*afd0*/  SEL R6, R3, 0xfffffff0, !P0 ;  /* 0xfffffff003067807 */ /* 0x000fe20004000000 */
[----:B------:R-:W-:Y:S01]  /*afe0*/  IMAD.U32 R63, R63, 0x10000, RZ ;  /* 0x000100003f3f7824 */ /* 0x000fe200078e00ff */
[----:B------:R-:W-:Y:S01]  /*aff0*/  LEA R8, P1, R42, RZ, 0x10 ;  /* 0x000000ff2a087211 */ /* 0x000fe200078280ff */
[----:B------:R-:W-:Y:S01]  /*b000*/  IMAD.U32 R67, R67, 0x10000, RZ ;  /* 0x0001000043437824 */ /* 0x000fe200078e00ff */
[----:B------:R-:W-:Y:S01]  /*b010*/  LEA R4, P0, R57, RZ, 0x10 ;  /* 0x000000ff39047211 */ /* 0x000fe200078080ff */
[----:B------:R-:W-:Y:S01]  /*b020*/  IMAD R0, R6, R5, R0 ;  /* 0x0000000506007224 */ /* 0x000fe200078e0200 */
[----:B------:R-:W-:Y:S01]  /*b030*/  LOP3.LUT R48, R48, 0xffff, RZ, 0xc0, !PT ;  /* 0x0000ffff30307812 */ /* 0x000fe200078ec0ff */
[----:B------:R-:W-:Y:S01]  /*b040*/  IMAD.U32 R71, R71, 0x10000, RZ ;  /* 0x0001000047477824 */ /* 0x000fe200078e00ff */
[----:B------:R-:W-:Y:S01]  /*b050*/  LOP3.LUT R61, R61, 0xffff, RZ, 0xc0, !PT ;  /* 0x0000ffff3d3d7812 */ /* 0x000fe200078ec0ff */
[----:B------:R-:W-:Y:S01]  /*b060*/  IMAD.U32 R85, R85, 0x10000, RZ ;  /* 0x0001000055557824 */ /* 0x000fe200078e00ff */
[----:B------:R-:W-:Y:S01]  /*b070*/  LEA.HI.X R9, R42, RZ, RZ, 0x10, P1 ;  /* 0x000000ff2a097211 */ /* 0x000fe200008f84ff */
[----:B------:R-:W-:Y:S01]  /*b080*/  IMAD.U32 R46, R46, 0x10000, RZ ;  /* 0x000100002e2e7824 */ /* 0x000fe200078e00ff */
[----:B------:R-:W-:Y:S02]  /*b090*/  LEA.HI.X R5, R57, RZ, RZ, 0x10, P0 ;  /* 0x000000ff39057211 */ /* 0x000fe400000f84ff */
[----:B------:R-:W-:Y:S02]  /*b0a0*/  LOP3.LUT R2, R8, 0xffff, R2, 0xf8, !PT ;  /* 0x0000ffff08027812 */ /* 0x000fe400078ef802 */
[C---:B------:R-:W-:Y:S02]  /*b0b0*/  LEA R6, P1, R48.reuse, RZ, 0x10 ;  /* 0x000000ff30067211 */ /* 0x040fe400078280ff */
[----:B------:R-:W-:Y:S02]  /*b0c0*/  LEA R8, P0, R61, RZ, 0x10 ;  /* 0x000000ff3d087211 */ /* 0x000fe400078080ff */
[----:B------:R-:W-:Y:S02]  /*b0d0*/  LOP3.LUT R65, R65, 0xffff, RZ, 0xc0, !PT ;  /* 0x0000ffff41417812 */ /* 0x000fe400078ec0ff */
[----:B------:R-:W-:Y:S02]  /*b0e0*/  LOP3.LUT R69, R69, 0xffff, RZ, 0xc0, !PT ;  /* 0x0000ffff45457812 */ /* 0x000fe400078ec0ff */
[----:B------:R-:W-:Y:S02]  /*b0f0*/  LOP3.LUT R56, R9, 0xffff, R56, 0xf8, !PT ;  /* 0x0000ffff09387812 */ /* 0x000fe400078ef838 */
[----:B------:R-:W-:Y:S02]  /*b100*/  LEA.HI.X R7, R48, RZ, RZ, 0x10, P1 ;  /* 0x000000ff30077211 */ /* 0x000fe400008f84ff */
[----:B------:R-:W-:Y:S02]  /*b110*/  LEA.HI.X R9, R61, RZ, RZ, 0x10, P0 ;  /* 0x000000ff3d097211 */ /* 0x000fe400000f84ff */
[----:B------:R-:W-:Y:S02]  /*b120*/  LEA R10, P1, R65, RZ, 0x10 ;  /* 0x000000ff410a7211 */ /* 0x000fe400078280ff */
[----:B------:R-:W-:Y:S02]  /*b130*/  LEA R12, P0, R69, RZ, 0x10 ;  /* 0x000000ff450c7211 */ /* 0x000fe400078080ff */
[----:B------:R-:W-:Y:S02]  /*b140*/  LOP3.LUT R75, R75, 0xffff, RZ, 0xc0, !PT ;  /* 0x0000ffff4b4b7812 */ /* 0x000fe400078ec0ff */
[----:B------:R-:W-:Y:S02]  /*b150*/  LOP3.LUT R79, R79, 0xffff, RZ, 0xc0, !PT ;  /* 0x0000ffff4f4f7812 */ /* 0x000fe400078ec0ff */
[----:B------:R-:W-:Y:S02]  /*b160*/  LOP3.LUT R60, R5, 0xffff, R60, 0xf8, !PT ;  /* 0x0000ffff053c7812 */ /* 0x000fe400078ef83c */
[----:B------:R-:W-:Y:S02]  /*b170*/  LOP3.LUT R50, R7, 0xffff, R50, 0xf8, !PT ;  /* 0x0000ffff07327812 */ /* 0x000fe400078ef832 */
[----:B------:R-:W-:Y:S02]  /*b180*/  LEA.HI.X R11, R65, RZ, RZ, 0x10, P1 ;  /* 0x000000ff410b7211 */ /* 0x000fe400008f84ff */
[----:B------:R-:W-:Y:S02]  /*b190*/  LOP3.LUT R5, R8, 0xffff, R62, 0xf8, !PT ;  /* 0x0000ffff08057812 */ /* 0x000fe400078ef83e */
[----:B------:R-:W-:Y:S02]  /*b1a0*/  LEA.HI.X R13, R69, RZ, RZ, 0x10, P0 ;  /* 0x000000ff450d7211 */ /* 0x000fe400000f84ff */
[----:B------:R-:W-:Y:S02]  /*b1b0*/  LOP3.LUT R7, R10, 0xffff, R66, 0xf8, !PT ;  /* 0x0000ffff0a077812 */ /* 0x000fe400078ef842 */
[----:B------:R-:W-:Y:S02]  /*b1c0*/  LEA R8, P1, R75, RZ, 0x10 ;  /* 0x000000ff4b087211 */ /* 0x000fe400078280ff */
[----:B------:R-:W-:Y:S02]  /*b1d0*/  LEA R10, P0, R79, RZ, 0x10 ;  /* 0x000000ff4f0a7211 */ /* 0x000fe400078080ff */
[----:B------:R-:W-:Y:S02]  /*b1e0*/  LOP3.LUT R83, R83, 0xffff, RZ, 0xc0, !PT ;  /* 0x0000ffff53537812 */ /* 0x000fe400078ec0ff */
[----:B------:R-:W-:Y:S02]  /*b1f0*/  LOP3.LUT R44, R44, 0xffff, RZ, 0xc0, !PT ;  /* 0x0000ffff2c2c7812 */ /* 0x000fe400078ec0ff */
[----:B------:R-:W-:Y:S02]  /*b200*/  LOP3.LUT R64, R9, 0xffff, R64, 0xf8, !PT ;  /* 0x0000ffff09407812 */ /* 0x000fe400078ef840 */
[----:B------:R-:W-:Y:S02]  /*b210*/  LOP3.LUT R68, R11, 0xffff, R68, 0xf8, !PT ;  /* 0x0000ffff0b447812 */ /* 0x000fe400078ef844 */
[----:B------:R-:W-:Y:S02]  /*b220*/  LEA.HI.X R9, R75, RZ, RZ, 0x10, P1 ;  /* 0x000000ff4b097211 */ /* 0x000fe400008f84ff */
[----:B------:R-:W-:Y:S02]  /*b230*/  LEA.HI.X R11, R79, RZ, RZ, 0x10, P0 ;  /* 0x000000ff4f0b7211 */ /* 0x000fe400000f84ff */
[----:B------:R-:W-:Y:S02]  /*b240*/  LEA R14, P1, R83, RZ, 0x10 ;  /* 0x000000ff530e7211 */ /* 0x000fe400078280ff */
[----:B------:R-:W-:Y:S02]  /*b250*/  LEA R20, P0, R44, RZ, 0x10 ;  /* 0x000000ff2c147211 */ /* 0x000fe400078080ff */
[----:B------:R-:W-:Y:S02]  /*b260*/  LOP3.LUT R24, R24, 0xffff, RZ, 0xc0, !PT ;  /* 0x0000ffff18187812 */ /* 0x000fe400078ec0ff */
[----:B------:R-:W-:Y:S02]  /*b270*/  LOP3.LUT R23, R23, 0xffff, RZ, 0xc0, !PT ;  /* 0x0000ffff17177812 */ /* 0x000fe400078ec0ff */
[----:B------:R-:W-:Y:S02]  /*b280*/  LEA.HI.X R15, R83, RZ, RZ, 0x10, P1 ;  /* 0x000000ff530f7211 */ /* 0x000fe400008f84ff */
[----:B------:R-:W-:Y:S02]  /*b290*/  LEA.HI.X R21, R44, RZ, RZ, 0x10, P0 ;  /* 0x000000ff2c157211 */ /* 0x000fe400000f84ff */
[----:B------:R-:W-:Y:S02]  /*b2a0*/  LEA R48, P1, R24, RZ, 0x10 ;  /* 0x000000ff18307211 */ /* 0x000fe400078280ff */
[----:B------:R-:W-:Y:S02]  /*b2b0*/  LEA R44, P0, R23, RZ, 0x10 ;  /* 0x000000ff172c7211 */ /* 0x000fe400078080ff */
[----:B------:R-:W-:Y:S02]  /*b2c0*/  LOP3.LUT R28, R28, 0xffff, RZ, 0xc0, !PT ;  /* 0x0000ffff1c1c7812 */ /* 0x000fe400078ec0ff */
[----:B------:R-:W-:Y:S02]  /*b2d0*/  LOP3.LUT R74, R13, 0xffff, R74, 0xf8, !PT ;  /* 0x0000ffff0d4a7812 */ /* 0x000fe400078ef84a */
[----:B------:R-:W-:Y:S02]  /*b2e0*/  LOP3.LUT R6, R6, 0xffff, R49, 0xf8, !PT ;  /* 0x0000ffff06067812 */ /* 0x000fe400078ef831 */
[----:B------:R-:W-:Y:S02]  /*b2f0*/  LOP3.LUT R13, R20, 0xffff, R45, 0xf8, !PT ;  /* 0x0000ffff140d7812 */ /* 0x000fe400078ef82d */
[----:B------:R-:W-:Y:S02]  /*b300*/  LOP3.LUT R38, R38, 0xffff, RZ, 0xc0, !PT ;  /* 0x0000ffff26267812 */ /* 0x000fe400078ec0ff */
[----:B------:R-:W-:Y:S02]  /*b310*/  LEA.HI.X R49, R24, RZ, RZ, 0x10, P1 ;  /* 0x000000ff18317211 */ /* 0x000fe400008f84ff */
[----:B------:R-:W-:Y:S02]  /*b320*/  LEA.HI.X R45, R23, RZ, RZ, 0x10, P0 ;  /* 0x000000ff172d7211 */ /* 0x000fe400000f84ff */
[----:B------:R-:W-:Y:S02]  /*b330*/  LEA R24, P0, R28, RZ, 0x10 ;  /* 0x000000ff1c187211 */ /* 0x000fe400078080ff */
[----:B------:R-:W-:Y:S02]  /*b340*/  LOP3.LUT R34, R34, 0xffff, RZ, 0xc0, !PT ;  /* 0x0000ffff22227812 */ /* 0x000fe400078ec0ff */
[----:B------:R-:W-:Y:S02]  /*b350*/  LOP3.LUT R86, R15, 0xffff, R86, 0xf8, !PT ;  /* 0x0000ffff0f567812 */ /* 0x000fe400078ef856 */
[----:B------:R-:W-:Y:S02]  /*b360*/  LEA R20, P1, R38, RZ, 0x10 ;  /* 0x000000ff26147211 */ /* 0x000fe400078280ff */
[----:B------:R-:W-:Y:S02]  /*b370*/  LOP3.LUT R15, R48, 0xffff, R25, 0xf8, !PT ;  /* 0x0000ffff300f7812 */ /* 0x000fe400078ef819 */
[----:B------:R-:W-:Y:S02]  /*b380*/  LOP3.LUT R32, R32, 0xffff, RZ, 0xc0, !PT ;  /* 0x0000ffff20207812 */ /* 0x000fe400078ec0ff */
[----:B------:R-:W-:Y:S02]  /*b390*/  LEA.HI.X R25, R28, RZ, RZ, 0x10, P0 ;  /* 0x000000ff1c197211 */ /* 0x000fe400000f84ff */
[----:B------:R-:W-:Y:S02]  /*b3a0*/  LEA R28, P0, R34, RZ, 0x10 ;  /* 0x000000ff221c7211 */ /* 0x000fe400078080ff */
[----:B------:R-:W-:Y:S02]  /*b3b0*/  LOP3.LUT R47, R21, 0xffff, R47, 0xf8, !PT ;  /* 0x0000ffff152f7812 */ /* 0x000fe400078ef82f */
[----:B------:R-:W-:Y:S02]  /*b3c0*/  LEA.HI.X R21, R38, RZ, RZ, 0x10, P1 ;  /* 0x000000ff26157211 */ /* 0x000fe400008f84ff */
[----:B------:R-:W-:Y:S02]  /*b3d0*/  LEA R38, P1, R32, RZ, 0x10 ;  /* 0x000000ff20267211 */ /* 0x000fe400078280ff */
[----:B------:R-:W-:Y:S02]  /*b3e0*/  LOP3.LUT R24, R24, 0xffff, R29, 0xf8, !PT ;  /* 0x0000ffff18187812 */ /* 0x000fe400078ef81d */
[----:B------:R-:W-:Y:S02]  /*b3f0*/  LEA.HI.X R29, R34, RZ, RZ, 0x10, P0 ;  /* 0x000000ff221d7211 */ /* 0x000fe400000f84ff */
[----:B------:R-:W-:Y:S02]  /*b400*/  LOP3.LUT R20, R20, 0xffff, R39, 0xf8, !PT ;  /* 0x0000ffff14147812 */ /* 0x000fe400078ef827 */
[----:B------:R-:W-:Y:S02]  /*b410*/  LEA.HI.X R39, R32, RZ, RZ, 0x10, P1 ;  /* 0x000000ff20277211 */ /* 0x000fe400008f84ff */
[----:B------:R-:W-:Y:S01]  /*b420*/  LOP3.LUT R18, R29, 0xffff, R18, 0xf8, !PT ;  /* 0x0000ffff1d127812 */ /* 0x000fe200078ef812 */
[----:B------:R-:W-:Y:S01]  /*b430*/  IMAD.U32 R29, R26, 0x10000, RZ ;  /* 0x000100001a1d7824 */ /* 0x000fe200078e00ff */
[----:B------:R-:W-:Y:S01]  /*b440*/  LOP3.LUT R27, R49, 0xffff, R27, 0xf8, !PT ;  /* 0x0000ffff311b7812 */ /* 0x000fe200078ef81b */
[----:B------:R-:W-:Y:S01]  /*b450*/  IMAD.U32 R26, R36, 0x10000, RZ ;  /* 0x00010000241a7824 */ /* 0x000fe200078e00ff */
[----:B------:R-:W-:Y:S02]  /*b460*/  LOP3.LUT R23, R25, 0xffff, R31, 0xf8, !PT ;  /* 0x0000ffff19177812 */ /* 0x000fe400078ef81f */
[----:B------:R-:W-:Y:S02]  /*b470*/  LOP3.LUT R28, R28, 0xffff, R16, 0xf8, !PT ;  /* 0x0000ffff1c1c7812 */ /* 0x000fe400078ef810 */
[----:B------:R-:W-:Y:S02]  /*b480*/  LOP3.LUT R16, R56, R43, RZ, 0xfc, !PT ;  /* 0x0000002b38107212 */ /* 0x000fe400078efcff */
[----:B------:R-:W-:Y:S01]  /*b490*/  LOP3.LUT R31, R39, 0xffff, R19, 0xf8, !PT ;  /* 0x0000ffff271f7812 */ /* 0x000fe200078ef813 */
[----:B------:R-:W-:Y:S01]  /*b4a0*/  IMAD.U32 R19, R59, 0x10000, RZ ;  /* 0x000100003b137824 */ /* 0x000fe200078e00ff */
[----:B------:R-:W-:Y:S02]  /*b4b0*/  LOP3.LUT R4, R4, 0xffff, R58, 0xf8, !PT ;  /* 0x0000ffff04047812 */ /* 0x000fe400078ef83a */
[----:B------:R-:W-:Y:S02]  /*b4c0*/  LOP3.LUT R27, R27, R29, RZ, 0xfc, !PT ;  /* 0x0000001d1b1b7212 */ /* 0x000fe400078efcff */
[----:B------:R-:W-:Y:S02]  /*b4d0*/  LEA R29, R0, UR36, 0x1 ;  /* 0x00000024001d7c11 */ /* 0x000fe4000f8e08ff */
[----:B------:R-:W-:Y:S01]  /*b4e0*/  LOP3.LUT R31, R31, R17, RZ, 0xfc, !PT ;  /* 0x000000111f1f7212 */ /* 0x000fe200078efcff */
[----:B------:R-:W-:Y:S01]  /*b4f0*/  IMAD.MOV.U32 R17, RZ, RZ, R16 ;  /* 0x000000ffff117224 */ /* 0x000fe200078e0010 */
[----:B------:R-:W-:Y:S01]  /*b500*/  LOP3.LUT R0, R18, R35, RZ, 0xfc, !PT ;  /* 0x0000002312007212 */ /* 0x000fe200078efcff */
[----:B------:R-:W-:Y:S01]  /*b510*/  IMAD.MOV.U32 R16, RZ, RZ, R2 ;  /* 0x000000ffff107224 */ /* 0x000fe200078e0002 */
[----:B------:R-:W-:Y:S01]  /*b520*/  LOP3.LUT R19, R60, R19, RZ, 0xfc, !PT ;  /* 0x000000133c137212 */ /* 0x000fe200078efcff */
[----:B------:R-:W-:Y:S01]  /*b530*/  IMAD.MOV.U32 R18, RZ, RZ, R4 ;  /* 0x000000ffff127224 */ /* 0x000fe200078e0004 */
[----:B------:R-:W-:Y:S01]  /*b540*/  LOP3.LUT R23, R23, R30, RZ, 0xfc, !PT ;  /* 0x0000001e17177212 */ /* 0x000fe200078efcff */
[----:B------:R-:W-:Y:S01]  /*b550*/  IMAD.MOV.U32 R4, RZ, RZ, R7 ;  /* 0x000000ffff047224 */ /* 0x000fe200078e0007 */
[----:B------:R-:W-:Y:S01]  /*b560*/  LOP3.LUT R8, R8, 0xffff, R76, 0xf8, !PT ;  /* 0x0000ffff08087812 */ /* 0x000fe200078ef84c */
[C---:B------:R-:W-:Y:S01]  /*b570*/  VIADD R32, R29.reuse, 0x14000 ;  /* 0x000140001d207836 */ /* 0x040fe20000000000 */
[----:B------:R1:W-:Y:S01]  /*b580*/  STS.128 [R29+0x14000], R16 ;  /* 0x014000101d007388 */ /* 0x0003e20000000c00 */
[----:B------:R-:W-:Y:S01]  /*b590*/  LOP3.LUT R50, R50, R51, RZ, 0xfc, !PT ;  /* 0x0000003332327212 */ /* 0x000fe200078efcff */
[----:B------:R-:W-:Y:S01]  /*b5a0*/  VIADD R2, R29, 0x14040 ;  /* 0x000140401d027836 */ /* 0x000fe20000000000 */
[----:B------:R-:W-:Y:S02]  /*b5b0*/  LOP3.LUT R64, R64, R63, RZ, 0xfc, !PT ;  /* 0x0000003f40407212 */ /* 0x000fe400078efcff */
[----:B------:R-:W-:Y:S02]  /*b5c0*/  LOP3.LUT P0, RZ, R72, 0x4, RZ, 0xc0, !PT ;  /* 0x0000000448ff7812 */ /* 0x000fe4000780c0ff */
[----:B------:R-:W-:Y:S02]  /*b5d0*/  SEL R30, R3, 0xfffffff0, P2 ;  /* 0xfffffff0031e7807 */ /* 0x000fe40001000000 */
[----:B------:R-:W-:Y:S02]  /*b5e0*/  LOP3.LUT R12, R12, 0xffff, R70, 0xf8, !PT ;  /* 0x0000ffff0c0c7812 */ /* 0x000fe400078ef846 */
[----:B------:R-:W-:Y:S01]  /*b5f0*/  LOP3.LUT R68, R68, R67, RZ, 0xfc, !PT ;  /* 0x0000004344447212 */ /* 0x000fe200078efcff */
[----:B------:R-:W-:Y:S01]  /*b600*/  IMAD.IADD R3, R29, 0x1, R30 ;  /* 0x000000011d037824 */ /* 0x000fe200078e021e */
[----:B------:R-:W-:Y:S02]  /*b610*/  LOP3.LUT R74, R74, R71, RZ, 0xfc, !PT ;  /* 0x000000474a4a7212 */ /* 0x000fe400078efcff */
[----:B------:R-:W-:Y:S01]  /*b620*/  LOP3.LUT R78, R9, 0xffff, R78, 0xf8, !PT ;  /* 0x0000ffff094e7812 */ /* 0x000fe200078ef84e */
[----:B------:R-:W-:Y:S01]  /*b630*/  IMAD.U32 R9, R77, 0x10000, RZ ;  /* 0x000100004d097824 */ /* 0x000fe200078e00ff */
[----:B------:R-:W-:Y:S01]  /*b640*/  LOP3.LUT R11, R11, 0xffff, R82, 0xf8, !PT ;  /* 0x0000ffff0b0b7812 */ /* 0x000fe200078ef852 */
[----:B------:R-:W-:Y:S01]  /*b650*/  @P0 VIADD R2, R32, 0xffffffc0 ;  /* 0xffffffc020020836 */ /* 0x000fe20000000000 */
[----:B------:R-:W-:Y:S01]  /*b660*/  LOP3.LUT R10, R10, 0xffff, R80, 0xf8, !PT ;  /* 0x0000ffff0a0a7812 */ /* 0x000fe200078ef850 */
[----:B------:R-:W-:Y:S01]  /*b670*/  IMAD.MOV.U32 R7, RZ, RZ, R74 ;  /* 0x000000ffff077224 */ /* 0x000fe200078e004a */
[----:B------:R-:W-:Y:S02]  /*b680*/  LOP3.LUT R9, R78, R9, RZ, 0xfc, !PT ;  /* 0x000000094e097212 */ /* 0x000fe400078efcff */
[----:B------:R-:W-:Y:S02]  /*b690*/  LOP3.LUT R11, R11, R81, RZ, 0xfc, !PT ;  /* 0x000000510b0b7212 */ /* 0x000fe400078efcff */
[----:B------:R-:W-:Y:S02]  /*b6a0*/  LOP3.LUT R14, R14, 0xffff, R84, 0xf8, !PT ;  /* 0x0000ffff0e0e7812 */ /* 0x000fe400078ef854 */
[----:B------:R-:W-:Y:S02]  /*b6b0*/  LOP3.LUT R86, R86, R85, RZ, 0xfc, !PT ;  /* 0x0000005556567212 */ /* 0x000fe400078efcff */
[----:B------:R-:W-:Y:S01]  /*b6c0*/  LOP3.LUT R47, R47, R46, RZ, 0xfc, !PT ;  /* 0x0000002e2f2f7212 */ /* 0x000fe200078efcff */
[----:B-1----:R-:W-:Y:S01]  /*b6d0*/  IMAD.MOV.U32 R16, RZ, RZ, R6 ;  /* 0x000000ffff107224 */ /* 0x002fe200078e0006 */
[----:B------:R-:W-:Y:S01]  /*b6e0*/  LOP3.LUT R37, R45, 0xffff, R37, 0xf8, !PT ;  /* 0x0000ffff2d257812 */ /* 0x000fe200078ef825 */
[----:B------:R-:W-:Y:S01]  /*b6f0*/  IMAD.MOV.U32 R17, RZ, RZ, R50 ;  /* 0x000000ffff117224 */ /* 0x000fe200078e0032 */
[----:B------:R-:W-:Y:S01]  /*b700*/  LOP3.LUT R22, R44, 0xffff, R22, 0xf8, !PT ;  /* 0x0000ffff2c167812 */ /* 0x000fe200078ef816 */
[----:B------:R-:W-:Y:S01]  /*b710*/  IMAD.MOV.U32 R18, RZ, RZ, R5 ;  /* 0x000000ffff127224 */ /* 0x000fe200078e0005 */
[----:B------:R-:W-:Y:S01]  /*b720*/  LOP3.LUT R26, R37, R26, RZ, 0xfc, !PT ;  /* 0x0000001a251a7212 */ /* 0x000fe200078efcff */
[----:B------:R-:W-:Y:S01]  /*b730*/  IMAD.MOV.U32 R19, RZ, RZ, R64 ;  /* 0x000000ffff137224 */ /* 0x000fe200078e0040 */
[----:B------:R-:W-:Y:S01]  /*b740*/  LOP3.LUT R21, R21, 0xffff, R54, 0xf8, !PT ;  /* 0x0000ffff15157812 */ /* 0x000fe200078ef836 */
[----:B------:R-:W-:Y:S01]  /*b750*/  IMAD.MOV.U32 R5, RZ, RZ, R68 ;  /* 0x000000ffff057224 */ /* 0x000fe200078e0044 */
[----:B------:R-:W-:Y:S01]  /*b760*/  LOP3.LUT R25, R38, 0xffff, R33, 0xf8, !PT ;  /* 0x0000ffff26197812 */ /* 0x000fe200078ef821 */
[----:B------:R-:W-:Y:S01]  /*b770*/  IMAD.MOV.U32 R6, RZ, RZ, R12 ;  /* 0x000000ffff067224 */ /* 0x000fe200078e000c */
[----:B------:R1:W-:Y:S01]  /*b780*/  STS.128 [R3+0x14000], R16 ;  /* 0x0140001003007388 */ /* 0x0003e20000000c00 */
[----:B------:R-:W-:Y:S02]  /*b790*/  LOP3.LUT R21, R21, R53, RZ, 0xfc, !PT ;  /* 0x0000003515157212 */ /* 0x000fe400078efcff */
[----:B------:R-:W-:Y:S05]  /*b7a0*/  ISETP.NE.AND P0, PT, R52, 0x3, PT ;  /* 0x000000033400780c */ /* 0x000fea0003f05270 */
[----:B------:R2:W-:Y:S01]  /*b7b0*/  STS.128 [R2], R4 ;  /* 0x0000000402007388 */ /* 0x0005e20000000c00 */
[----:B-1----:R-:W-:Y:S07]  /*b7c0*/  IMAD.IADD R16, R30, 0x1, R2 ;  /* 0x000000011e107824 */ /* 0x002fee00078e0202 */
[----:B------:R-:W-:Y:S01]  /*b7d0*/  STS.128 [R16], R8 ;  /* 0x0000000810007388 */ /* 0x000fe20000000c00 */
[----:B--2---:R-:W-:Y:S02]  /*b7e0*/  IMAD.MOV.U32 R4, RZ, RZ, R14 ;  /* 0x000000ffff047224 */ /* 0x004fe400078e000e */
[----:B------:R-:W-:Y:S02]  /*b7f0*/  IMAD.MOV.U32 R5, RZ, RZ, R86 ;  /* 0x000000ffff057224 */ /* 0x000fe400078e0056 */
[----:B------:R-:W-:Y:S02]  /*b800*/  IMAD.MOV.U32 R6, RZ, RZ, R13 ;  /* 0x000000ffff067224 */ /* 0x000fe400078e000d */
[----:B------:R-:W-:Y:S05]  /*b810*/  IMAD.MOV.U32 R7, RZ, RZ, R47 ;  /* 0x000000ffff077224 */ /* 0x000fea00078e002f */
[----:B------:R1:W-:Y:S02]  /*b820*/  STS.128 [R29+0x18000], R4 ;  /* 0x018000041d007388 */ /* 0x0003e40000000c00 */
[----:B-1----:R-:W-:Y:S02]  /*b830*/  IMAD.MOV.U32 R4, RZ, RZ, R15 ;  /* 0x000000ffff047224 */ /* 0x002fe400078e000f */
[----:B------:R-:W-:Y:S02]  /*b840*/  IMAD.MOV.U32 R5, RZ, RZ, R27 ;  /* 0x000000ffff057224 */ /* 0x000fe400078e001b */
[----:B------:R-:W-:Y:S02]  /*b850*/  IMAD.MOV.U32 R6, RZ, RZ, R22 ;  /* 0x000000ffff067224 */ /* 0x000fe400078e0016 */
[----:B------:R-:W-:Y:S02]  /*b860*/  IMAD.MOV.U32 R7, RZ, RZ, R26 ;  /* 0x000000ffff077224 */ /* 0x000fe400078e001a */
[----:B------:R-:W-:Y:S03]  /*b870*/  IMAD.MOV.U32 R22, RZ, RZ, R24 ;  /* 0x000000ffff167224 */ /* 0x000fe600078e0018 */
[----:B------:R1:W-:Y:S08]  /*b880*/  STS.128 [R3+0x18000], R4 ;  /* 0x0180000403007388 */ /* 0x0003f00000000c00 */
[----:B------:R2:W-:Y:S01]  /*b890*/  STS.128 [R2+0x4000], R20 ;  /* 0x0040001402007388 */ /* 0x0005e20000000c00 */
[----:B-1----:R-:W-:Y:S02]  /*b8a0*/  IMAD.MOV.U32 R4, RZ, RZ, R25 ;  /* 0x000000ffff047224 */ /* 0x002fe400078e0019 */
[----:B------:R-:W-:Y:S02]  /*b8b0*/  IMAD.MOV.U32 R5, RZ, RZ, R31 ;  /* 0x000000ffff057224 */ /* 0x000fe400078e001f */
[----:B------:R-:W-:Y:S02]  /*b8c0*/  IMAD.MOV.U32 R6, RZ, RZ, R28 ;  /* 0x000000ffff067224 */ /* 0x000fe400078e001c */
[----:B------:R-:W-:Y:S05]  /*b8d0*/  IMAD.MOV.U32 R7, RZ, RZ, R0 ;  /* 0x000000ffff077224 */ /* 0x000fea00078e0000 */
[----:B------:R2:W-:Y:S01]  /*b8e0*/  STS.128 [R16+0x4000], R4 ;  /* 0x0040000410007388 */ /* 0x0005e20000000c00 */
[----:B------:R-:W-:Y:S01]  /*b8f0*/  @!PT LDS RZ, [RZ] ;  /* 0x00000000fffff984 */ /* 0x000fe20000000800 */
[----:B------:R-:W-:Y:S01]  /*b900*/  @!PT LDS RZ, [RZ] ;  /* 0x00000000fffff984 */ /* 0x000fe20000000800 */
[----:B------:R-:W-:Y:S01]  /*b910*/  @!PT LDS RZ, [RZ] ;  /* 0x00000000fffff984 */ /* 0x000fe20000000800 */
[----:B------:R-:W-:Y:S01]  /*b920*/  @!PT LDS RZ, [RZ] ;  /* 0x00000000fffff984 */ /* 0x000fe20000000800 */
[----:B------:R1:W-:Y:S07]  /*b930*/  MEMBAR.ALL.CTA ;  /* 0x0000000000007992 */ /* 0x0003ee0000008000 */
[----:B-1----:R-:W1:Y:S01]  /*b940*/  FENCE.VIEW.ASYNC.S ;  /* 0x00000000000073c6 */ /* 0x002e620000000000 */
[----:B------:R-:W-:Y:S05]  /*b950*/  @!P0 BRA `(.L_x_203) ;  /* 0x0000000000048947 */ /* 0x000fea0003800000 */
[----:B------:R-:W-:Y:S05]  /*b960*/  BPT.TRAP 0x1 ;  /* 0x000000040000795c */ /* 0x000fea0000300000 */
.L_x_203:
[----:B-1----:R-:W-:Y:S01]  /*b970*/  SYNCS.ARRIVE.TRANS64.A1T0 RZ, [UR36+0x24890], RZ ;  /* 0x024890ffffff79a7 */ /* 0x002fe20008100024 */
[----:B------:R-:W-:Y:S05]  /*b980*/  @!P0 BRA `(.L_x_204) ;  /* 0x0000000000048947 */ /* 0x000fea0003800000 */
[----:B------:R-:W-:Y:S05]  /*b990*/  BPT.TRAP 0x1 ;  /* 0x000000040000795c */ /* 0x000fea0000300000 */
.L_x_204:
[----:B------:R-:W3:Y:S01]  /*b9a0*/  LDL.LU R0, [R1] ;  /* 0x0000000001007983 */ /* 0x000ee20000300800 */
[----:B------:R-:W-:Y:S01]  /*b9b0*/  UIADD3 UR4, UPT, UPT, UR36, 0x24848, URZ ;  /* 0x0002484824047890 */ /* 0x000fe2000fffe0ff */
[----:B------:R-:W-:Y:S02]  /*b9c0*/  LOP3.LUT R111, R111, 0x1, RZ, 0x3c, !PT ;  /* 0x000000016f6f7812 */ /* 0x000fe400078e3cff */
[----:B--2---:R-:W2:Y:S01]  /*b9d0*/  LDL.LU R6, [R1+0x4] ;  /* 0x0000040001067983 */ /* 0x004ea20000300800 */
[----:B------:R-:W-:Y:S03]  /*b9e0*/  UPRMT UR4, UR37, 0x654, UR4 ;  /* 0x0000065425047896 */ /* 0x000fe60008000004 */
[----:B------:R-:W4:Y:S04]  /*b9f0*/  LDL.LU R5, [R1+0xc] ;  /* 0x00000c0001057983 */ /* 0x000f280000300800 */
[----:B------:R-:W5:Y:S02]  /*ba00*/  LDL.LU R4, [R1+0x8] ;  /* 0x0000080001047983 */ /* 0x000f640000300800 */
[----:B------:R-:W-:Y:S02]  /*ba10*/  SYNCS.ARRIVE.TRANS64.RED.A1T0 RZ, [UR4], RZ ;  /* 0x000000ffffff79a7 */ /* 0x000fe40008100404 */
[----:B------:R-:W3:Y:S04]  /*ba20*/  LDL.LU R3, [R1+0x14] ;  /* 0x0000140001037983 */ /* 0x000ee80000300800 */
[----:B------:R-:W2:Y:S02]  /*ba30*/  LDL.LU R2, [R1+0x10] ;  /* 0x0000100001027983 */ /* 0x000ea40000300800 */
[----:B--2---:R-:W-:Y:S02]  /*ba40*/  LOP3.LUT R2, R2, 0x1, RZ, 0x3c, !PT ;  /* 0x0000000102027812 */ /* 0x004fe400078e3cff */
[----:B------:R-:W-:Y:S02]  /*ba50*/  LOP3.LUT R6, R6, 0x1, RZ, 0x3c, !PT ;  /* 0x0000000106067812 */ /* 0x000fe400078e3cff */
[----:B----4-:R-:W-:Y:S02]  /*ba60*/  LOP3.LUT R5, R5, 0x1, RZ, 0x3c, !PT ;  /* 0x0000000105057812 */ /* 0x010fe400078e3cff */
[----:B-----5:R-:W-:Y:S01]  /*ba70*/  LOP3.LUT R4, R4, 0x1, RZ, 0x3c, !PT ;  /* 0x0000000104047812 */ /* 0x020fe200078e3cff */
[----:B------:R2:W-:Y:S01]  /*ba80*/  STL [R1+0x4], R6 ;  /* 0x0000040601007387 */ /* 0x0005e20000100800 */
[----:B---3--:R-:W-:Y:S02]  /*ba90*/  LOP3.LUT R3, R3, 0x1, RZ, 0x3c, !PT ;  /* 0x0000000103037812 */ /* 0x008fe400078e3cff */
[C---:B------:R-:W-:Y:S01]  /*baa0*/  ISETP.GT.U32.AND P1, PT, R0.reuse, 0x1, PT ;  /* 0x000000010000780c */ /* 0x040fe20003f24070 */
[----:B------:R2:W-:Y:S01]  /*bab0*/  STL [R1+0xc], R5 ;  /* 0x00000c0501007387 */ /* 0x0005e20000100800 */
[----:B------:R-:W-:Y:S03]  /*bac0*/  VIADD R0, R0, 0xffffffff ;  /* 0xffffffff00007836 */ /* 0x000fe60000000000 */
[----:B------:R2:W-:Y:S04]  /*bad0*/  STL [R1+0x8], R4 ;  /* 0x0000080401007387 */ /* 0x0005e80000100800 */
[----:B------:R2:W-:Y:S04]  /*bae0*/  STL [R1], R0 ;  /* 0x0000000001007387 */ /* 0x0005e80000100800 */
[----:B------:R2:W-:Y:S04]  /*baf0*/  STL [R1+0x14], R3 ;  /* 0x0000140301007387 */ /* 0x0005e80000100800 */
[----:B------:R2:W-:Y:S01]  /*bb00*/  STL [R1+0x10], R2 ;  /* 0x0000100201007387 */ /* 0x0005e20000100800 */
[----:B------:R-:W-:Y:S05]  /*bb10*/  @P1 BRA `(.L_x_205) ;  /* 0xffffffb800b81947 */ /* 0x000fea000383ffff */
[----:B------:R-:W1:Y:S01]  /*bb20*/  S2R R42, SR_TID.X ;  /* 0x00000000002a7919 */ /* 0x000e620000002100 */
[----:B------:R-:W3:Y:S01]  /*bb30*/  S2UR UR5, SR_CTAID.Y ;  /* 0x00000000000579c3 */ /* 0x000ee20000002600 */
[----:B------:R-:W-:Y:S01]  /*bb40*/  LOP3.LUT R50, R41, 0x600000, RZ, 0xc0, !PT ;  /* 0x0060000029327812 */ /* 0x000fe200078ec0ff */
[----:B------:R-:W-:Y:S01]  /*bb50*/  BSSY.RECONVERGENT B0, `(.L_x_206) ;  /* 0x000001b000007945 */ /* 0x000fe20003800200 */
[----:B--2---:R-:W2:Y:S01]  /*bb60*/  S2R R0, SR_CTAID.X ;  /* 0x0000000000007919 */ /* 0x004ea20000002500 */
[----:B------:R-:W-:Y:S02]  /*bb70*/  LOP3.LUT R43, R72, 0x7f, RZ, 0xc0, !PT ;  /* 0x0000007f482b7812 */ /* 0x000fe400078ec0ff */
[----:B------:R-:W-:Y:S02]  /*bb80*/  LOP3.LUT R50, R50, 0x10, R40, 0xf8, !PT ;  /* 0x0000001032327812 */ /* 0x000fe400078ef828 */
[----:B------:R-:W3:Y:S08]  /*bb90*/  LDC.64 R4, c[0x0][0x988] ;  /* 0x00026200ff047b82 */ /* 0x000ef00000000a00 */
[----:B------:R-:W4:Y:S08]  /*bba0*/  LDC.64 R2, c[0x0][0x9a0] ;  /* 0x00026800ff027b82 */ /* 0x000f300000000a00 */
[----:B------:R-:W5:Y:S08]  /*bbb0*/  S2UR UR4, SR_CTAID.Z ;  /* 0x00000000000479c3 */ /* 0x000f700000002700 */
[----:B------:R-:W5:Y:S01]  /*bbc0*/  LDC R22, c[0x0][0x990] ;  /* 0x00026400ff167b82 */ /* 0x000f620000000800 */
[----:B---3--:R-:W-:Y:S01]  /*bbd0*/  IMAD R7, R5, UR5, RZ ;  /* 0x0000000505077c24 */ /* 0x008fe2000f8e02ff */
[----:B-1----:R-:W-:Y:S01]  /*bbe0*/  SHF.L.U32 R5, R42, 0x10, RZ ;  /* 0x000000102a057819 */ /* 0x002fe200000006ff */
[----:B------:R-:W-:Y:S01]  /*bbf0*/  IMAD R40, R43, R4, RZ ;  /* 0x000000042b287224 */ /* 0x000fe200078e02ff */
[----:B--2---:R-:W-:-:S02]  /*bc00*/  SHF.L.U32 R0, R0, 0x7, RZ ;  /* 0x0000000700007819 */ /* 0x004fc400000006ff */
[----:B------:R-:W-:Y:S02]  /*bc10*/  SHF.R.U32.HI R42, RZ, 0x3, R42 ;  /* 0x00000003ff2a7819 */ /* 0x000fe4000001162a */
[----:B------:R-:W1:Y:S01]  /*bc20*/  LDC R6, c[0x0][0x9a8] ;  /* 0x00026a00ff067b82 */ /* 0x000e620000000800 */
[----:B----4-:R-:W-:Y:S01]  /*bc30*/  IMAD R3, R3, UR5, RZ ;  /* 0x0000000503037c24 */ /* 0x010fe2000f8e02ff */
[----:B------:R-:W-:Y:S01]  /*bc40*/  LOP3.LUT R5, R5, 0x600010, R42, 0xc8, !PT ;  /* 0x0060001005057812 */ /* 0x000fe200078ec82a */
[C---:B------:R-:W-:Y:S01]  /*bc50*/  IMAD R7, R0.reuse, R4, R7 ;  /* 0x0000000400077224 */ /* 0x040fe200078e0207 */
[C---:B------:R-:W-:Y:S01]  /*bc60*/  LOP3.LUT R41, R0.reuse, 0x7f, R72, 0xf8, !PT ;  /* 0x0000007f00297812 */ /* 0x040fe200078ef848 */
[-C--:B------:R-:W-:Y:S01]  /*bc70*/  IMAD R3, R0, R2.reuse, R3 ;  /* 0x0000000200037224 */ /* 0x080fe200078e0203 */
[----:B------:R-:W-:Y:S01]  /*bc80*/  LOP3.LUT R48, R5, 0x100, RZ, 0xfc, !PT ;  /* 0x0000010005307812 */ /* 0x000fe200078efcff */
[----:B------:R-:W-:Y:S01]  /*bc90*/  IMAD R43, R43, R2, RZ ;  /* 0x000000022b2b7224 */ /* 0x000fe200078e02ff */
[----:B------:R-:W-:Y:S01]  /*bca0*/  SHF.R.S32.HI R23, RZ, 0x1f, R40 ;  /* 0x0000001fff177819 */ /* 0x000fe20000011428 */
[----:B-----5:R-:W-:-:S02]  /*bcb0*/  IMAD R22, R22, UR4, R7 ;  /* 0x0000000416167c24 */ /* 0x020fc4000f8e0207 */
[----:B-1----:R-:W-:Y:S01]  /*bcc0*/  IMAD R2, R6, UR4, R3 ;  /* 0x0000000406027c24 */ /* 0x002fe2000f8e0203 */
[----:B------:R-:W-:Y:S01]  /*bcd0*/  IADD3 R3, PT, PT, R48, -0xc0, RZ ;  /* 0xffffff4030037810 */ /* 0x000fe20007ffe0ff */
[----:B------:R-:W-:Y:S05]  /*bce0*/  @!P0 BRA `(.L_x_207) ;  /* 0x0000000000048947 */ /* 0x000fea0003800000 */
[----:B------:R-:W-:Y:S05]  /*bcf0*/  BPT.TRAP 0x1 ;  /* 0x000000040000795c */ /* 0x000fea0000300000 */
.L_x_207:
[----:B------:R-:W-:Y:S05]  /*bd00*/  BSYNC.RECONVERGENT B0 ;  /* 0x0000000000007941 */ /* 0x000fea0003800200 */
.L_x_206:
[----:B------:R-:W-:Y:S02]  /*bd10*/  SHF.L.U32 R0, RZ, 0x1f, RZ ;  /* 0x0000001fff007819 */ /* 0x000fe400000006ff */
[----:B------:R-:W-:Y:S02]  /*bd20*/  SHF.R.U32.HI R49, RZ, 0x5, R72 ;  /* 0x00000005ff317819 */ /* 0x000fe40000011648 */
[----:B------:R-:W1:Y:S01]  /*bd30*/  SYNCS.PHASECHK.TRANS64.TRYWAIT P1, [UR36+0x248a0], R0 ;  /* 0x0248a000ff0075a7 */ /* 0x000e620008021124 */
[----:B------:R-:W-:Y:S02]  /*bd40*/  SHF.R.U32.HI R3, RZ, 0x15, R3 ;  /* 0x00000015ff037819 */ /* 0x000fe40000011603 */
[----:B------:R-:W-:-:S04]  /*bd50*/  LOP3.LUT R49, R49, 0x3, RZ, 0xc0, !PT ;  /* 0x0000000331317812 */ /* 0x000fc800078ec0ff */
[----:B------:R-:W-:Y:S01]  /*bd60*/  ISETP.NE.AND P0, PT, R49, R3, PT ;  /* 0x000000033100720c */ /* 0x000fe20003f05270 */
[----:B-1----:R-:W-:-:S12]  /*bd70*/  @!P1 BRA `(.L_x_208) ;  /* 0x0000002800089947 */ /* 0x002fd80003800000 */
.L_x_292:
[----:B------:R-:W-:Y:S05]  /*bd80*/  @!P0 BRA `(.L_x_209) ;  /* 0x0000000000408947 */ /* 0x000fea0003800000 */
[----:B------:R-:W-:Y:S01]  /*bd90*/  MOV R14, 0x0 ;  /* 0x00000000000e7802 */ /* 0x000fe20000000f00 */
[----:B------:R-:W2:Y:S01]  /*bda0*/  LDCU.64 UR8, c[0x4][0x80] ;  /* 0x01001000ff0877ac */ /* 0x000ea20008000a00 */
[----:B------:R-:W-:Y:S02]  /*bdb0*/  HFMA2 R12, -RZ, RZ, 0, 5.9604644775390625e-08 ;  /* 0x00000001ff0c7431 */ /* 0x000fe400000001ff */
[----:B------:R-:W-:Y:S01]  /*bdc0*/  IMAD.MOV.U32 R8, RZ, RZ, 0x192 ;  /* 0x00000192ff087424 */ /* 0x000fe200078e00ff */
[----:B------:R-:W3:Y:S01]  /*bdd0*/  LDCU.64 UR6, c[0x4][0x88] ;  /* 0x01001100ff0677ac */ /* 0x000ee20008000a00 */
[----:B------:R-:W4:Y:S01]  /*bde0*/  LDC.64 R14, c[0x4][R14] ;  /* 0x010000000e0e7b82 */ /* 0x000f220000000a00 */
[----:B------:R-:W-:Y:S01]  /*bdf0*/  IMAD.MOV.U32 R13, RZ, RZ, RZ ;  /* 0x000000ffff0d7224 */ /* 0x000fe200078e00ff */
[----:B------:R-:W5:Y:S01]  /*be00*/  LDCU.64 UR4, c[0x4][0x8] ;  /* 0x01000100ff0477ac */ /* 0x000f620008000a00 */
[----:B--2---:R-:W-:Y:S01]  /*be10*/  IMAD.U32 R4, RZ, RZ, UR8 ;  /* 0x00000008ff047e24 */ /* 0x004fe2000f8e00ff */
[----:B------:R-:W-:Y:S01]  /*be20*/  MOV R5, UR9 ;  /* 0x0000000900057c02 */ /* 0x000fe20008000f00 */
[----:B---3--:R-:W-:Y:S01]  /*be30*/  IMAD.U32 R6, RZ, RZ, UR6 ;  /* 0x00000006ff067e24 */ /* 0x008fe2000f8e00ff */
[----:B------:R-:W-:Y:S01]  /*be40*/  MOV R7, UR7 ;  /* 0x0000000700077c02 */ /* 0x000fe20008000f00 */
[----:B-----5:R-:W-:Y:S01]  /*be50*/  IMAD.U32 R10, RZ, RZ, UR4 ;  /* 0x00000004ff0a7e24 */ /* 0x020fe2000f8e00ff */
[----:B------:R-:W-:-:S02]  /*be60*/  MOV R11, UR5 ;  /* 0x00000005000b7c02 */ /* 0x000fc40008000f00 */
[----:B------:R-:W-:-:S07]  /*be70*/  LEPC R20, `(.L_x_209) ;  /* 0x000000001014794e */ /* 0x000fce0000000000 */
[----:B-1--4-:R-:W-:Y:S05]  /*be80*/  CALL.ABS.NOINC R14 ;  /* 0x000000000e007343 */ /* 0x012fea0003c00000 */
.L_x_209:
[C---:B-1----:R-:W-:Y:S01]  /*be90*/  VIADD R0, R48.reuse, 0xffffff60 ;  /* 0xffffff6030007836 */ /* 0x042fe20000000000 */
[----:B------:R-:W-:Y:S05]  /*bea0*/  WARPSYNC.ALL ;  /* 0x0000000000007948 */ /* 0x000fea0003800000 */
[----:B------:R-:W-:Y:S02]  /*beb0*/  SHF.R.U32.HI R0, RZ, 0x15, R0 ;  /* 0x00000015ff007819 */ /* 0x000fe40000011600 */
[----:B------:R-:W-:Y:S02]  /*bec0*/  R2UR UR4, R48 ;  /* 0x00000000300472ca */ /* 0x000fe400000e0000 */
[----:B------:R-:W-:-:S11]  /*bed0*/  ISETP.NE.AND P0, PT, R49, R0, PT ;  /* 0x000000003100720c */ /* 0x000fd60003f05270 */
[----:B------:R-:W1:Y:S02]  /*bee0*/  LDTM.x16 R24, tmem[UR4+-0xc0] ;  /* 0xffff4004001879ee */ /* 0x000e64000824ff00 */
[----:B-1----:R-:W-:Y:S05]  /*bef0*/  @!P0 BRA `(.L_x_210) ;  /* 0x0000000000408947 */ /* 0x002fea0003800000 */
[----:B------:R-:W-:Y:S01]  /*bf00*/  MOV R14, 0x0 ;  /* 0x00000000000e7802 */ /* 0x000fe20000000f00 */
[----:B------:R-:W1:Y:S01]  /*bf10*/  LDCU.64 UR8, c[0x4][0x80] ;  /* 0x01001000ff0877ac */ /* 0x000e620008000a00 */
[----:B------:R-:W-:Y:S02]  /*bf20*/  HFMA2 R12, -RZ, RZ, 0, 5.9604644775390625e-08 ;  /* 0x00000001ff0c7431 */ /* 0x000fe400000001ff */
[----:B------:R-:W-:Y:S01]  /*bf30*/  IMAD.MOV.U32 R8, RZ, RZ, 0x192 ;  /* 0x00000192ff087424 */ /* 0x000fe200078e00ff */
[----:B------:R-:W2:Y:S01]  /*bf40*/  LDCU.64 UR6, c[0x4][0x88] ;  /* 0x01001100ff0677ac */ /* 0x000ea20008000a00 */
[----:B------:R-:W3:Y:S01]  /*bf50*/  LDC.64 R14, c[0x4][R14] ;  /* 0x010000000e0e7b82 */ /* 0x000ee20000000a00 */
[----:B------:R-:W-:Y:S01]  /*bf60*/  IMAD.MOV.U32 R13, RZ, RZ, RZ ;  /* 0x000000ffff0d7224 */ /* 0x000fe200078e00ff */
[----:B------:R-:W4:Y:S01]  /*bf70*/  LDCU.64 UR4, c[0x4][0x8] ;  /* 0x01000100ff0477ac */ /* 0x000f220008000a00 */
[----:B-1----:R-:W-:Y:S01]  /*bf80*/  IMAD.U32 R4, RZ, RZ, UR8 ;  /* 0x00000008ff047e24 */ /* 0x002fe2000f8e00ff */
[----:B------:R-:W-:Y:S01]  /*bf90*/  MOV R5, UR9 ;  /* 0x0000000900057c02 */ /* 0x000fe20008000f00 */
[----:B--2---:R-:W-:Y:S01]  /*bfa0*/  IMAD.U32 R6, RZ, RZ, UR6 ;  /* 0x00000006ff067e24 */ /* 0x004fe2000f8e00ff */
[----:B------:R-:W-:Y:S01]  /*bfb0*/  MOV R7, UR7 ;  /* 0x0000000700077c02 */ /* 0x000fe20008000f00 */
[----:B----4-:R-:W-:Y:S01]  /*bfc0*/  IMAD.U32 R10, RZ, RZ, UR4 ;  /* 0x00000004ff0a7e24 */ /* 0x010fe2000f8e00ff */
[----:B------:R-:W-:-:S02]  /*bfd0*/  MOV R11, UR5 ;  /* 0x00000005000b7c02 */ /* 0x000fc40008000f00 */
[----:B------:R-:W-:-:S07]  /*bfe0*/  LEPC R20, `(.L_x_210) ;  /* 0x000000001014794e */ /* 0x000fce0000000000 */
[----:B---3--:R-:W-:Y:S05]  /*bff0*/  CALL.ABS.NOINC R14 ;  /* 0x000000000e007343 */ /* 0x008fea0003c00000 */
.L_x_210:
[----:B------:R-:W1:Y:S01]  /*c000*/  LDC.64 R46, c[0x0][0x358] ;  /* 0x0000d600ff2e7b82 */ /* 0x000e620000000a00 */
[----:B------:R-:W-:Y:S05]  /*c010*/  WARPSYNC.ALL ;  /* 0x0000000000007948 */ /* 0x000fea0003800000 */
[----:B------:R-:W-:Y:S02]  /*c020*/  LOP3.LUT R42, R42, 0x10, RZ, 0xc0, !PT ;  /* 0x000000102a2a7812 */ /* 0x000fe400078ec0ff */
[----:B------:R-:W-:Y:S01]  /*c030*/  R2UR UR4, R48 ;  /* 0x00000000300472ca */ /* 0x000fe200000e0000 */
[----:B------:R-:W2:Y:S01]  /*c040*/  LDCU UR9, c[0x0][0x38c] ;  /* 0x00007180ff0977ac */ /* 0x000ea20008000800 */
[----:B------:R-:W-:Y:S01]  /*c050*/  IADD3 R2, P2, P1, R2, R43, R42 ;  /* 0x0000002b02027210 */ /* 0x000fe2000795e02a */
[C---:B------:R-:W-:Y:S01]  /*c060*/  VIADD R45, R42.reuse, 0x8 ;  /* 0x000000082a2d7836 */ /* 0x040fe20000000000 */
[----:B------:R-:W-:Y:S01]  /*c070*/  SHF.R.S32.HI R0, RZ, 0x1f, R43 ;  /* 0x0000001fff007819 */ /* 0x000fe2000001142b */
[----:B------:R-:W3:Y:S01]  /*c080*/  LDCU UR8, c[0x0][0x384] ;  /* 0x00007080ff0877ac */ /* 0x000ee20008000800 */
[C---:B------:R-:W-:Y:S01]  /*c090*/  VIADD R44, R42.reuse, 0x20 ;  /* 0x000000202a2c7836 */ /* 0x040fe20000000000 */
[----:B------:R-:W4:Y:S01]  /*c0a0*/  S2UR UR37, SR_CgaCtaId ;  /* 0x00000000002579c3 */ /* 0x000f220000008800 */
[----:B------:R-:W-:Y:S01]  /*c0b0*/  VIADD R43, R42, 0x28 ;  /* 0x000000282a2b7836 */ /* 0x000fe20000000000 */
[----:B------:R-:W5:Y:S01]  /*c0c0*/  LDCU.64 UR6, c[0x0][0x998] ;  /* 0x00013300ff0677ac */ /* 0x000f620008000a00 */
[----:B------:R-:W-:Y:S01]  /*c0d0*/  IADD3.X R0, PT, PT, RZ, R0, RZ, P2, P1 ;  /* 0x00000000ff007210 */ /* 0x000fe200017e24ff */
[----:B------:R-:W-:Y:S01]  /*c0e0*/  BSSY.RECONVERGENT B0, `(.L_x_211) ;  /* 0x000002a000007945 */ /* 0x000fe20003800200 */
[----:B------:R-:W-:Y:S01]  /*c0f0*/  ISETP.NE.AND P0, PT, R52, 0x3, PT ;  /* 0x000000033400780c */ /* 0x000fe20003f05270 */
[----:B------:R-:W4:Y:S01]  /*c100*/  LDTM.x16 R4, tmem[UR4+-0xa0] ;  /* 0xffff6004000479ee */ /* 0x000f22000824ff00 */
[----:B--2---:R-:W-:-:S02]  /*c110*/  ISETP.GE.AND P5, PT, R42, UR9, PT ;  /* 0x000000092a007c0c */ /* 0x004fc4000bfa6270 */
[----:B------:R-:W-:Y:S02]  /*c120*/  ISETP.GE.AND P4, PT, R45, UR9, PT ;  /* 0x000000092d007c0c */ /* 0x000fe4000bf86270 */
[----:B---3--:R-:W-:Y:S02]  /*c130*/  ISETP.GE.U32.OR P5, PT, R41, UR8, P5 ;  /* 0x0000000829007c0c */ /* 0x008fe4000afa6470 */
[----:B------:R-:W-:Y:S02]  /*c140*/  ISETP.GE.AND P3, PT, R44, UR9, PT ;  /* 0x000000092c007c0c */ /* 0x000fe4000bf66270 */
[C---:B-----5:R-:W-:Y:S02]  /*c150*/  LEA R20, P1, R2.reuse, UR6, 0x1 ;  /* 0x0000000602147c11 */ /* 0x060fe4000f8208ff */
[----:B------:R-:W-:Y:S02]  /*c160*/  ISETP.GE.AND P2, PT, R43, UR9, PT ;  /* 0x000000092b007c0c */ /* 0x000fe4000bf46270 */
[----:B------:R-:W-:-:S02]  /*c170*/  LEA.HI.X R21, R2, UR7, R0, 0x1, P1 ;  /* 0x0000000702157c11 */ /* 0x000fc400088f0c00 */
[C---:B------:R-:W-:Y:S02]  /*c180*/  ISETP.GE.U32.OR P4, PT, R41.reuse, UR8, P4 ;  /* 0x0000000829007c0c */ /* 0x040fe4000a786470 */
[C---:B------:R-:W-:Y:S02]  /*c190*/  ISETP.GE.U32.OR P3, PT, R41.reuse, UR8, P3 ;  /* 0x0000000829007c0c */ /* 0x040fe40009f66470 */
[----:B------:R-:W-:Y:S02]  /*c1a0*/  ISETP.GE.U32.OR P2, PT, R41, UR8, P2 ;  /* 0x0000000829007c0c */ /* 0x000fe40009746470 */
[----:B----4-:R-:W-:Y:S02]  /*c1b0*/  F2FP.F16.F32.PACK_AB R0, R5, R4 ;  /* 0x000000040500723e */ /* 0x010fe400000000ff */
[----:B------:R-:W-:Y:S01]  /*c1c0*/  F2FP.F16.F32.PACK_AB R2, R7, R6 ;  /* 0x000000060702723e */ /* 0x000fe200000000ff */
[----:B-1----:R-:W-:Y:S08]  /*c1d0*/  @P5 BRA `(.L_x_212) ;  /* 0x0000000000685947 */ /* 0x002ff00003800000 */
[----:B------:R-:W-:Y:S02]  /*c1e0*/  F2FP.F16.F32.PACK_AB R28, R29, R28 ;  /* 0x0000001c1d1c723e */ /* 0x000fe400000000ff */
[----:B------:R-:W-:Y:S02]  /*c1f0*/  F2FP.F16.F32.PACK_AB R30, R31, R30 ;  /* 0x0000001e1f1e723e */ /* 0x000fe400000000ff */
[----:B------:R-:W-:Y:S02]  /*c200*/  PRMT R4, R28, 0x7632, R4 ;  /* 0x000076321c047816 */ /* 0x000fe40000000004 */
[----:B------:R-:W-:Y:S02]  /*c210*/  F2FP.F16.F32.PACK_AB R24, R25, R24 ;  /* 0x000000181918723e */ /* 0x000fe400000000ff */
[----:B------:R-:W-:Y:S02]  /*c220*/  LOP3.LUT R4, R4, 0xffff, RZ, 0xc0, !PT ;  /* 0x0000ffff04047812 */ /* 0x000fe400078ec0ff */
[----:B------:R-:W-:-:S02]  /*c230*/  PRMT R6, R30, 0x7632, R6 ;  /* 0x000076321e067816 */ /* 0x000fc40000000006 */
[----:B------:R-:W-:Y:S01]  /*c240*/  PRMT R3, R24, 0x7632, R3 ;  /* 0x0000763218037816 */ /* 0x000fe20000000003 */
[----:B------:R-:W-:Y:S01]  /*c250*/  IMAD.WIDE.U32 R56, R4, 0x10000, RZ ;  /* 0x0001000004387825 */ /* 0x000fe200078e00ff */
[----:B------:R-:W-:Y:S02]  /*c260*/  F2FP.F16.F32.PACK_AB R26, R27, R26 ;  /* 0x0000001a1b1a723e */ /* 0x000fe400000000ff */
[----:B------:R-:W-:Y:S01]  /*c270*/  LOP3.LUT R3, R3, 0xffff, RZ, 0xc0, !PT ;  /* 0x0000ffff03037812 */ /* 0x000fe200078ec0ff */
[----:B------:R-:W-:Y:S01]  /*c280*/  IMAD.U32 R6, R6, 0x10000, RZ ;  /* 0x0001000006067824 */ /* 0x000fe200078e00ff */
[----:B------:R-:W-:Y:S02]  /*c290*/  LOP3.LUT R30, R57, 0xffff, R30, 0xf8, !PT ;  /* 0x0000ffff391e7812 */ /* 0x000fe400078ef81e */
[----:B------:R-:W-:Y:S01]  /*c2a0*/  LOP3.LUT R7, R56, 0xffff, R28, 0xf8, !PT ;  /* 0x0000ffff38077812 */ /* 0x000fe200078ef81c */
[----:B------:R-:W-:Y:S01]  /*c2b0*/  IMAD.WIDE.U32 R54, R3, 0x10000, RZ ;  /* 0x0001000003367825 */ /* 0x000fe200078e00ff */
[----:B------:R-:W-:-:S02]  /*c2c0*/  LOP3.LUT R6, R30, R6, RZ, 0xfc, !PT ;  /* 0x000000061e067212 */ /* 0x000fc400078efcff */
[----:B------:R-:W-:Y:S02]  /*c2d0*/  PRMT R5, R26, 0x7632, R5 ;  /* 0x000076321a057816 */ /* 0x000fe40000000005 */
[----:B------:R-:W-:Y:S02]  /*c2e0*/  R2UR UR4, R46 ;  /* 0x000000002e0472ca */ /* 0x000fe400000e0000 */
[----:B------:R-:W-:Y:S01]  /*c2f0*/  R2UR UR5, R47 ;  /* 0x000000002f0572ca */ /* 0x000fe200000e0000 */
[----:B------:R-:W-:Y:S01]  /*c300*/  IMAD.U32 R5, R5, 0x10000, RZ ;  /* 0x0001000005057824 */ /* 0x000fe200078e00ff */
[-C--:B------:R-:W-:Y:S02]  /*c310*/  LOP3.LUT R7, R7, R6.reuse, RZ, 0x3c, !PT ;  /* 0x0000000607077212 */ /* 0x080fe400078e3cff */
[----:B------:R-:W-:Y:S02]  /*c320*/  LOP3.LUT R26, R55, 0xffff, R26, 0xf8, !PT ;  /* 0x0000ffff371a7812 */ /* 0x000fe400078ef81a */
[----:B------:R-:W-:-:S02]  /*c330*/  LOP3.LUT R6, R7, R6, RZ, 0x3c, !PT ;  /* 0x0000000607067212 */ /* 0x000fc400078e3cff */
[----:B------:R-:W-:Y:S02]  /*c340*/  LOP3.LUT R4, R54, 0xffff, R24, 0xf8, !PT ;  /* 0x0000ffff36047812 */ /* 0x000fe400078ef818 */
[----:B------:R-:W-:Y:S02]  /*c350*/  LOP3.LUT R5, R26, R5, RZ, 0xfc, !PT ;  /* 0x000000051a057212 */ /* 0x000fe400078efcff */
[----:B------:R-:W-:-:S05]  /*c360*/  LOP3.LUT R7, R7, R6, RZ, 0x3c, !PT ;  /* 0x0000000607077212 */ /* 0x000fca00078e3cff */
[----:B------:R1:W-:Y:S02]  /*c370*/  STG.E.128 desc[UR4][R20.64], R4 ;  /* 0x0000000414007986 */ /* 0x0003e4000c101d04 */
.L_x_212:
[----:B------:R-:W-:Y:S05]  /*c380*/  BSYNC.RECONVERGENT B0 ;  /* 0x0000000000007941 */ /* 0x000fea0003800200 */
.L_x_211:
[----:B------:R-:W-:Y:S04]  /*c390*/  BSSY.RECONVERGENT B0, `(.L_x_213) ;  /* 0x000001c000007945 */ /* 0x000fe80003800200 */
[----:B------:R-:W-:Y:S05]  /*c3a0*/  @P4 BRA `(.L_x_214) ;  /* 0x0000000000684947 */ /* 0x000fea0003800000 */
[----:B------:R-:W-:Y:S02]  /*c3b0*/  F2FP.F16.F32.PACK_AB R36, R37, R36 ;  /* 0x000000242524723e */ /* 0x000fe400000000ff */
[----:B------:R-:W-:Y:S02]  /*c3c0*/  F2FP.F16.F32.PACK_AB R38, R39, R38 ;  /* 0x000000262726723e */ /* 0x000fe400000000ff */
[----:B-1----:R-:W-:Y:S02]  /*c3d0*/  PRMT R4, R36, 0x7632, R4 ;  /* 0x0000763224047816 */ /* 0x002fe40000000004 */
        /* <DEDUP_REMOVED lines=23> */
.L_x_214:
[----:B------:R-:W-:Y:S05]  /*c550*/  BSYNC.RECONVERGENT B0 ;  /* 0x0000000000007941 */ /* 0x000fea0003800200 */
.L_x_213:
[----:B------:R-:W-:Y:S01]  /*c560*/  BSSY.RECONVERGENT B0, `(.L_x_215) ;  /* 0x000001a000007945 */ /* 0x000fe20003800200 */
[----:B------:R-:W-:Y:S02]  /*c570*/  PRMT R3, R0, 0x7632, R3 ;  /* 0x0000763200037816 */ /* 0x000fe40000000003 */
[----:B-12---:R-:W-:Y:S01]  /*c580*/  PRMT R4, R2, 0x7632, R4 ;  /* 0x0000763202047816 */ /* 0x006fe20000000004 */
[----:B------:R-:W-:Y:S06]  /*c590*/  @P3 BRA `(.L_x_216) ;  /* 0x0000000000583947 */ /* 0x000fec0003800000 */
[----:B------:R-:W-:Y:S01]  /*c5a0*/  F2FP.F16.F32.PACK_AB R8, R9, R8 ;  /* 0x000000080908723e */ /* 0x000fe200000000ff */
[----:B------:R-:W-:Y:S01]  /*c5b0*/  IMAD.U32 R4, R4, 0x10000, RZ ;  /* 0x0001000004047824 */ /* 0x000fe200078e00ff */
[----:B------:R-:W-:Y:S02]  /*c5c0*/  LOP3.LUT R3, R3, 0xffff, RZ, 0xc0, !PT ;  /* 0x0000ffff03037812 */ /* 0x000fe400078ec0ff */
[----:B------:R-:W-:Y:S02]  /*c5d0*/  PRMT R5, R8, 0x7632, R5 ;  /* 0x0000763208057816 */ /* 0x000fe40000000005 */
[----:B------:R-:W-:Y:S01]  /*c5e0*/  F2FP.F16.F32.PACK_AB R10, R11, R10 ;  /* 0x0000000a0b0a723e */ /* 0x000fe200000000ff */
[----:B------:R-:W-:Y:S01]  /*c5f0*/  IMAD.WIDE.U32 R6, R3, 0x10000, RZ ;  /* 0x0001000003067825 */ /* 0x000fe200078e00ff */
[----:B------:R-:W-:Y:S02]  /*c600*/  LOP3.LUT R5, R5, 0xffff, RZ, 0xc0, !PT ;  /* 0x0000ffff05057812 */ /* 0x000fe400078ec0ff */
[----:B------:R-:W-:-:S02]  /*c610*/  PRMT R3, R10, 0x7632, R3 ;  /* 0x000076320a037816 */ /* 0x000fc40000000003 */
[----:B------:R-:W-:Y:S01]  /*c620*/  LOP3.LUT R2, R7, 0xffff, R2, 0xf8, !PT ;  /* 0x0000ffff07027812 */ /* 0x000fe200078ef802 */
[----:B------:R-:W-:Y:S01]  /*c630*/  IMAD.WIDE.U32 R24, R5, 0x10000, RZ ;  /* 0x0001000005187825 */ /* 0x000fe200078e00ff */
[----:B------:R-:W-:Y:S02]  /*c640*/  R2UR UR4, R46 ;  /* 0x000000002e0472ca */ /* 0x000fe400000e0000 */
[----:B------:R-:W-:Y:S01]  /*c650*/  R2UR UR5, R47 ;  /* 0x000000002f0572ca */ /* 0x000fe200000e0000 */
[----:B------:R-:W-:Y:S01]  /*c660*/  IMAD.U32 R3, R3, 0x10000, RZ ;  /* 0x0001000003037824 */ /* 0x000fe200078e00ff */
[----:B------:R-:W-:Y:S02]  /*c670*/  LOP3.LUT R10, R25, 0xffff, R10, 0xf8, !PT ;  /* 0x0000ffff190a7812 */ /* 0x000fe400078ef80a */
[----:B------:R-:W-:Y:S02]  /*c680*/  LOP3.LUT R4, R2, R4, RZ, 0xfc, !PT ;  /* 0x0000000402047212 */ /* 0x000fe400078efcff */
[----:B------:R-:W-:-:S02]  /*c690*/  LOP3.LUT R0, R6, 0xffff, R0, 0xf8, !PT ;  /* 0x0000ffff06007812 */ /* 0x000fc400078ef800 */
[----:B------:R-:W-:Y:S01]  /*c6a0*/  LOP3.LUT R3, R10, R3, RZ, 0xfc, !PT ;  /* 0x000000030a037212 */ /* 0x000fe200078efcff */
[----:B------:R-:W-:Y:S01]  /*c6b0*/  IMAD.MOV.U32 R5, RZ, RZ, R4 ;  /* 0x000000ffff057224 */ /* 0x000fe200078e0004 */
[----:B------:R-:W-:Y:S01]  /*c6c0*/  LOP3.LUT R6, R24, 0xffff, R8, 0xf8, !PT ;  /* 0x0000ffff18067812 */ /* 0x000fe200078ef808 */
[----:B------:R-:W-:Y:S02]  /*c6d0*/  IMAD.MOV.U32 R4, RZ, RZ, R0 ;  /* 0x000000ffff047224 */ /* 0x000fe400078e0000 */
[----:B------:R-:W-:-:S05]  /*c6e0*/  IMAD.MOV.U32 R7, RZ, RZ, R3 ;  /* 0x000000ffff077224 */ /* 0x000fca00078e0003 */
[----:B------:R1:W-:Y:S02]  /*c6f0*/  STG.E.128 desc[UR4][R20.64+0x40], R4 ;  /* 0x0000400414007986 */ /* 0x0003e4000c101d04 */
.L_x_216:
[----:B------:R-:W-:Y:S05]  /*c700*/  BSYNC.RECONVERGENT B0 ;  /* 0x0000000000007941 */ /* 0x000fea0003800200 */
.L_x_215:
[----:B------:R-:W-:Y:S04]  /*c710*/  BSSY.RECONVERGENT B0, `(.L_x_217) ;  /* 0x000001b000007945 */ /* 0x000fe80003800200 */
[----:B------:R-:W-:Y:S05]  /*c720*/  @P2 BRA `(.L_x_218) ;  /* 0x0000000000642947 */ /* 0x000fea0003800000 */
[----:B------:R-:W-:Y:S02]  /*c730*/  F2FP.F16.F32.PACK_AB R12, R13, R12 ;  /* 0x0000000c0d0c723e */ /* 0x000fe400000000ff */
[----:B------:R-:W-:Y:S02]  /*c740*/  F2FP.F16.F32.PACK_AB R16, R17, R16 ;  /* 0x000000101110723e */ /* 0x000fe400000000ff */
[----:B------:R-:W-:Y:S02]  /*c750*/  PRMT R0, R12, 0x7632, R0 ;  /* 0x000076320c007816 */ /* 0x000fe40000000000 */
[----:B------:R-:W-:Y:S02]  /*c760*/  PRMT R2, R16, 0x7632, R2 ;  /* 0x0000763210027816 */ /* 0x000fe40000000002 */
[----:B------:R-:W-:Y:S02]  /*c770*/  F2FP.F16.F32.PACK_AB R14, R15, R14 ;  /* 0x0000000e0f0e723e */ /* 0x000fe400000000ff */
[----:B------:R-:W-:-:S02]  /*c780*/  LOP3.LUT R0, R0, 0xffff, RZ, 0xc0, !PT ;  /* 0x0000ffff00007812 */ /* 0x000fc400078ec0ff */
[----:B------:R-:W-:Y:S02]  /*c790*/  F2FP.F16.F32.PACK_AB R18, R19, R18 ;  /* 0x000000121312723e */ /* 0x000fe400000000ff */
[----:B------:R-:W-:Y:S01]  /*c7a0*/  LOP3.LUT R2, R2, 0xffff, RZ, 0xc0, !PT ;  /* 0x0000ffff02027812 */ /* 0x000fe200078ec0ff */
[----:B-1----:R-:W-:Y:S01]  /*c7b0*/  IMAD.WIDE.U32 R6, R0, 0x10000, RZ ;  /* 0x0001000000067825 */ /* 0x002fe200078e00ff */
[----:B------:R-:W-:Y:S02]  /*c7c0*/  PRMT R3, R14, 0x7632, R3 ;  /* 0x000076320e037816 */ /* 0x000fe40000000003 */
[----:B------:R-:W-:Y:S01]  /*c7d0*/  PRMT R4, R18, 0x7632, R4 ;  /* 0x0000763212047816 */ /* 0x000fe20000000004 */
[----:B------:R-:W-:Y:S01]  /*c7e0*/  IMAD.WIDE.U32 R8, R2, 0x10000, RZ ;  /* 0x0001000002087825 */ /* 0x000fe200078e00ff */
[----:B------:R-:W-:Y:S02]  /*c7f0*/  LOP3.LUT R14, R7, 0xffff, R14, 0xf8, !PT ;  /* 0x0000ffff070e7812 */ /* 0x000fe400078ef80e */
[----:B------:R-:W-:Y:S01]  /*c800*/  R2UR UR4, R46 ;  /* 0x000000002e0472ca */ /* 0x000fe200000e0000 */
[----:B------:R-:W-:Y:S01]  /*c810*/  IMAD.U32 R3, R3, 0x10000, RZ ;  /* 0x0001000003037824 */ /* 0x000fe200078e00ff */
[----:B------:R-:W-:Y:S01]  /*c820*/  R2UR UR5, R47 ;  /* 0x000000002f0572ca */ /* 0x000fe200000e0000 */
[----:B------:R-:W-:Y:S01]  /*c830*/  IMAD.U32 R4, R4, 0x10000, RZ ;  /* 0x0001000004047824 */ /* 0x000fe200078e00ff */
[----:B------:R-:W-:-:S02]  /*c840*/  LOP3.LUT R18, R9, 0xffff, R18, 0xf8, !PT ;  /* 0x0000ffff09127812 */ /* 0x000fc400078ef812 */
[----:B------:R-:W-:Y:S02]  /*c850*/  LOP3.LUT R5, R6, 0xffff, R12, 0xf8, !PT ;  /* 0x0000ffff06057812 */ /* 0x000fe400078ef80c */
[----:B------:R-:W-:Y:S02]  /*c860*/  LOP3.LUT R3, R14, R3, RZ, 0xfc, !PT ;  /* 0x000000030e037212 */ /* 0x000fe400078efcff */
[----:B------:R-:W-:Y:S01]  /*c870*/  LOP3.LUT R7, R18, R4, RZ, 0xfc, !PT ;  /* 0x0000000412077212 */ /* 0x000fe200078efcff */
[----:B------:R-:W-:Y:S01]  /*c880*/  IMAD.MOV.U32 R4, RZ, RZ, R5 ;  /* 0x000000ffff047224 */ /* 0x000fe200078e0005 */
[----:B------:R-:W-:Y:S01]  /*c890*/  LOP3.LUT R6, R8, 0xffff, R16, 0xf8, !PT ;  /* 0x0000ffff08067812 */ /* 0x000fe200078ef810 */
[----:B------:R-:W-:-:S05]  /*c8a0*/  IMAD.MOV.U32 R5, RZ, RZ, R3 ;  /* 0x000000ffff057224 */ /* 0x000fca00078e0003 */
[----:B------:R2:W-:Y:S02]  /*c8b0*/  STG.E.128 desc[UR4][R20.64+0x50], R4 ;  /* 0x0000500414007986 */ /* 0x0005e4000c101d04 */
.L_x_218:
[----:B------:R-:W-:Y:S05]  /*c8c0*/  BSYNC.RECONVERGENT B0 ;  /* 0x0000000000007941 */ /* 0x000fea0003800200 */
.L_x_217:
[----:B------:R-:W-:Y:S01]  /*c8d0*/  NOP ;  /* 0x0000000000007918 */ /* 0x000fe20000000000 */
[----:B------:R-:W-:Y:S05]  /*c8e0*/  @!P0 BRA `(.L_x_219) ;  /* 0x0000000000088947 */ /* 0x000fea0003800000 */
[----:B------:R-:W-:Y:S05]  /*c8f0*/  BPT.TRAP 0x1 ;  /* 0x000000040000795c */ /* 0x000fea0000300000 */
[----:B------:R-:W-:Y:S05]  /*c900*/  BPT.TRAP 0x1 ;  /* 0x000000040000795c */ /* 0x000fea0000300000 */
.L_x_219:
[----:B------:R-:W-:-:S04]  /*c910*/  UIADD3 UR4, UPT, UPT, UR36, 0x248b0, URZ ;  /* 0x000248b024047890 */ /* 0x000fc8000fffe0ff */
[----:B------:R-:W-:-:S09]  /*c920*/  UPRMT UR4, UR37, 0x654, UR4 ;  /* 0x0000065425047896 */ /* 0x000fd20008000004 */
[----:B------:R-:W-:Y:S01]  /*c930*/  SYNCS.ARRIVE.TRANS64.RED.A1T0 RZ, [UR4], RZ ;  /* 0x000000ffffff79a7 */ /* 0x000fe20008100404 */
[----:B------:R-:W-:Y:S05]  /*c940*/  @!P0 BRA `(.L_x_220) ;  /* 0x0000000000048947 */ /* 0x000fea0003800000 */
[----:B------:R-:W-:Y:S05]  /*c950*/  BPT.TRAP 0x1 ;  /* 0x000000040000795c */ /* 0x000fea0000300000 */
.L_x_220:
[----:B------:R-:W-:Y:S02]  /*c960*/  SHF.L.U32 R2, RZ, 0x1f, RZ ;  /* 0x0000001fff027819 */ /* 0x000fe400000006ff */
[----:B------:R-:W-:Y:S02]  /*c970*/  SHF.R.U32.HI R0, RZ, 0x15, R50 ;  /* 0x00000015ff007819 */ /* 0x000fe40000011632 */
[----:B------:R-:W3:Y:S02]  /*c980*/  SYNCS.PHASECHK.TRANS64.TRYWAIT P1, [UR36+0x248a8], R2 ;  /* 0x0248a802ff0075a7 */ /* 0x000ee40008021124 */
[----:B------:R-:W-:Y:S01]  /*c990*/  ISETP.NE.AND P0, PT, R49, R0, PT ;  /* 0x000000003100720c */ /* 0x000fe20003f05270 */
[----:B---3--:R-:W-:-:S12]  /*c9a0*/  @!P1 BRA `(.L_x_221) ;  /* 0x0000001c00149947 */ /* 0x008fd80003800000 */
.L_x_294:
[----:B------:R-:W-:Y:S05]  /*c9b0*/  @!P0 BRA `(.L_x_222) ;  /* 0x0000000000408947 */ /* 0x000fea0003800000 */
[----:B---3--:R-:W-:Y:S01]  /*c9c0*/  MOV R2, 0x0 ;  /* 0x0000000000027802 */ /* 0x008fe20000000f00 */
[----:B------:R-:W1:Y:S01]  /*c9d0*/  LDCU.64 UR8, c[0x4][0x80] ;  /* 0x01001000ff0877ac */ /* 0x000e620008000a00 */
[----:B------:R-:W-:Y:S02]  /*c9e0*/  HFMA2 R12, -RZ, RZ, 0, 5.9604644775390625e-08 ;  /* 0x00000001ff0c7431 */ /* 0x000fe400000001ff */
[----:B------:R-:W-:Y:S01]  /*c9f0*/  IMAD.MOV.U32 R8, RZ, RZ, 0x192 ;  /* 0x00000192ff087424 */ /* 0x000fe200078e00ff */
[----:B------:R-:W3:Y:S01]  /*ca00*/  LDCU.64 UR6, c[0x4][0x88] ;  /* 0x01001100ff0677ac */ /* 0x000ee20008000a00 */
[----:B------:R-:W4:Y:S01]  /*ca10*/  LDC.64 R2, c[0x4][R2] ;  /* 0x0100000002027b82 */ /* 0x000f220000000a00 */
[----:B------:R-:W-:Y:S01]  /*ca20*/  IMAD.MOV.U32 R13, RZ, RZ, RZ ;  /* 0x000000ffff0d7224 */ /* 0x000fe200078e00ff */
[----:B------:R-:W5:Y:S01]  /*ca30*/  LDCU.64 UR4, c[0x4][0x8] ;  /* 0x01000100ff0477ac */ /* 0x000f620008000a00 */
[----:B-12---:R-:W-:Y:S01]  /*ca40*/  IMAD.U32 R4, RZ, RZ, UR8 ;  /* 0x00000008ff047e24 */ /* 0x006fe2000f8e00ff */
[----:B------:R-:W-:Y:S01]  /*ca50*/  MOV R5, UR9 ;  /* 0x0000000900057c02 */ /* 0x000fe20008000f00 */
[----:B---3--:R-:W-:Y:S01]  /*ca60*/  IMAD.U32 R6, RZ, RZ, UR6 ;  /* 0x00000006ff067e24 */ /* 0x008fe2000f8e00ff */
[----:B------:R-:W-:Y:S01]  /*ca70*/  MOV R7, UR7 ;  /* 0x0000000700077c02 */ /* 0x000fe20008000f00 */
[----:B-----5:R-:W-:Y:S01]  /*ca80*/  IMAD.U32 R10, RZ, RZ, UR4 ;  /* 0x00000004ff0a7e24 */ /* 0x020fe2000f8e00ff */
[----:B------:R-:W-:-:S02]  /*ca90*/  MOV R11, UR5 ;  /* 0x00000005000b7c02 */ /* 0x000fc40008000f00 */
[----:B------:R-:W-:-:S07]  /*caa0*/  LEPC R20, `(.L_x_222) ;  /* 0x000000001014794e */ /* 0x000fce0000000000 */
[----:B----4-:R-:W-:Y:S05]  /*cab0*/  CALL.ABS.NOINC R2 ;  /* 0x0000000002007343 */ /* 0x010fea0003c00000 */
.L_x_222:
[----:B---3--:R-:W-:Y:S01]  /*cac0*/  VIADD R0, R48, 0xffffff20 ;  /* 0xffffff2030007836 */ /* 0x008fe20000000000 */
[----:B------:R-:W-:Y:S05]  /*cad0*/  WARPSYNC.ALL ;  /* 0x0000000000007948 */ /* 0x000fea0003800000 */
[----:B------:R-:W-:Y:S02]  /*cae0*/  SHF.R.U32.HI R0, RZ, 0x15, R0 ;  /* 0x00000015ff007819 */ /* 0x000fe40000011600 */
[----:B------:R-:W-:Y:S02]  /*caf0*/  R2UR UR4, R50 ;  /* 0x00000000320472ca */ /* 0x000fe400000e0000 */
[----:B------:R-:W-:-:S11]  /*cb00*/  ISETP.NE.AND P0, PT, R49, R0, PT ;  /* 0x000000003100720c */ /* 0x000fd60003f05270 */
[----:B------:R-:W3:Y:S02]  /*cb10*/  LDTM.x16 R24, tmem[UR4] ;  /* 0x00000004001879ee */ /* 0x000ee40008240000 */
[----:B---3--:R-:W-:Y:S05]  /*cb20*/  @!P0 BRA `(.L_x_223) ;  /* 0x0000000000408947 */ /* 0x008fea0003800000 */
[----:B------:R-:W-:Y:S01]  /*cb30*/  MOV R2, 0x0 ;  /* 0x0000000000027802 */ /* 0x000fe20000000f00 */
        /* <DEDUP_REMOVED lines=15> */
.L_x_223:
[----:B------:R-:W-:Y:S05]  /*cc30*/  WARPSYNC.ALL ;  /* 0x0000000000007948 */ /* 0x000fea0003800000 */
[----:B------:R-:W-:Y:S01]  /*cc40*/  R2UR UR4, R48 ;  /* 0x00000000300472ca */ /* 0x000fe200000e0000 */
[----:B------:R-:W3:Y:S01]  /*cc50*/  LDCU UR8, c[0x0][0x388] ;  /* 0x00007100ff0877ac */ /* 0x000ee20008000800 */
[----:B------:R-:W-:Y:S01]  /*cc60*/  IADD3 R22, P2, P1, R22, R40, R42 ;  /* 0x0000002816167210 */ /* 0x000fe2000795e02a */
[----:B------:R-:W-:Y:S01]  /*cc70*/  BSSY.RECONVERGENT B0, `(.L_x_224) ;  /* 0x0000037000007945 */ /* 0x000fe20003800200 */
[----:B------:R-:W-:Y:S01]  /*cc80*/  ISETP.NE.AND P0, PT, R52, 0x3, PT ;  /* 0x000000033400780c */ /* 0x000fe20003f05270 */
[----:B------:R-:W4:Y:S01]  /*cc90*/  LDCU UR5, c[0x0][0x384] ;  /* 0x00007080ff0577ac */ /* 0x000f220008000800 */
[----:B------:R-:W-:Y:S01]  /*cca0*/  IADD3.X R23, PT, PT, RZ, R23, RZ, P2, P1 ;  /* 0x00000017ff177210 */ /* 0x000fe200017e24ff */
[----:B------:R-:W5:Y:S06]  /*ccb0*/  LDCU.64 UR6, c[0x0][0x980] ;  /* 0x00013000ff0677ac */ /* 0x000f6c0008000a00 */
[----:B-12---:R-:W1:Y:S01]  /*ccc0*/  LDTM.x16 R4, tmem[UR4+-0xe0] ;  /* 0xffff2004000479ee */ /* 0x006e62000824ff00 */
[----:B------:R-:W1:Y:S01]  /*ccd0*/  LDCU UR4, c[0x0][0x448] ;  /* 0x00008900ff0477ac */ /* 0x000e620008000800 */
[----:B---3--:R-:W-:-:S02]  /*cce0*/  ISETP.GE.AND P6, PT, R42, UR8, PT ;  /* 0x000000082a007c0c */ /* 0x008fc4000bfc6270 */
[----:B------:R-:W-:Y:S02]  /*ccf0*/  ISETP.GE.AND P5, PT, R45, UR8, PT ;  /* 0x000000082d007c0c */ /* 0x000fe4000bfa6270 */
[----:B----4-:R-:W-:Y:S02]  /*cd00*/  ISETP.GE.U32.OR P6, PT, R41, UR5, P6 ;  /* 0x0000000529007c0c */ /* 0x010fe4000b7c6470 */
[----:B------:R-:W-:Y:S02]  /*cd10*/  ISETP.GE.AND P4, PT, R44, UR8, PT ;  /* 0x000000082c007c0c */ /* 0x000fe4000bf86270 */
[----:B------:R-:W-:Y:S02]  /*cd20*/  ISETP.GE.AND P3, PT, R43, UR8, PT ;  /* 0x000000082b007c0c */ /* 0x000fe4000bf66270 */
[----:B-----5:R-:W-:Y:S02]  /*cd30*/  LEA R40, P1, R22, UR6, 0x1 ;  /* 0x0000000616287c11 */ /* 0x020fe4000f8208ff */
[----:B------:R-:W-:-:S02]  /*cd40*/  ISETP.GE.U32.OR P5, PT, R41, UR5, P5 ;  /* 0x0000000529007c0c */ /* 0x000fc4000afa6470 */
[C---:B------:R-:W-:Y:S02]  /*cd50*/  ISETP.GE.U32.OR P4, PT, R41.reuse, UR5, P4 ;  /* 0x0000000529007c0c */ /* 0x040fe4000a786470 */
[----:B------:R-:W-:Y:S02]  /*cd60*/  ISETP.GE.U32.OR P3, PT, R41, UR5, P3 ;  /* 0x0000000529007c0c */ /* 0x000fe40009f66470 */
[----:B------:R-:W-:Y:S01]  /*cd70*/  LEA.HI.X R41, R22, UR7, R23, 0x1, P1 ;  /* 0x0000000716297c11 */ /* 0x000fe200088f0c17 */
[----:B-1----:R-:W-:Y:S01]  /*cd80*/  FMUL R4, R4, UR4 ;  /* 0x0000000404047c20 */ /* 0x002fe20008400000 */
[----:B------:R-:W-:Y:S01]  /*cd90*/  FMUL R5, R5, UR4 ;  /* 0x0000000405057c20 */ /* 0x000fe20008400000 */
[----:B------:R-:W-:Y:S08]  /*cda0*/  @P6 BRA `(.L_x_225) ;  /* 0x00000000008c6947 */ /* 0x000ff00003800000 */
[----:B------:R-:W-:Y:S01]  /*cdb0*/  FMUL R0, R28, UR4 ;  /* 0x000000041c007c20 */ /* 0x000fe20008400000 */
[----:B------:R-:W-:Y:S01]  /*cdc0*/  FMUL R29, R29, UR4 ;  /* 0x000000041d1d7c20 */ /* 0x000fe20008400000 */
[----:B------:R-:W-:Y:S01]  /*cdd0*/  FMUL R2, R26, UR4 ;  /* 0x000000041a027c20 */ /* 0x000fe20008400000 */
[----:B------:R-:W-:Y:S01]  /*cde0*/  FMUL R27, R27, UR4 ;  /* 0x000000041b1b7c20 */ /* 0x000fe20008400000 */
[----:B------:R-:W-:Y:S01]  /*cdf0*/  FMUL R3, R24, UR4 ;  /* 0x0000000418037c20 */ /* 0x000fe20008400000 */
[----:B------:R-:W-:Y:S01]  /*ce00*/  FMUL R25, R25, UR4 ;  /* 0x0000000419197c20 */ /* 0x000fe20008400000 */
[----:B------:R-:W-:Y:S01]  /*ce10*/  F2FP.F16.F32.PACK_AB R0, R29, R0 ;  /* 0x000000001d00723e */ /* 0x000fe200000000ff */
[----:B------:R-:W-:Y:S01]  /*ce20*/  FMUL R30, R30, UR4 ;  /* 0x000000041e1e7c20 */ /* 0x000fe20008400000 */
[----:B------:R-:W-:Y:S01]  /*ce30*/  F2FP.F16.F32.PACK_AB R2, R27, R2 ;  /* 0x000000021b02723e */ /* 0x000fe200000000ff */
[----:B------:R-:W-:Y:S01]  /*ce40*/  FMUL R31, R31, UR4 ;  /* 0x000000041f1f7c20 */ /* 0x000fe20008400000 */
[----:B------:R-:W-:-:S02]  /*ce50*/  F2FP.F16.F32.PACK_AB R3, R25, R3 ;  /* 0x000000031903723e */ /* 0x000fc400000000ff */
[----:B------:R-:W-:Y:S02]  /*ce60*/  PRMT R22, R0, 0x7632, R22 ;  /* 0x0000763200167816 */ /* 0x000fe40000000016 */
[C---:B------:R-:W-:Y:S02]  /*ce70*/  PRMT R21, R2.reuse, 0x7610, R21 ;  /* 0x0000761002157816 */ /* 0x040fe40000000015 */
[----:B------:R-:W-:Y:S02]  /*ce80*/  PRMT R23, R2, 0x7632, R23 ;  /* 0x0000763202177816 */ /* 0x000fe40000000017 */
[----:B------:R-:W-:Y:S02]  /*ce90*/  PRMT R20, R3, 0x7632, R20 ;  /* 0x0000763203147816 */ /* 0x000fe40000000014 */
[----:B------:R-:W-:Y:S01]  /*cea0*/  F2FP.F16.F32.PACK_AB R2, R31, R30 ;  /* 0x0000001e1f02723e */ /* 0x000fe200000000ff */
[----:B------:R-:W-:Y:S01]  /*ceb0*/  IMAD.U32 R23, R23, 0x10000, RZ ;  /* 0x0001000017177824 */ /* 0x000fe200078e00ff */
[----:B------:R-:W-:-:S02]  /*cec0*/  LOP3.LUT R22, R22, 0xffff, RZ, 0xc0, !PT ;  /* 0x0000ffff16167812 */ /* 0x000fc400078ec0ff */
[----:B------:R-:W-:Y:S02]  /*ced0*/  LOP3.LUT R20, R20, 0xffff, RZ, 0xc0, !PT ;  /* 0x0000ffff14147812 */ /* 0x000fe400078ec0ff */
[----:B------:R-:W-:Y:S01]  /*cee0*/  PRMT R24, R2, 0x7632, R24 ;  /* 0x0000763202187816 */ /* 0x000fe20000000018 */
[----:B------:R-:W-:Y:S01]  /*cef0*/  IMAD.WIDE.U32 R28, R22, 0x10000, RZ ;  /* 0x00010000161c7825 */ /* 0x000fe200078e00ff */
[----:B------:R-:W-:Y:S02]  /*cf00*/  R2UR UR6, R46 ;  /* 0x000000002e0672ca */ /* 0x000fe400000e0000 */
[----:B------:R-:W-:Y:S01]  /*cf10*/  R2UR UR7, R47 ;  /* 0x000000002f0772ca */ /* 0x000fe200000e0000 */
[----:B------:R-:W-:Y:S01]  /*cf20*/  IMAD.WIDE.U32 R26, R20, 0x10000, RZ ;  /* 0x00010000141a7825 */ /* 0x000fe200078e00ff */
[----:B------:R-:W-:Y:S02]  /*cf30*/  LOP3.LUT R2, R29, 0xffff, R2, 0xf8, !PT ;  /* 0x0000ffff1d027812 */ /* 0x000fe400078ef802 */
[----:B------:R-:W-:Y:S01]  /*cf40*/  LOP3.LUT R0, R28, 0xffff, R0, 0xf8, !PT ;  /* 0x0000ffff1c007812 */ /* 0x000fe200078ef800 */
[----:B------:R-:W-:Y:S01]  /*cf50*/  IMAD.U32 R24, R24, 0x10000, RZ ;  /* 0x0001000018187824 */ /* 0x000fe200078e00ff */
[----:B------:R-:W-:-:S02]  /*cf60*/  LOP3.LUT R21, R27, 0xffff, R21, 0xf8, !PT ;  /* 0x0000ffff1b157812 */ /* 0x000fc400078ef815 */
[----:B------:R-:W-:Y:S01]  /*cf70*/  LOP3.LUT R3, R26, 0xffff, R3, 0xf8, !PT ;  /* 0x0000ffff1a037812 */ /* 0x000fe200078ef803 */
[----:B------:R-:W-:Y:S01]  /*cf80*/  IMAD.MOV.U32 R22, RZ, RZ, R0 ;  /* 0x000000ffff167224 */ /* 0x000fe200078e0000 */
[----:B------:R-:W-:Y:S02]  /*cf90*/  LOP3.LUT R2, R2, R24, RZ, 0xfc, !PT ;  /* 0x0000001802027212 */ /* 0x000fe400078efcff */
[----:B------:R-:W-:Y:S01]  /*cfa0*/  LOP3.LUT R21, R21, R23, RZ, 0xfc, !PT ;  /* 0x0000001715157212 */ /* 0x000fe200078efcff */
[----:B------:R-:W-:Y:S02]  /*cfb0*/  IMAD.MOV.U32 R20, RZ, RZ, R3 ;  /* 0x000000ffff147224 */ /* 0x000fe400078e0003 */
[----:B------:R-:W-:-:S05]  /*cfc0*/  IMAD.MOV.U32 R23, RZ, RZ, R2 ;  /* 0x000000ffff177224 */ /* 0x000fca00078e0002 */
[----:B------:R1:W-:Y:S02]  /*cfd0*/  STG.E.128 desc[UR6][R40.64], R20 ;  /* 0x0000001428007986 */ /* 0x0003e4000c101d06 */
.L_x_225:
[----:B------:R-:W-:Y:S05]  /*cfe0*/  BSYNC.RECONVERGENT B0 ;  /* 0x0000000000007941 */ /* 0x000fea0003800200 */
.L_x_224:
[----:B------:R-:W-:Y:S01]  /*cff0*/  BSSY.RECONVERGENT B0, `(.L_x_226) ;  /* 0x0000028000007945 */ /* 0x000fe20003800200 */
[----:B------:R-:W-:Y:S01]  /*d000*/  F2FP.F16.F32.PACK_AB R0, R5, R4 ;  /* 0x000000040500723e */ /* 0x000fe200000000ff */
[----:B-1----:R-:W-:Y:S01]  /*d010*/  FMUL R20, R6, UR4 ;  /* 0x0000000406147c20 */ /* 0x002fe20008400000 */
[----:B------:R-:W-:Y:S01]  /*d020*/  FMUL R21, R7, UR4 ;  /* 0x0000000407157c20 */ /* 0x000fe20008400000 */
[----:B------:R-:W-:Y:S06]  /*d030*/  @P5 BRA `(.L_x_227) ;  /* 0x00000000008c5947 */ /* 0x000fec0003800000 */
        /* <DEDUP_REMOVED lines=10> */
[----:B------:R-:W-:-:S02]  /*d0e0*/  PRMT R5, R2, 0x7632, R5 ;  /* 0x0000763202057816 */ /* 0x000fc40000000005 */
[----:B------:R-:W-:Y:S02]  /*d0f0*/  PRMT R7, R4, 0x7632, R7 ;  /* 0x0000763204077816 */ /* 0x000fe40000000007 */
[----:B------:R-:W-:Y:S02]  /*d100*/  PRMT R6, R2, 0x7610, R6 ;  /* 0x0000761002067816 */ /* 0x000fe40000000006 */
[----:B------:R-:W-:Y:S02]  /*d110*/  F2FP.F16.F32.PACK_AB R3, R35, R3 ;  /* 0x000000032303723e */ /* 0x000fe400000000ff */
[----:B------:R-:W-:Y:S02]  /*d120*/  F2FP.F16.F32.PACK_AB R2, R39, R38 ;  /* 0x000000262702723e */ /* 0x000fe400000000ff */
[----:B------:R-:W-:Y:S02]  /*d130*/  LOP3.LUT R5, R5, 0xffff, RZ, 0xc0, !PT ;  /* 0x0000ffff05057812 */ /* 0x000fe400078ec0ff */
[----:B------:R-:W-:-:S02]  /*d140*/  LOP3.LUT R7, R7, 0xffff, RZ, 0xc0, !PT ;  /* 0x0000ffff07077812 */ /* 0x000fc400078ec0ff */
[----:B------:R-:W-:Y:S01]  /*d150*/  PRMT R22, R3, 0x7632, R22 ;  /* 0x0000763203167816 */ /* 0x000fe20000000016 */
[----:B------:R-:W-:Y:S01]  /*d160*/  IMAD.WIDE.U32 R24, R5, 0x10000, RZ ;  /* 0x0001000005187825 */ /* 0x000fe200078e00ff */
[----:B------:R-:W-:Y:S02]  /*d170*/  PRMT R23, R2, 0x7632, R23 ;  /* 0x0000763202177816 */ /* 0x000fe40000000017 */
[----:B------:R-:W-:Y:S01]  /*d180*/  R2UR UR6, R46 ;  /* 0x000000002e0672ca */ /* 0x000fe200000e0000 */
[----:B------:R-:W-:Y:S01]  /*d190*/  IMAD.WIDE.U32 R26, R7, 0x10000, RZ ;  /* 0x00010000071a7825 */ /* 0x000fe200078e00ff */
[----:B------:R-:W-:Y:S02]  /*d1a0*/  LOP3.LUT R3, R25, 0xffff, R3, 0xf8, !PT ;  /* 0x0000ffff19037812 */ /* 0x000fe400078ef803 */
[----:B------:R-:W-:Y:S01]  /*d1b0*/  R2UR UR7, R47 ;  /* 0x000000002f0772ca */ /* 0x000fe200000e0000 */
[----:B------:R-:W-:Y:S01]  /*d1c0*/  IMAD.U32 R22, R22, 0x10000, RZ ;  /* 0x0001000016167824 */ /* 0x000fe200078e00ff */
[----:B------:R-:W-:Y:S01]  /*d1d0*/  LOP3.LUT R2, R27, 0xffff, R2, 0xf8, !PT ;  /* 0x0000ffff1b027812 */ /* 0x000fe200078ef802 */
[----:B------:R-:W-:Y:S01]  /*d1e0*/  IMAD.U32 R23, R23, 0x10000, RZ ;  /* 0x0001000017177824 */ /* 0x000fe200078e00ff */
[----:B------:R-:W-:-:S02]  /*d1f0*/  LOP3.LUT R5, R24, 0xffff, R6, 0xf8, !PT ;  /* 0x0000ffff18057812 */ /* 0x000fc400078ef806 */
[----:B------:R-:W-:Y:S02]  /*d200*/  LOP3.LUT R3, R3, R22, RZ, 0xfc, !PT ;  /* 0x0000001603037212 */ /* 0x000fe400078efcff */
[----:B------:R-:W-:Y:S02]  /*d210*/  LOP3.LUT R2, R2, R23, RZ, 0xfc, !PT ;  /* 0x0000001702027212 */ /* 0x000fe400078efcff */
[----:B------:R-:W-:Y:S01]  /*d220*/  LOP3.LUT R6, R26, 0xffff, R4, 0xf8, !PT ;  /* 0x0000ffff1a067812 */ /* 0x000fe200078ef804 */
[----:B------:R-:W-:Y:S02]  /*d230*/  IMAD.MOV.U32 R4, RZ, RZ, R5 ;  /* 0x000000ffff047224 */ /* 0x000fe400078e0005 */
[----:B------:R-:W-:Y:S02]  /*d240*/  IMAD.MOV.U32 R5, RZ, RZ, R3 ;  /* 0x000000ffff057224 */ /* 0x000fe400078e0003 */
[----:B------:R-:W-:-:S05]  /*d250*/  IMAD.MOV.U32 R7, RZ, RZ, R2 ;  /* 0x000000ffff077224 */ /* 0x000fca00078e0002 */
[----:B------:R1:W-:Y:S02]  /*d260*/  STG.E.128 desc[UR6][R40.64+0x10], R4 ;  /* 0x0000100428007986 */ /* 0x0003e4000c101d06 */
.L_x_227:
[----:B------:R-:W-:Y:S05]  /*d270*/  BSYNC.RECONVERGENT B0 ;  /* 0x0000000000007941 */ /* 0x000fea0003800200 */
.L_x_226:
[C---:B------:R-:W-:Y:S01]  /*d280*/  PRMT R2, R0.reuse, 0x7632, R2 ;  /* 0x0000763200027816 */ /* 0x040fe20000000002 */
[----:B------:R-:W-:Y:S01]  /*d290*/  BSSY.RECONVERGENT B0, `(.L_x_228) ;  /* 0x0000027000007945 */ /* 0x000fe20003800200 */
[----:B-1----:R-:W-:Y:S01]  /*d2a0*/  PRMT R4, R0, 0x7610, R4 ;  /* 0x0000761000047816 */ /* 0x002fe20000000004 */
[----:B------:R-:W-:Y:S01]  /*d2b0*/  FMUL R18, R18, UR4 ;  /* 0x0000000412127c20 */ /* 0x000fe20008400000 */
[----:B------:R-:W-:Y:S01]  /*d2c0*/  F2FP.F16.F32.PACK_AB R0, R21, R20 ;  /* 0x000000141500723e */ /* 0x000fe200000000ff */
[----:B------:R-:W-:Y:S01]  /*d2d0*/  FMUL R19, R19, UR4 ;  /* 0x0000000413137c20 */ /* 0x000fe20008400000 */
[----:B------:R-:W-:Y:S01]  /*d2e0*/  FMUL R3, R14, UR4 ;  /* 0x000000040e037c20 */ /* 0x000fe20008400000 */
[----:B------:R-:W-:Y:S01]  /*d2f0*/  FMUL R15, R15, UR4 ;  /* 0x000000040f0f7c20 */ /* 0x000fe20008400000 */
[----:B------:R-:W-:Y:S01]  /*d300*/  FMUL R16, R16, UR4 ;  /* 0x0000000410107c20 */ /* 0x000fe20008400000 */
[----:B------:R-:W-:Y:S01]  /*d310*/  FMUL R17, R17, UR4 ;  /* 0x0000000411117c20 */ /* 0x000fe20008400000 */
[----:B------:R-:W-:Y:S01]  /*d320*/  FMUL R12, R12, UR4 ;  /* 0x000000040c0c7c20 */ /* 0x000fe20008400000 */
[----:B------:R-:W-:Y:S01]  /*d330*/  FMUL R13, R13, UR4 ;  /* 0x000000040d0d7c20 */ /* 0x000fe20008400000 */
[----:B------:R-:W-:-:S02]  /*d340*/  PRMT R5, R0, 0x7632, R5 ;  /* 0x0000763200057816 */ /* 0x000fc40000000005 */
[----:B------:R-:W-:Y:S01]  /*d350*/  PRMT R6, R0, 0x7610, R6 ;  /* 0x0000761000067816 */ /* 0x000fe20000000006 */
[----:B------:R-:W-:Y:S06]  /*d360*/  @P4 BRA `(.L_x_229) ;  /* 0x0000000000644947 */ /* 0x000fec0003800000 */
[----:B------:R-:W-:Y:S01]  /*d370*/  FMUL R0, R8, UR4 ;  /* 0x0000000408007c20 */ /* 0x000fe20008400000 */
[----:B------:R-:W-:Y:S01]  /*d380*/  FMUL R9, R9, UR4 ;  /* 0x0000000409097c20 */ /* 0x000fe20008400000 */
[----:B------:R-:W-:Y:S01]  /*d390*/  FMUL R10, R10, UR4 ;  /* 0x000000040a0a7c20 */ /* 0x000fe20008400000 */
[----:B------:R-:W-:Y:S01]  /*d3a0*/  FMUL R11, R11, UR4 ;  /* 0x000000040b0b7c20 */ /* 0x000fe20008400000 */
[----:B------:R-:W-:Y:S01]  /*d3b0*/  LOP3.LUT R8, R2, 0xffff, RZ, 0xc0, !PT ;  /* 0x0000ffff02087812 */ /* 0x000fe200078ec0ff */
[----:B------:R-:W-:Y:S01]  /*d3c0*/  IMAD.U32 R5, R5, 0x10000, RZ ;  /* 0x0001000005057824 */ /* 0x000fe200078e00ff */
[----:B------:R-:W-:Y:S02]  /*d3d0*/  F2FP.F16.F32.PACK_AB R0, R9, R0 ;  /* 0x000000000900723e */ /* 0x000fe400000000ff */
[----:B------:R-:W-:Y:S01]  /*d3e0*/  F2FP.F16.F32.PACK_AB R2, R11, R10 ;  /* 0x0000000a0b02723e */ /* 0x000fe200000000ff */
[----:B------:R-:W-:Y:S01]  /*d3f0*/  IMAD.WIDE.U32 R10, R8, 0x10000, RZ ;  /* 0x00010000080a7825 */ /* 0x000fe200078e00ff */
[----:B------:R-:W-:-:S02]  /*d400*/  PRMT R7, R0, 0x7632, R7 ;  /* 0x0000763200077816 */ /* 0x000fc40000000007 */
[----:B------:R-:W-:Y:S02]  /*d410*/  PRMT R8, R2, 0x7632, R8 ;  /* 0x0000763202087816 */ /* 0x000fe40000000008 */
[----:B------:R-:W-:Y:S02]  /*d420*/  LOP3.LUT R7, R7, 0xffff, RZ, 0xc0, !PT ;  /* 0x0000ffff07077812 */ /* 0x000fe400078ec0ff */
[----:B------:R-:W-:Y:S01]  /*d430*/  R2UR UR6, R46 ;  /* 0x000000002e0672ca */ /* 0x000fe200000e0000 */
[----:B------:R-:W-:Y:S01]  /*d440*/  IMAD.U32 R8, R8, 0x10000, RZ ;  /* 0x0001000008087824 */ /* 0x000fe200078e00ff */
[----:B------:R-:W-:Y:S01]  /*d450*/  R2UR UR7, R47 ;  /* 0x000000002f0772ca */ /* 0x000fe200000e0000 */
[----:B------:R-:W-:Y:S01]  /*d460*/  IMAD.WIDE.U32 R20, R7, 0x10000, RZ ;  /* 0x0001000007147825 */ /* 0x000fe200078e00ff */
[----:B------:R-:W-:Y:S02]  /*d470*/  LOP3.LUT R6, R11, 0xffff, R6, 0xf8, !PT ;  /* 0x0000ffff0b067812 */ /* 0x000fe400078ef806 */
[----:B------:R-:W-:-:S02]  /*d480*/  LOP3.LUT R4, R10, 0xffff, R4, 0xf8, !PT ;  /* 0x0000ffff0a047812 */ /* 0x000fc400078ef804 */
[----:B------:R-:W-:Y:S02]  /*d490*/  LOP3.LUT R2, R21, 0xffff, R2, 0xf8, !PT ;  /* 0x0000ffff15027812 */ /* 0x000fe400078ef802 */
[----:B------:R-:W-:Y:S02]  /*d4a0*/  LOP3.LUT R0, R20, 0xffff, R0, 0xf8, !PT ;  /* 0x0000ffff14007812 */ /* 0x000fe400078ef800 */
[----:B------:R-:W-:Y:S02]  /*d4b0*/  LOP3.LUT R2, R2, R8, RZ, 0xfc, !PT ;  /* 0x0000000802027212 */ /* 0x000fe400078efcff */
[----:B------:R-:W-:Y:S01]  /*d4c0*/  LOP3.LUT R5, R6, R5, RZ, 0xfc, !PT ;  /* 0x0000000506057212 */ /* 0x000fe200078efcff */
[----:B------:R-:W-:Y:S02]  /*d4d0*/  IMAD.MOV.U32 R6, RZ, RZ, R0 ;  /* 0x000000ffff067224 */ /* 0x000fe400078e0000 */
[----:B------:R-:W-:-:S05]  /*d4e0*/  IMAD.MOV.U32 R7, RZ, RZ, R2 ;  /* 0x000000ffff077224 */ /* 0x000fca00078e0002 */
[----:B------:R1:W-:Y:S02]  /*d4f0*/  STG.E.128 desc[UR6][R40.64+0x40], R4 ;  /* 0x0000400428007986 */ /* 0x0003e4000c101d06 */
.L_x_229:
[----:B------:R-:W-:Y:S05]  /*d500*/  BSYNC.RECONVERGENT B0 ;  /* 0x0000000000007941 */ /* 0x000fea0003800200 */
.L_x_228:
[----:B------:R-:W-:Y:S04]  /*d510*/  BSSY.RECONVERGENT B0, `(.L_x_230) ;  /* 0x000001e000007945 */ /* 0x000fe80003800200 */
[----:B------:R-:W-:Y:S05]  /*d520*/  @P3 BRA `(.L_x_231) ;  /* 0x0000000000703947 */ /* 0x000fea0003800000 */
[----:B------:R-:W-:Y:S02]  /*d530*/  F2FP.F16.F32.PACK_AB R0, R13, R12 ;  /* 0x0000000c0d00723e */ /* 0x000fe400000000ff */
[----:B------:R-:W-:Y:S02]  /*d540*/  F2FP.F16.F32.PACK_AB R2, R17, R16 ;  /* 0x000000101102723e */ /* 0x000fe400000000ff */
[----:B-1----:R-:W-:Y:S02]  /*d550*/  PRMT R4, R0, 0x7632, R4 ;  /* 0x0000763200047816 */ /* 0x002fe40000000004 */
[----:B------:R-:W-:Y:S02]  /*d560*/  PRMT R6, R2, 0x7632, R6 ;  /* 0x0000763202067816 */ /* 0x000fe40000000006 */
[----:B------:R-:W-:Y:S02]  /*d570*/  PRMT R5, R0, 0x7610, R5 ;  /* 0x0000761000057816 */ /* 0x000fe40000000005 */
[----:B------:R-:W-:-:S02]  /*d580*/  F2FP.F16.F32.PACK_AB R3, R15, R3 ;  /* 0x000000030f03723e */ /* 0x000fc400000000ff */
[----:B------:R-:W-:Y:S02]  /*d590*/  F2FP.F16.F32.PACK_AB R0, R19, R18 ;  /* 0x000000121300723e */ /* 0x000fe400000000ff */
[----:B------:R-:W-:Y:S02]  /*d5a0*/  LOP3.LUT R4, R4, 0xffff, RZ, 0xc0, !PT ;  /* 0x0000ffff04047812 */ /* 0x000fe400078ec0ff */
[----:B------:R-:W-:Y:S02]  /*d5b0*/  LOP3.LUT R6, R6, 0xffff, RZ, 0xc0, !PT ;  /* 0x0000ffff06067812 */ /* 0x000fe400078ec0ff */
[----:B------:R-:W-:Y:S01]  /*d5c0*/  PRMT R7, R3, 0x7632, R7 ;  /* 0x0000763203077816 */ /* 0x000fe20000000007 */
[----:B------:R-:W-:Y:S01]  /*d5d0*/  IMAD.WIDE.U32 R10, R4, 0x10000, RZ ;  /* 0x00010000040a7825 */ /* 0x000fe200078e00ff */
[----:B------:R-:W-:Y:S02]  /*d5e0*/  PRMT R8, R0, 0x7632, R8 ;  /* 0x0000763200087816 */ /* 0x000fe40000000008 */
[----:B------:R-:W-:Y:S01]  /*d5f0*/  R2UR UR4, R46 ;  /* 0x000000002e0472ca */ /* 0x000fe200000e0000 */
[----:B------:R-:W-:Y:S01]  /*d600*/  IMAD.WIDE.U32 R12, R6, 0x10000, RZ ;  /* 0x00010000060c7825 */ /* 0x000fe200078e00ff */
[----:B------:R-:W-:-:S02]  /*d610*/  LOP3.LUT R3, R11, 0xffff, R3, 0xf8, !PT ;  /* 0x0000ffff0b037812 */ /* 0x000fc400078ef803 */
[----:B------:R-:W-:Y:S01]  /*d620*/  R2UR UR5, R47 ;  /* 0x000000002f0572ca */ /* 0x000fe200000e0000 */
[----:B------:R-:W-:Y:S01]  /*d630*/  IMAD.U32 R7, R7, 0x10000, RZ ;  /* 0x0001000007077824 */ /* 0x000fe200078e00ff */
[----:B------:R-:W-:Y:S01]  /*d640*/  LOP3.LUT R0, R13, 0xffff, R0, 0xf8, !PT ;  /* 0x0000ffff0d007812 */ /* 0x000fe200078ef800 */
[----:B------:R-:W-:Y:S01]  /*d650*/  IMAD.U32 R8, R8, 0x10000, RZ ;  /* 0x0001000008087824 */ /* 0x000fe200078e00ff */
[----:B------:R-:W-:Y:S02]  /*d660*/  LOP3.LUT R5, R10, 0xffff, R5, 0xf8, !PT ;  /* 0x0000ffff0a057812 */ /* 0x000fe400078ef805 */
[----:B------:R-:W-:Y:S02]  /*d670*/  LOP3.LUT R2, R12, 0xffff, R2, 0xf8, !PT ;  /* 0x0000ffff0c027812 */ /* 0x000fe400078ef802 */
[----:B------:R-:W-:Y:S01]  /*d680*/  LOP3.LUT R3, R3, R7, RZ, 0xfc, !PT ;  /* 0x0000000703037212 */ /* 0x000fe200078efcff */
[----:B------:R-:W-:Y:S01]  /*d690*/  IMAD.MOV.U32 R4, RZ, RZ, R5 ;  /* 0x000000ffff047224 */ /* 0x000fe200078e0005 */
[----:B------:R-:W-:Y:S01]  /*d6a0*/  LOP3.LUT R0, R0, R8, RZ, 0xfc, !PT ;  /* 0x0000000800007212 */ /* 0x000fe200078efcff */
[----:B------:R-:W-:-:S02]  /*d6b0*/  IMAD.MOV.U32 R6, RZ, RZ, R2 ;  /* 0x000000ffff067224 */ /* 0x000fc400078e0002 */
[----:B------:R-:W-:Y:S02]  /*d6c0*/  IMAD.MOV.U32 R5, RZ, RZ, R3 ;  /* 0x000000ffff057224 */ /* 0x000fe400078e0003 */
[----:B------:R-:W-:-:S05]  /*d6d0*/  IMAD.MOV.U32 R7, RZ, RZ, R0 ;  /* 0x000000ffff077224 */ /* 0x000fca00078e0000 */
[----:B------:R2:W-:Y:S02]  /*d6e0*/  STG.E.128 desc[UR4][R40.64+0x50], R4 ;  /* 0x0000500428007986 */ /* 0x0005e4000c101d04 */
.L_x_231:
[----:B------:R-:W-:Y:S05]  /*d6f0*/  BSYNC.RECONVERGENT B0 ;  /* 0x0000000000007941 */ /* 0x000fea0003800200 */
.L_x_230:
[----:B------:R-:W-:Y:S01]  /*d700*/  NOP ;  /* 0x0000000000007918 */ /* 0x000fe20000000000 */
[----:B------:R-:W-:Y:S05]  /*d710*/  @!P0 BRA `(.L_x_232) ;  /* 0x0000000000088947 */ /* 0x000fea0003800000 */
[----:B------:R-:W-:Y:S05]  /*d720*/  BPT.TRAP 0x1 ;  /* 0x000000040000795c */ /* 0x000fea0000300000 */
[----:B------:R-:W-:Y:S05]  /*d730*/  BPT.TRAP 0x1 ;  /* 0x000000040000795c */ /* 0x000fea0000300000 */
.L_x_232:
[----:B------:R-:W-:Y:S01]  /*d740*/  UIADD3 UR4, UPT, UPT, UR36, 0x248b8, URZ ;  /* 0x000248b824047890 */ /* 0x000fe2000fffe0ff */
[----:B------:R-:W-:-:S03]  /*d750*/  LOP3.LUT P0, RZ, R110, 0x7, RZ, 0xc0, !PT ;  /* 0x000000076eff7812 */ /* 0x000fc6000780c0ff */
[----:B------:R-:W-:-:S09]  /*d760*/  UPRMT UR4, UR37, 0x654, UR4 ;  /* 0x0000065425047896 */ /* 0x000fd20008000004 */
[----:B------:R-:W-:Y:S01]  /*d770*/  SYNCS.ARRIVE.TRANS64.RED.A1T0 RZ, [UR4], RZ ;  /* 0x000000ffffff79a7 */ /* 0x000fe20008100404 */
[----:B------:R-:W-:Y:S06]  /*d780*/  BAR.SYNC.DEFER_BLOCKING 0x1, 0x100 ;  /* 0x0044000000007b1d */ /* 0x000fec0000010000 */
[----:B------:R-:W-:Y:S05]  /*d790*/  @P0 EXIT ;  /* 0x000000000000094d */ /* 0x000fea0003800000 */
[----:B------:R-:W3:Y:S01]  /*d7a0*/  S2UR UR5, SR_CgaCtaId ;  /* 0x00000000000579c3 */ /* 0x000ee20000008800 */
[----:B------:R-:W-:Y:S01]  /*d7b0*/  UMOV UR4, 0x400 ;  /* 0x0000040000047882 */ /* 0x000fe20000000000 */
[----:B------:R-:W-:Y:S01]  /*d7c0*/  IMAD.MOV.U32 R2, RZ, RZ, 0xffff ;  /* 0x0000ffffff027424 */ /* 0x000fe200078e00ff */
[----:B---3--:R-:W-:-:S09]  /*d7d0*/  ULEA UR4, UR5, UR4, 0x18 ;  /* 0x0000000405047291 */ /* 0x008fd2000f8ec0ff */
[----:B------:R-:W3:Y:S01]  /*d7e0*/  LDS R3, [UR4+0x248c0] ;  /* 0x0248c004ff037984 */ /* 0x000ee20008000800 */
[----:B------:R-:W-:Y:S02]  /*d7f0*/  UMOV UR4, 0x40 ;  /* 0x0000004000047882 */ /* 0x000fe40000000000 */
[----:B------:R-:W-:Y:S01]  /*d800*/  ULEA UR5, UR5, UR4, 0x18 ;  /* 0x0000000405057291 */ /* 0x000fe2000f8ec0ff */
[----:B------:R-:W-:-:S08]  /*d810*/  NOP ;  /* 0x0000000000007918 */ /* 0x000fd00000000000 */
[----:B------:R-:W4:Y:S01]  /*d820*/  LDS R0, [UR5+0x14] ;  /* 0x00001405ff007984 */ /* 0x000f220008000800 */
[----:B---3--:R-:W-:-:S04]  /*d830*/  LOP3.LUT R3, R3, 0xffff, RZ, 0xc0, !PT ;  /* 0x0000ffff03037812 */ /* 0x008fc800078ec0ff */
[----:B------:R-:W-:-:S04]  /*d840*/  SHF.R.U32.HI R3, RZ, 0x5, R3 ;  /* 0x00000005ff037819 */ /* 0x000fc80000011603 */
[----:B------:R-:W-:-:S04]  /*d850*/  SHF.L.U32 R2, R2, R3, RZ ;  /* 0x0000000302027219 */ /* 0x000fc800000006ff */
[----:B----4-:R-:W-:-:S04]  /*d860*/  LOP3.LUT R0, R0, R2, RZ, 0xc0, !PT ;  /* 0x0000000200007212 */ /* 0x010fc800078ec0ff */
[----:B------:R-:W-:Y:S01]  /*d870*/  ISETP.NE.AND P0, PT, R0, R2, PT ;  /* 0x000000020000720c */ /* 0x000fe20003f05270 */
[----:B------:R-:W-:-:S05]  /*d880*/  IMAD.MOV.U32 R0, RZ, RZ, 0x1 ;  /* 0x00000001ff007424 */ /* 0x000fca00078e00ff */
[----:B------:R-:W-:-:S07]  /*d890*/  SHF.L.U32 R0, R0, R3, RZ ;  /* 0x0000000300007219 */ /* 0x000fce00000006ff */
[----:B------:R-:W-:Y:S05]  /*d8a0*/  @P0 BRA `(.L_x_233) ;  /* 0x00000000005c0947 */ /* 0x000fea0003800000 */
[----:B------:R-:W3:Y:S02]  /*d8b0*/  LDS R3, [UR5+0x18] ;  /* 0x00001805ff037984 */ /* 0x000ee40008000800 */
[----:B---3--:R-:W-:-:S04]  /*d8c0*/  LOP3.LUT R3, R3, R0, RZ, 0xc0, !PT ;  /* 0x0000000003037212 */ /* 0x008fc800078ec0ff */
[----:B------:R-:W-:-:S13]  /*d8d0*/  ISETP.NE.AND P0, PT, R3, R0, PT ;  /* 0x000000000300720c */ /* 0x000fda0003f05270 */
[----:B------:R-:W-:Y:S05]  /*d8e0*/  @P0 BRA `(.L_x_234) ;  /* 0x0000000000400947 */ /* 0x000fea0003800000 */
[----:B------:R-:W-:Y:S01]  /*d8f0*/  R2UR UR4, R2 ;  /* 0x00000000020472ca */ /* 0x000fe200000e0000 */
[----:B------:R-:W3:Y:S01]  /*d900*/  S2R R3, SR_LANEID ;  /* 0x0000000000037919 */ /* 0x000ee20000000000 */
[----:B------:R-:W-:-:S04]  /*d910*/  LOP3.LUT R0, RZ, R0, RZ, 0x33, !PT ;  /* 0x00000000ff007212 */ /* 0x000fc800078e33ff */
[----:B------:R-:W4:Y:S07]  /*d920*/  REDUX UR7, R0 ;  /* 0x00000000000773c4 */ /* 0x000f2e0000000000 */
[----:B------:R-:W-:-:S03]  /*d930*/  ULOP3.LUT UR6, URZ, UR4, URZ, 0x33, !UPT ;  /* 0x00000004ff067292 */ /* 0x000fc6000f8e33ff */
[----:B------:R-:W-:Y:S02]  /*d940*/  VOTEU.ANY UR4, UPT, PT ;  /* 0x0000000000047886 */ /* 0x000fe400038e0100 */
[----:B------:R-:W-:Y:S01]  /*d950*/  UFLO.U32 UR4, UR4 ;  /* 0x00000004000472bd */ /* 0x000fe200080e0000 */
[----:B------:R-:W-:-:S04]  /*d960*/  IMAD.U32 R2, RZ, RZ, UR6 ;  /* 0x00000006ff027e24 */ /* 0x000fc8000f8e00ff */
[----:B------:R-:W5:Y:S02]  /*d970*/  REDUX UR8, R2 ;  /* 0x00000000020873c4 */ /* 0x000f640000000000 */
[----:B------:R1:W-:Y:S01]  /*d980*/  UTCATOMSWS.AND URZ, UR6 ;  /* 0x0000000600ff79e3 */ /* 0x0003e20008000000 */
[----:B----4-:R-:W-:Y:S01]  /*d990*/  IMAD.U32 R0, RZ, RZ, UR7 ;  /* 0x00000007ff007e24 */ /* 0x010fe2000f8e00ff */
[----:B---3--:R-:W-:Y:S01]  /*d9a0*/  ISETP.EQ.U32.AND P0, PT, R3, UR4, PT ;  /* 0x0000000403007c0c */ /* 0x008fe2000bf02070 */
[----:B-----5:R-:W-:-:S12]  /*d9b0*/  IMAD.U32 R2, RZ, RZ, UR8 ;  /* 0x00000008ff027e24 */ /* 0x020fd8000f8e00ff */
[----:B------:R1:W-:Y:S04]  /*d9c0*/  @P0 ATOMS.AND RZ, [UR5+0x14], R2 ;  /* 0x00001402ffff098c */ /* 0x0003e8000a800005 */
[----:B------:R1:W-:Y:S01]  /*d9d0*/  @P0 ATOMS.AND RZ, [UR5+0x18], R0 ;  /* 0x00001800ffff098c */ /* 0x0003e2000a800005 */
[----:B------:R-:W-:Y:S05]  /*d9e0*/  BRA `(.L_x_235) ;  /* 0x0000000000147947 */ /* 0x000fea0003800000 */
.L_x_234:
[----:B------:R-:W-:Y:S02]  /*d9f0*/  MOV R2, 0xda10 ;  /* 0x0000da1000027802 */ /* 0x000fe40000000f00 */
[----:B-12---:R-:W-:Y:S05]  /*da00*/  CALL.REL.NOINC `($__internal_0_$__cuda_sm10x_tcgen05_guardrail_trap_col_being_dealloced_not_returned_by_alloc) ;  /* 0x0000000c00147944 */ /* 0x006fea0003c00000 */
[----:B------:R-:W-:Y:S05]  /*da10*/  BRA `(.L_x_235) ;  /* 0x0000000000087947 */ /* 0x000fea0003800000 */
.L_x_233:
[----:B------:R-:W-:Y:S02]  /*da20*/  MOV R2, 0xda40 ;  /* 0x0000da4000027802 */ /* 0x000fe40000000f00 */
[----:B-12---:R-:W-:Y:S05]  /*da30*/  CALL.REL.NOINC `($__internal_2_$__cuda_sm10x_tcgen05_guardrail_trap_unallocated_columns_being_dealloced) ;  /* 0x0000000c00207944 */ /* 0x006fea0003c00000 */
.L_x_235:
[----:B------:R-:W-:Y:S01]  /*da40*/  NOP ;  /* 0x0000000000007918 */ /* 0x000fe20000000000 */
[----:B-1----:R-:W-:Y:S05]  /*da50*/  EXIT ;  /* 0x000000000000794d */ /* 0x002fea0003800000 */
.L_x_51:
[----:B------:R-:W-:-:S07]  /*da60*/  MOV R5, UR16 ;  /* 0x0000001000057c02 */ /* 0x000fce0008000f00 */
.L_x_236:
[----:B-1----:R1:W2:Y:S02]  /*da70*/  SYNCS.PHASECHK.TRANS64.TRYWAIT P0, [R5+URZ+0x24810], R8 ;  /* 0x02481008050075a7 */ /* 0x0022a400080011ff */
[----:B--2---:R-:W-:Y:S05]  /*da80*/  @!P0 NANOSLEEP.SYNCS 0x989680 ;  /* 0x009896800000895d */ /* 0x004fea0003900000 */
[----:B------:R-:W2:Y:S02]  /*da90*/  @!P0 SYNCS.PHASECHK.TRANS64 P0, [R5+URZ+0x24810], R8 ;  /* 0x02481008050085a7 */ /* 0x000ea400080010ff */
[----:B--2---:R-:W-:Y:S05]  /*daa0*/  @!P0 BRA `(.L_x_236) ;  /* 0xfffffffc00f08947 */ /* 0x004fea000383ffff */
[----:B------:R-:W-:Y:S05]  /*dab0*/  BRA `(.L_x_237) ;  /* 0xffffff4400ec7947 */ /* 0x000fea000383ffff */
.L_x_58:
[----:B------:R-:W-:-:S07]  /*dac0*/  MOV R5, UR16 ;  /* 0x0000001000057c02 */ /* 0x000fce0008000f00 */
.L_x_238:
[----:B-1----:R1:W3:Y:S02]  /*dad0*/  SYNCS.PHASECHK.TRANS64.TRYWAIT P0, [R5+URZ+0x24838], R8 ;  /* 0x02483808050075a7 */ /* 0x0022e400080011ff */
[----:B---3--:R-:W-:Y:S05]  /*dae0*/  @!P0 NANOSLEEP.SYNCS 0x989680 ;  /* 0x009896800000895d */ /* 0x008fea0003900000 */
[----:B------:R-:W3:Y:S02]  /*daf0*/  @!P0 SYNCS.PHASECHK.TRANS64 P0, [R5+URZ+0x24838], R8 ;  /* 0x02483808050085a7 */ /* 0x000ee400080010ff */
[----:B---3--:R-:W-:Y:S05]  /*db00*/  @!P0 BRA `(.L_x_238) ;  /* 0xfffffffc00f08947 */ /* 0x008fea000383ffff */
[----:B------:R-:W-:Y:S05]  /*db10*/  BRA `(.L_x_239) ;  /* 0xffffff48007c7947 */ /* 0x000fea000383ffff */
.L_x_61:
[----:B------:R-:W-:-:S07]  /*db20*/  MOV R4, UR16 ;  /* 0x0000001000047c02 */ /* 0x000fce0008000f00 */
.L_x_240:
[----:B--2---:R2:W3:Y:S02]  /*db30*/  SYNCS.PHASECHK.TRANS64.TRYWAIT P4, [R4+URZ+0x24828], R8 ;  /* 0x02482808040075a7 */ /* 0x0044e400080811ff */
[----:B---3--:R-:W-:Y:S05]  /*db40*/  @!P4 NANOSLEEP.SYNCS 0x989680 ;  /* 0x009896800000c95d */ /* 0x008fea0003900000 */
[----:B------:R-:W3:Y:S02]  /*db50*/  @!P4 SYNCS.PHASECHK.TRANS64 P4, [R4+URZ+0x24828], R8 ;  /* 0x024828080400c5a7 */ /* 0x000ee400080810ff */
[----:B---3--:R-:W-:Y:S05]  /*db60*/  @!P4 BRA `(.L_x_240) ;  /* 0xfffffffc00f0c947 */ /* 0x008fea000383ffff */
[----:B------:R-:W-:Y:S05]  /*db70*/  BRA `(.L_x_241) ;  /* 0xffffff4c000c7947 */ /* 0x000fea000383ffff */
.L_x_67:
[----:B--2---:R-:W-:-:S07]  /*db80*/  MOV R4, UR16 ;  /* 0x0000001000047c02 */ /* 0x004fce0008000f00 */
.L_x_242:
[----:B--2---:R2:W4:Y:S02]  /*db90*/  SYNCS.PHASECHK.TRANS64.TRYWAIT P4, [R4+URZ+0x24848], R8 ;  /* 0x02484808040075a7 */ /* 0x00452400080811ff */
[----:B----4-:R-:W-:Y:S05]  /*dba0*/  @!P4 NANOSLEEP.SYNCS 0x989680 ;  /* 0x009896800000c95d */ /* 0x010fea0003900000 */
[----:B------:R-:W4:Y:S02]  /*dbb0*/  @!P4 SYNCS.PHASECHK.TRANS64 P4, [R4+URZ+0x24848], R8 ;  /* 0x024848080400c5a7 */ /* 0x000f2400080810ff */
[----:B----4-:R-:W-:Y:S05]  /*dbc0*/  @!P4 BRA `(.L_x_242) ;  /* 0xfffffffc00f0c947 */ /* 0x010fea000383ffff */
[----:B------:R-:W-:Y:S05]  /*dbd0*/  BRA `(.L_x_243) ;  /* 0xffffff4c00a47947 */ /* 0x000fea000383ffff */
.L_x_71:
[----:B------:R-:W-:Y:S07]  /*dbe0*/  MOV R4, UR9 ;  /* 0x0000000900047c02 */ /* 0x000fee0008000f00 */
.L_x_244:
[----:B-1----:R1:W4:Y:S02]  /*dbf0*/  SYNCS.PHASECHK.TRANS64.TRYWAIT P0, [R4+URZ+0x24810], R9 ;  /* 0x02481009040075a7 */ /* 0x00232400080011ff */
[----:B----4-:R-:W-:Y:S05]  /*dc00*/  @!P0 NANOSLEEP.SYNCS 0x989680 ;  /* 0x009896800000895d */ /* 0x010fea0003900000 */
[----:B------:R-:W4:Y:S02]  /*dc10*/  @!P0 SYNCS.PHASECHK.TRANS64 P0, [R4+URZ+0x24810], R9 ;  /* 0x02481009040085a7 */ /* 0x000f2400080010ff */
[----:B----4-:R-:W-:Y:S05]  /*dc20*/  @!P0 BRA `(.L_x_244) ;  /* 0xfffffffc00f08947 */ /* 0x010fea000383ffff */
[----:B------:R-:W-:Y:S05]  /*dc30*/  BRA `(.L_x_245) ;  /* 0xffffff50007c7947 */ /* 0x000fea000383ffff */
.L_x_77:
[----:B------:R-:W-:Y:S07]  /*dc40*/  MOV R4, UR16 ;  /* 0x0000001000047c02 */ /* 0x000fee0008000f00 */
.L_x_246:
[----:B-1----:R1:W4:Y:S02]  /*dc50*/  SYNCS.PHASECHK.TRANS64.TRYWAIT P1, [R4+URZ+0x24838], R8 ;  /* 0x02483808040075a7 */ /* 0x00232400080211ff */
[----:B----4-:R-:W-:Y:S05]  /*dc60*/  @!P1 NANOSLEEP.SYNCS 0x989680 ;  /* 0x009896800000995d */ /* 0x010fea0003900000 */
[----:B------:R-:W4:Y:S02]  /*dc70*/  @!P1 SYNCS.PHASECHK.TRANS64 P1, [R4+URZ+0x24838], R8 ;  /* 0x02483808040095a7 */ /* 0x000f2400080210ff */
[----:B----4-:R-:W-:Y:S05]  /*dc80*/  @!P1 BRA `(.L_x_246) ;  /* 0xfffffffc00f09947 */ /* 0x010fea000383ffff */
[----:B------:R-:W-:Y:S05]  /*dc90*/  BRA `(.L_x_247) ;  /* 0xffffff5000dc7947 */ /* 0x000fea000383ffff */
.L_x_80:
[----:B------:R-:W-:Y:S07]  /*dca0*/  MOV R8, UR16 ;  /* 0x0000001000087c02 */ /* 0x000fee0008000f00 */
.L_x_248:
[----:B--2---:R2:W4:Y:S02]  /*dcb0*/  SYNCS.PHASECHK.TRANS64.TRYWAIT P6, [R8+URZ+0x24828], R10 ;  /* 0x0248280a080075a7 */ /* 0x00452400080c11ff */
[----:B----4-:R-:W-:Y:S05]  /*dcc0*/  @!P6 NANOSLEEP.SYNCS 0x989680 ;  /* 0x009896800000e95d */ /* 0x010fea0003900000 */
[----:B------:R-:W4:Y:S02]  /*dcd0*/  @!P6 SYNCS.PHASECHK.TRANS64 P6, [R8+URZ+0x24828], R10 ;  /* 0x0248280a0800e5a7 */ /* 0x000f2400080c10ff */
[----:B----4-:R-:W-:Y:S05]  /*dce0*/  @!P6 BRA `(.L_x_248) ;  /* 0xfffffffc00f0e947 */ /* 0x010fea000383ffff */
[----:B------:R-:W-:Y:S05]  /*dcf0*/  BRA `(.L_x_249) ;  /* 0xffffff5400707947 */ /* 0x000fea000383ffff */
.L_x_85:
[----:B--2---:R-:W-:Y:S07]  /*dd00*/  MOV R8, UR16 ;  /* 0x0000001000087c02 */ /* 0x004fee0008000f00 */
.L_x_250:
[----:B-1----:R1:W2:Y:S02]  /*dd10*/  SYNCS.PHASECHK.TRANS64.TRYWAIT P6, [R8+URZ+0x24848], R9 ;  /* 0x02484809080075a7 */ /* 0x0022a400080c11ff */
[----:B--2---:R-:W-:Y:S05]  /*dd20*/  @!P6 NANOSLEEP.SYNCS 0x989680 ;  /* 0x009896800000e95d */ /* 0x004fea0003900000 */
[----:B------:R-:W2:Y:S02]  /*dd30*/  @!P6 SYNCS.PHASECHK.TRANS64 P6, [R8+URZ+0x24848], R9 ;  /* 0x024848090800e5a7 */ /* 0x000ea400080c10ff */
[----:B--2---:R-:W-:Y:S05]  /*dd40*/  @!P6 BRA `(.L_x_250) ;  /* 0xfffffffc00f0e947 */ /* 0x004fea000383ffff */
[----:B------:R-:W-:Y:S05]  /*dd50*/  BRA `(.L_x_251) ;  /* 0xffffff5400b87947 */ /* 0x000fea000383ffff */
.L_x_94:
[----:B-1----:R-:W-:-:S07]  /*dd60*/  MOV R0, UR17 ;  /* 0x0000001100007c02 */ /* 0x002fce0008000f00 */
.L_x_252:
[----:B-1----:R1:W2:Y:S02]  /*dd70*/  SYNCS.PHASECHK.TRANS64.TRYWAIT P0, [R0+URZ+0x24800], R7 ;  /* 0x02480007000075a7 */ /* 0x0022a400080011ff */
[----:B--2---:R-:W-:Y:S05]  /*dd80*/  @!P0 NANOSLEEP.SYNCS 0x989680 ;  /* 0x009896800000895d */ /* 0x004fea0003900000 */
[----:B------:R-:W2:Y:S02]  /*dd90*/  @!P0 SYNCS.PHASECHK.TRANS64 P0, [R0+URZ+0x24800], R7 ;  /* 0x02480007000085a7 */ /* 0x000ea400080010ff */
[----:B--2---:R-:W-:Y:S05]  /*dda0*/  @!P0 BRA `(.L_x_252) ;  /* 0xfffffffc00f08947 */ /* 0x004fea000383ffff */
[----:B------:R-:W-:Y:S05]  /*ddb0*/  BRA `(.L_x_253) ;  /* 0xffffff5c00747947 */ /* 0x000fea000383ffff */
.L_x_95:
[----:B------:R-:W-:-:S07]  /*ddc0*/  MOV R5, UR17 ;  /* 0x0000001100057c02 */ /* 0x000fce0008000f00 */
.L_x_254:
[----:B-1----:R1:W2:Y:S02]  /*ddd0*/  SYNCS.PHASECHK.TRANS64.TRYWAIT P0, [R5+URZ+0x24858], R6 ;  /* 0x02485806050075a7 */ /* 0x0022a400080011ff */
[----:B--2---:R-:W-:Y:S05]  /*dde0*/  @!P0 NANOSLEEP.SYNCS 0x989680 ;  /* 0x009896800000895d */ /* 0x004fea0003900000 */
[----:B------:R-:W2:Y:S02]  /*ddf0*/  @!P0 SYNCS.PHASECHK.TRANS64 P0, [R5+URZ+0x24858], R6 ;  /* 0x02485806050085a7 */ /* 0x000ea400080010ff */
[----:B--2---:R-:W-:Y:S05]  /*de00*/  @!P0 BRA `(.L_x_254) ;  /* 0xfffffffc00f08947 */ /* 0x004fea000383ffff */
[----:B------:R-:W-:Y:S05]  /*de10*/  BRA `(.L_x_255) ;  /* 0xffffff5c00707947 */ /* 0x000fea000383ffff */
.L_x_98:
[----:B------:R-:W-:-:S07]  /*de20*/  MOV R0, UR17 ;  /* 0x0000001100007c02 */ /* 0x000fce0008000f00 */
.L_x_256:
[----:B---3--:R3:W4:Y:S02]  /*de30*/  SYNCS.PHASECHK.TRANS64.TRYWAIT P1, [R0+URZ+0x24820], R7 ;  /* 0x02482007000075a7 */ /* 0x00872400080211ff */
[----:B----4-:R-:W-:Y:S05]  /*de40*/  @!P1 NANOSLEEP.SYNCS 0x989680 ;  /* 0x009896800000995d */ /* 0x010fea0003900000 */
[----:B------:R-:W4:Y:S02]  /*de50*/  @!P1 SYNCS.PHASECHK.TRANS64 P1, [R0+URZ+0x24820], R7 ;  /* 0x02482007000095a7 */ /* 0x000f2400080210ff */
[----:B----4-:R-:W-:Y:S05]  /*de60*/  @!P1 BRA `(.L_x_256) ;  /* 0xfffffffc00f09947 */ /* 0x010fea000383ffff */
[----:B------:R-:W-:Y:S05]  /*de70*/  BRA `(.L_x_257) ;  /* 0xffffff5c00fc7947 */ /* 0x000fea000383ffff */
.L_x_100:
[----:B---3--:R-:W-:-:S07]  /*de80*/  MOV R0, UR17 ;  /* 0x0000001100007c02 */ /* 0x008fce0008000f00 */
.L_x_258:
[----:B---3--:R3:W4:Y:S02]  /*de90*/  SYNCS.PHASECHK.TRANS64.TRYWAIT P1, [R0+URZ+0x24868], R6 ;  /* 0x02486806000075a7 */ /* 0x00872400080211ff */
[----:B----4-:R-:W-:Y:S05]  /*dea0*/  @!P1 NANOSLEEP.SYNCS 0x989680 ;  /* 0x009896800000995d */ /* 0x010fea0003900000 */
[----:B------:R-:W4:Y:S02]  /*deb0*/  @!P1 SYNCS.PHASECHK.TRANS64 P1, [R0+URZ+0x24868], R6 ;  /* 0x02486806000095a7 */ /* 0x000f2400080210ff */
[----:B----4-:R-:W-:Y:S05]  /*dec0*/  @!P1 BRA `(.L_x_258) ;  /* 0xfffffffc00f09947 */ /* 0x010fea000383ffff */
[----:B------:R-:W-:Y:S05]  /*ded0*/  BRA `(.L_x_259) ;  /* 0xffffff5c00f47947 */ /* 0x000fea000383ffff */
.L_x_102:
[----:B------:R-:W-:-:S07]  /*dee0*/  MOV R4, UR17 ;  /* 0x0000001100047c02 */ /* 0x000fce0008000f00 */
.L_x_260:
[----:B---3--:R3:W4:Y:S02]  /*def0*/  SYNCS.PHASECHK.TRANS64.TRYWAIT P1, [R4+URZ+0x24878], R6 ;  /* 0x02487806040075a7 */ /* 0x00872400080211ff */
[----:B----4-:R-:W-:Y:S05]  /*df00*/  @!P1 NANOSLEEP.SYNCS 0x989680 ;  /* 0x009896800000995d */ /* 0x010fea0003900000 */
[----:B------:R-:W4:Y:S02]  /*df10*/  @!P1 SYNCS.PHASECHK.TRANS64 P1, [R4+URZ+0x24878], R6 ;  /* 0x02487806040095a7 */ /* 0x000f2400080210ff */
[----:B----4-:R-:W-:Y:S05]  /*df20*/  @!P1 BRA `(.L_x_260) ;  /* 0xfffffffc00f09947 */ /* 0x010fea000383ffff */
[----:B------:R-:W-:Y:S05]  /*df30*/  BRA `(.L_x_261) ;  /* 0xffffff5c00f47947 */ /* 0x000fea000383ffff */
.L_x_105:
[----:B------:R-:W-:-:S07]  /*df40*/  MOV R4, UR17 ;  /* 0x0000001100047c02 */ /* 0x000fce0008000f00 */
.L_x_262:
[----:B---3--:R3:W4:Y:S02]  /*df50*/  SYNCS.PHASECHK.TRANS64.TRYWAIT P1, [R4+URZ+0x24880], R7 ;  /* 0x02488007040075a7 */ /* 0x00872400080211ff */
[----:B----4-:R-:W-:Y:S05]  /*df60*/  @!P1 NANOSLEEP.SYNCS 0x989680 ;  /* 0x009896800000995d */ /* 0x010fea0003900000 */
[----:B------:R-:W4:Y:S02]  /*df70*/  @!P1 SYNCS.PHASECHK.TRANS64 P1, [R4+URZ+0x24880], R7 ;  /* 0x02488007040095a7 */ /* 0x000f2400080210ff */
[----:B----4-:R-:W-:Y:S05]  /*df80*/  @!P1 BRA `(.L_x_262) ;  /* 0xfffffffc00f09947 */ /* 0x010fea000383ffff */
[----:B------:R-:W-:Y:S05]  /*df90*/  BRA `(.L_x_263) ;  /* 0xffffff60007c7947 */ /* 0x000fea000383ffff */
.L_x_111:
[----:B------:R-:W-:Y:S07]  /*dfa0*/  MOV R0, UR4 ;  /* 0x0000000400007c02 */ /* 0x000fee0008000f00 */
.L_x_264:
[----:B-1----:R1:W2:Y:S02]  /*dfb0*/  SYNCS.PHASECHK.TRANS64.TRYWAIT P1, [R0+URZ+0x24800], R2 ;  /* 0x02480002000075a7 */ /* 0x0022a400080211ff */
[----:B--2---:R-:W-:Y:S05]  /*dfc0*/  @!P1 NANOSLEEP.SYNCS 0x989680 ;  /* 0x009896800000995d */ /* 0x004fea0003900000 */
[----:B------:R-:W2:Y:S02]  /*dfd0*/  @!P1 SYNCS.PHASECHK.TRANS64 P1, [R0+URZ+0x24800], R2 ;  /* 0x02480002000095a7 */ /* 0x000ea400080210ff */
[----:B--2---:R-:W-:Y:S05]  /*dfe0*/  @!P1 BRA `(.L_x_264) ;  /* 0xfffffffc00f09947 */ /* 0x004fea000383ffff */
[----:B------:R-:W-:Y:S05]  /*dff0*/  BRA `(.L_x_265) ;  /* 0xffffff6800987947 */ /* 0x000fea000383ffff */
.L_x_113:
[----:B------:R-:W-:Y:S07]  /*e000*/  MOV R2, UR17 ;  /* 0x0000001100027c02 */ /* 0x000fee0008000f00 */
.L_x_266:
[----:B-1----:R1:W2:Y:S02]  /*e010*/  SYNCS.PHASECHK.TRANS64.TRYWAIT P1, [R2+URZ+0x24858], R4 ;  /* 0x02485804020075a7 */ /* 0x0022a400080211ff */
[----:B--2---:R-:W-:Y:S05]  /*e020*/  @!P1 NANOSLEEP.SYNCS 0x989680 ;  /* 0x009896800000995d */ /* 0x004fea0003900000 */
[----:B------:R-:W2:Y:S02]  /*e030*/  @!P1 SYNCS.PHASECHK.TRANS64 P1, [R2+URZ+0x24858], R4 ;  /* 0x02485804020095a7 */ /* 0x000ea400080210ff */
[----:B--2---:R-:W-:Y:S05]  /*e040*/  @!P1 BRA `(.L_x_266) ;  /* 0xfffffffc00f09947 */ /* 0x004fea000383ffff */
[----:B------:R-:W-:Y:S05]  /*e050*/  BRA `(.L_x_267) ;  /* 0xffffff6800987947 */ /* 0x000fea000383ffff */
.L_x_116:
[----:B------:R-:W-:Y:S07]  /*e060*/  MOV R0, UR17 ;  /* 0x0000001100007c02 */ /* 0x000fee0008000f00 */
.L_x_268:
[----:B-1----:R1:W3:Y:S02]  /*e070*/  SYNCS.PHASECHK.TRANS64.TRYWAIT P1, [R0+URZ+0x24890], R2 ;  /* 0x02489002000075a7 */ /* 0x0022e400080211ff */
[----:B---3--:R-:W-:Y:S05]  /*e080*/  @!P1 NANOSLEEP.SYNCS 0x989680 ;  /* 0x009896800000995d */ /* 0x008fea0003900000 */
[----:B------:R-:W3:Y:S02]  /*e090*/  @!P1 SYNCS.PHASECHK.TRANS64 P1, [R0+URZ+0x24890], R2 ;  /* 0x02489002000095a7 */ /* 0x000ee400080210ff */
[----:B---3--:R-:W-:Y:S05]  /*e0a0*/  @!P1 BRA `(.L_x_268) ;  /* 0xfffffffc00f09947 */ /* 0x008fea000383ffff */
[----:B------:R-:W-:Y:S05]  /*e0b0*/  BRA `(.L_x_269) ;  /* 0xffffff6c00247947 */ /* 0x000fea000383ffff */
.L_x_118:
[----:B------:R-:W-:Y:S07]  /*e0c0*/  MOV R0, UR17 ;  /* 0x0000001100007c02 */ /* 0x000fee0008000f00 */
.L_x_270:
[----:B-1----:R1:W3:Y:S02]  /*e0d0*/  SYNCS.PHASECHK.TRANS64.TRYWAIT P1, [R0+URZ+0x24868], R2 ;  /* 0x02486802000075a7 */ /* 0x0022e400080211ff */
[----:B---3--:R-:W-:Y:S05]  /*e0e0*/  @!P1 NANOSLEEP.SYNCS 0x989680 ;  /* 0x009896800000995d */ /* 0x008fea0003900000 */
[----:B------:R-:W3:Y:S02]  /*e0f0*/  @!P1 SYNCS.PHASECHK.TRANS64 P1, [R0+URZ+0x24868], R2 ;  /* 0x02486802000095a7 */ /* 0x000ee400080210ff */
[----:B---3--:R-:W-:Y:S05]  /*e100*/  @!P1 BRA `(.L_x_270) ;  /* 0xfffffffc00f09947 */ /* 0x008fea000383ffff */
[----:B------:R-:W-:Y:S05]  /*e110*/  BRA `(.L_x_271) ;  /* 0xffffff6c00207947 */ /* 0x000fea000383ffff */
.L_x_124:
[----:B------:R-:W-:Y:S07]  /*e120*/  MOV R0, UR17 ;  /* 0x0000001100007c02 */ /* 0x000fee0008000f00 */
.L_x_272:
[----:B---3--:R3:W4:Y:S02]  /*e130*/  SYNCS.PHASECHK.TRANS64.TRYWAIT P1, [R0+URZ+0x24878], R2 ;  /* 0x02487802000075a7 */ /* 0x00872400080211ff */
[----:B----4-:R-:W-:Y:S05]  /*e140*/  @!P1 NANOSLEEP.SYNCS 0x989680 ;  /* 0x009896800000995d */ /* 0x010fea0003900000 */
[----:B------:R-:W4:Y:S02]  /*e150*/  @!P1 SYNCS.PHASECHK.TRANS64 P1, [R0+URZ+0x24878], R2 ;  /* 0x02487802000095a7 */ /* 0x000f2400080210ff */
[----:B----4-:R-:W-:Y:S05]  /*e160*/  @!P1 BRA `(.L_x_272) ;  /* 0xfffffffc00f09947 */ /* 0x010fea000383ffff */
[----:B------:R-:W-:Y:S05]  /*e170*/  BRA `(.L_x_273) ;  /* 0xffffff7000f07947 */ /* 0x000fea000383ffff */
.L_x_126:
[----:B------:R-:W-:Y:S07]  /*e180*/  MOV R4, UR17 ;  /* 0x0000001100047c02 */ /* 0x000fee0008000f00 */
.L_x_274:
[----:B---3--:R3:W4:Y:S02]  /*e190*/  SYNCS.PHASECHK.TRANS64.TRYWAIT P1, [R4+URZ+0x24820], R5 ;  /* 0x02482005040075a7 */ /* 0x00872400080211ff */
[----:B----4-:R-:W-:Y:S05]  /*e1a0*/  @!P1 NANOSLEEP.SYNCS 0x989680 ;  /* 0x009896800000995d */ /* 0x010fea0003900000 */
[----:B------:R-:W4:Y:S02]  /*e1b0*/  @!P1 SYNCS.PHASECHK.TRANS64 P1, [R4+URZ+0x24820], R5 ;  /* 0x02482005040095a7 */ /* 0x000f2400080210ff */
[----:B----4-:R-:W-:Y:S05]  /*e1c0*/  @!P1 BRA `(.L_x_274) ;  /* 0xfffffffc00f09947 */ /* 0x010fea000383ffff */
[----:B------:R-:W-:Y:S05]  /*e1d0*/  BRA `(.L_x_275) ;  /* 0xffffff7000f47947 */ /* 0x000fea000383ffff */
.L_x_129:
[----:B------:R-:W-:Y:S07]  /*e1e0*/  MOV R4, UR17 ;  /* 0x0000001100047c02 */ /* 0x000fee0008000f00 */
.L_x_276:
[----:B---3--:R3:W4:Y:S02]  /*e1f0*/  SYNCS.PHASECHK.TRANS64.TRYWAIT P1, [R4+URZ+0x24880], R5 ;  /* 0x02488005040075a7 */ /* 0x00872400080211ff */
[----:B----4-:R-:W-:Y:S05]  /*e200*/  @!P1 NANOSLEEP.SYNCS 0x989680 ;  /* 0x009896800000995d */ /* 0x010fea0003900000 */
[----:B------:R-:W4:Y:S02]  /*e210*/  @!P1 SYNCS.PHASECHK.TRANS64 P1, [R4+URZ+0x24880], R5 ;  /* 0x02488005040095a7 */ /* 0x000f2400080210ff */
[----:B----4-:R-:W-:Y:S05]  /*e220*/  @!P1 BRA `(.L_x_276) ;  /* 0xfffffffc00f09947 */ /* 0x010fea000383ffff */
[----:B------:R-:W-:Y:S05]  /*e230*/  BRA `(.L_x_277) ;  /* 0xffffff7400687947 */ /* 0x000fea000383ffff */
.L_x_134:
[----:B-1----:R-:W-:-:S07]  /*e240*/  MOV R0, UR17 ;  /* 0x0000001100007c02 */ /* 0x002fce0008000f00 */
.L_x_278:
[----:B-1----:R1:W2:Y:S02]  /*e250*/  SYNCS.PHASECHK.TRANS64.TRYWAIT P1, [R0+URZ+0x248b0], R2 ;  /* 0x0248b002000075a7 */ /* 0x0022a400080211ff */
[----:B--2---:R-:W-:Y:S05]  /*e260*/  @!P1 NANOSLEEP.SYNCS 0x989680 ;  /* 0x009896800000995d */ /* 0x004fea0003900000 */
[----:B------:R-:W2:Y:S02]  /*e270*/  @!P1 SYNCS.PHASECHK.TRANS64 P1, [R0+URZ+0x248b0], R2 ;  /* 0x0248b002000095a7 */ /* 0x000ea400080210ff */
[----:B--2---:R-:W-:Y:S05]  /*e280*/  @!P1 BRA `(.L_x_278) ;  /* 0xfffffffc00f09947 */ /* 0x004fea000383ffff */
[----:B------:R-:W-:Y:S05]  /*e290*/  BRA `(.L_x_279) ;  /* 0xffffff7800a47947 */ /* 0x000fea000383ffff */
.L_x_137:
[----:B------:R-:W-:-:S07]  /*e2a0*/  MOV R0, UR17 ;  /* 0x0000001100007c02 */ /* 0x000fce0008000f00 */
.L_x_280:
[----:B--2---:R2:W3:Y:S02]  /*e2b0*/  SYNCS.PHASECHK.TRANS64.TRYWAIT P1, [R0+URZ+0x248b8], R2 ;  /* 0x0248b802000075a7 */ /* 0x0044e400080211ff */
[----:B---3--:R-:W-:Y:S05]  /*e2c0*/  @!P1 NANOSLEEP.SYNCS 0x989680 ;  /* 0x009896800000995d */ /* 0x008fea0003900000 */
[----:B------:R-:W3:Y:S02]  /*e2d0*/  @!P1 SYNCS.PHASECHK.TRANS64 P1, [R0+URZ+0x248b8], R2 ;  /* 0x0248b802000095a7 */ /* 0x000ee400080210ff */
[----:B---3--:R-:W-:Y:S05]  /*e2e0*/  @!P1 BRA `(.L_x_280) ;  /* 0xfffffffc00f09947 */ /* 0x008fea000383ffff */
[----:B------:R-:W-:Y:S05]  /*e2f0*/  BRA `(.L_x_281) ;  /* 0xffffff7800ac7947 */ /* 0x000fea000383ffff */
.L_x_139:
[----:B------:R-:W-:-:S07]  /*e300*/  MOV R3, UR17 ;  /* 0x0000001100037c02 */ /* 0x000fce0008000f00 */
.L_x_282:
[----:B--2---:R2:W3:Y:S02]  /*e310*/  SYNCS.PHASECHK.TRANS64.TRYWAIT P1, [R3+URZ+0x24890], R12 ;  /* 0x0248900c030075a7 */ /* 0x0044e400080211ff */
[----:B---3--:R-:W-:Y:S05]  /*e320*/  @!P1 NANOSLEEP.SYNCS 0x989680 ;  /* 0x009896800000995d */ /* 0x008fea0003900000 */
[----:B------:R-:W3:Y:S02]  /*e330*/  @!P1 SYNCS.PHASECHK.TRANS64 P1, [R3+URZ+0x24890], R12 ;  /* 0x0248900c030095a7 */ /* 0x000ee400080210ff */
[----:B---3--:R-:W-:Y:S05]  /*e340*/  @!P1 BRA `(.L_x_282) ;  /* 0xfffffffc00f09947 */ /* 0x008fea000383ffff */
[----:B------:R-:W-:Y:S05]  /*e350*/  BRA `(.L_x_283) ;  /* 0xffffff7800b07947 */ /* 0x000fea000383ffff */
.L_x_147:
[----:B------:R-:W-:-:S07]  /*e360*/  MOV R4, UR6 ;  /* 0x0000000600047c02 */ /* 0x000fce0008000f00 */
.L_x_284:
[----:B--2---:R2:W3:Y:S02]  /*e370*/  SYNCS.PHASECHK.TRANS64.TRYWAIT P1, [R4+URZ+0x24870], R5 ;  /* 0x02487005040075a7 */ /* 0x0044e400080211ff */
[----:B---3--:R-:W-:Y:S05]  /*e380*/  @!P1 NANOSLEEP.SYNCS 0x989680 ;  /* 0x009896800000995d */ /* 0x008fea0003900000 */
[----:B------:R-:W3:Y:S02]  /*e390*/  @!P1 SYNCS.PHASECHK.TRANS64 P1, [R4+URZ+0x24870], R5 ;  /* 0x02487005040095a7 */ /* 0x000ee400080210ff */
[----:B---3--:R-:W-:Y:S05]  /*e3a0*/  @!P1 BRA `(.L_x_284) ;  /* 0xfffffffc00f09947 */ /* 0x008fea000383ffff */
[----:B------:R-:W-:Y:S05]  /*e3b0*/  BRA `(.L_x_285) ;  /* 0xffffff8400a07947 */ /* 0x000fea000383ffff */
.L_x_164:
[----:B-1----:R1:W2:Y:S02]  /*e3c0*/  SYNCS.PHASECHK.TRANS64.TRYWAIT P1, [R2+URZ+0x24850], R0 ;  /* 0x02485000020075a7 */ /* 0x0022a400080211ff */
[----:B--2---:R-:W-:Y:S05]  /*e3d0*/  @!P1 NANOSLEEP.SYNCS 0x989680 ;  /* 0x009896800000995d */ /* 0x004fea0003900000 */
[----:B------:R-:W2:Y:S02]  /*e3e0*/  @!P1 SYNCS.PHASECHK.TRANS64 P1, [R2+URZ+0x24850], R0 ;  /* 0x02485000020095a7 */ /* 0x000ea400080210ff */
[----:B--2---:R-:W-:Y:S05]  /*e3f0*/  @!P1 BRA `(.L_x_164) ;  /* 0xfffffffc00f09947 */ /* 0x004fea000383ffff */
[----:B------:R-:W-:Y:S05]  /*e400*/  BRA `(.L_x_286) ;  /* 0xffffff9000c87947 */ /* 0x000fea000383ffff */
.L_x_168:
[----:B-1----:R1:W2:Y:S02]  /*e410*/  SYNCS.PHASECHK.TRANS64.TRYWAIT P1, [R2+URZ+0x24888], R0 ;  /* 0x02488800020075a7 */ /* 0x0022a400080211ff */
[----:B--2---:R-:W-:Y:S05]  /*e420*/  @!P1 NANOSLEEP.SYNCS 0x989680 ;  /* 0x009896800000995d */ /* 0x004fea0003900000 */
[----:B------:R-:W2:Y:S02]  /*e430*/  @!P1 SYNCS.PHASECHK.TRANS64 P1, [R2+URZ+0x24888], R0 ;  /* 0x02488800020095a7 */ /* 0x000ea400080210ff */
[----:B--2---:R-:W-:Y:S05]  /*e440*/  @!P1 BRA `(.L_x_168) ;  /* 0xfffffffc00f09947 */ /* 0x004fea000383ffff */
[----:B------:R-:W-:Y:S05]  /*e450*/  BRA `(.L_x_287) ;  /* 0xffffff9000dc7947 */ /* 0x000fea000383ffff */
.L_x_171:
[----:B-1----:R1:W2:Y:S02]  /*e460*/  SYNCS.PHASECHK.TRANS64.TRYWAIT P0, [R2+URZ+0x24830], R3 ;  /* 0x02483003020075a7 */ /* 0x0022a400080011ff */
[----:B--2---:R-:W-:Y:S05]  /*e470*/  @!P0 NANOSLEEP.SYNCS 0x989680 ;  /* 0x009896800000895d */ /* 0x004fea0003900000 */
[----:B------:R-:W2:Y:S02]  /*e480*/  @!P0 SYNCS.PHASECHK.TRANS64 P0, [R2+URZ+0x24830], R3 ;  /* 0x02483003020085a7 */ /* 0x000ea400080010ff */
[----:B--2---:R-:W-:Y:S05]  /*e490*/  @!P0 BRA `(.L_x_171) ;  /* 0xfffffffc00f08947 */ /* 0x004fea000383ffff */
[----:B------:R-:W-:Y:S05]  /*e4a0*/  BRA `(.L_x_288) ;  /* 0xffffff9000fc7947 */ /* 0x000fea000383ffff */
.L_x_189:
[----:B----4-:R4:W1:Y:S02]  /*e4b0*/  SYNCS.PHASECHK.TRANS64.TRYWAIT P1, [R2+URZ+0x24840], R0 ;  /* 0x02484000020075a7 */ /* 0x01086400080211ff */
[----:B-1----:R-:W-:Y:S05]  /*e4c0*/  @!P1 NANOSLEEP.SYNCS 0x989680 ;  /* 0x009896800000995d */ /* 0x002fea0003900000 */
[----:B------:R-:W1:Y:S02]  /*e4d0*/  @!P1 SYNCS.PHASECHK.TRANS64 P1, [R2+URZ+0x24840], R0 ;  /* 0x02484000020095a7 */ /* 0x000e6400080210ff */
[----:B-1----:R-:W-:Y:S05]  /*e4e0*/  @!P1 BRA `(.L_x_189) ;  /* 0xfffffffc00f09947 */ /* 0x002fea000383ffff */
[----:B------:R-:W-:Y:S05]  /*e4f0*/  BRA `(.L_x_289) ;  /* 0xffffffb400807947 */ /* 0x000fea000383ffff */
.L_x_193:
[----:B----4-:R4:W1:Y:S02]  /*e500*/  SYNCS.PHASECHK.TRANS64.TRYWAIT P1, [R2+URZ+0x24860], R0 ;  /* 0x02486000020075a7 */ /* 0x01086400080211ff */
[----:B-1----:R-:W-:Y:S05]  /*e510*/  @!P1 NANOSLEEP.SYNCS 0x989680 ;  /* 0x009896800000995d */ /* 0x002fea0003900000 */
[----:B------:R-:W1:Y:S02]  /*e520*/  @!P1 SYNCS.PHASECHK.TRANS64 P1, [R2+URZ+0x24860], R0 ;  /* 0x02486000020095a7 */ /* 0x000e6400080210ff */
[----:B-1----:R-:W-:Y:S05]  /*e530*/  @!P1 BRA `(.L_x_193) ;  /* 0xfffffffc00f09947 */ /* 0x002fea000383ffff */
[----:B------:R-:W-:Y:S05]  /*e540*/  BRA `(.L_x_290) ;  /* 0xffffffb400947947 */ /* 0x000fea000383ffff */
.L_x_197:
[----:B----4-:R4:W1:Y:S02]  /*e550*/  SYNCS.PHASECHK.TRANS64.TRYWAIT P1, [R2+URZ+0x24898], R0 ;  /* 0x02489800020075a7 */ /* 0x01086400080211ff */
[----:B-1----:R-:W-:Y:S05]  /*e560*/  @!P1 NANOSLEEP.SYNCS 0x989680 ;  /* 0x009896800000995d */ /* 0x002fea0003900000 */
[----:B------:R-:W1:Y:S02]  /*e570*/  @!P1 SYNCS.PHASECHK.TRANS64 P1, [R2+URZ+0x24898], R0 ;  /* 0x02489800020095a7 */ /* 0x000e6400080210ff */
[----:B-1----:R-:W-:Y:S05]  /*e580*/  @!P1 BRA `(.L_x_197) ;  /* 0xfffffffc00f09947 */ /* 0x002fea000383ffff */
[----:B------:R-:W-:Y:S05]  /*e590*/  BRA `(.L_x_291) ;  /* 0xffffffb400c47947 */ /* 0x000fea000383ffff */
.L_x_208:
[----:B-1----:R-:W-:-:S04]  /*e5a0*/  MOV R3, UR36 ;  /* 0x0000002400037c02 */ /* 0x002fc80008000f00 */
[----:B------:R1:W2:Y:S03]  /*e5b0*/  SYNCS.PHASECHK.TRANS64.TRYWAIT P1, [R3+URZ+0x248a0], R0 ;  /* 0x0248a000030075a7 */ /* 0x0002a600080211ff */
[----:B--2---:R-:W-:Y:S05]  /*e5c0*/  @!P1 NANOSLEEP.SYNCS 0x989680 ;  /* 0x009896800000995d */ /* 0x004fea0003900000 */
[----:B------:R-:W2:Y:S02]  /*e5d0*/  @!P1 SYNCS.PHASECHK.TRANS64 P1, [R3+URZ+0x248a0], R0 ;  /* 0x0248a000030095a7 */ /* 0x000ea400080210ff */
[----:B--2---:R-:W-:Y:S05]  /*e5e0*/  @!P1 BRA `(.L_x_208) ;  /* 0xfffffffc00ec9947 */ /* 0x004fea000383ffff */
[----:B------:R-:W-:Y:S05]  /*e5f0*/  BRA `(.L_x_292) ;  /* 0xffffffd400e07947 */ /* 0x000fea000383ffff */
.L_x_221:
[----:B------:R-:W-:-:S07]  /*e600*/  MOV R0, UR36 ;  /* 0x0000002400007c02 */ /* 0x000fce0008000f00 */
.L_x_293:
[----:B---3--:R3:W4:Y:S02]  /*e610*/  SYNCS.PHASECHK.TRANS64.TRYWAIT P1, [R0+URZ+0x248a8], R2 ;  /* 0x0248a802000075a7 */ /* 0x00872400080211ff */
[----:B----4-:R-:W-:Y:S05]  /*e620*/  @!P1 NANOSLEEP.SYNCS 0x989680 ;  /* 0x009896800000995d */ /* 0x010fea0003900000 */
[----:B------:R-:W4:Y:S02]  /*e630*/  @!P1 SYNCS.PHASECHK.TRANS64 P1, [R0+URZ+0x248a8], R2 ;  /* 0x0248a802000095a7 */ /* 0x000f2400080210ff */
[----:B----4-:R-:W-:Y:S05]  /*e640*/  @!P1 BRA `(.L_x_293) ;  /* 0xfffffffc00f09947 */ /* 0x010fea000383ffff */
[----:B------:R-:W-:Y:S05]  /*e650*/  BRA `(.L_x_294) ;  /* 0xffffffe000d47947 */ /* 0x000fea000383ffff */
        .weak           $__internal_0_$__cuda_sm10x_tcgen05_guardrail_trap_col_being_dealloced_not_returned_by_alloc
        .type           $__internal_0_$__cuda_sm10x_tcgen05_guardrail_trap_col_being_dealloced_not_returned_by_alloc,@function
        .size           $__internal_0_$__cuda_sm10x_tcgen05_guardrail_trap_col_being_dealloced_not_returned_by_alloc,($__internal_1_$__cuda_sm10x_tcgen05_guardrail_trap_phase_invalid_during_alloc - $__internal_0_$__cuda_sm10x_tcgen05_guardrail_trap_col_being_dealloced_not_returned_by_alloc)
$__internal_0_$__cuda_sm10x_tcgen05_guardrail_trap_col_being_dealloced_not_returned_by_alloc:
[----:B------:R-:W-:Y:S05]  /*e660*/  BPT.TRAP 0x1 ;  /* 0x000000040000795c */ /* 0x000fea0000300000 */
[----:B------:R-:W-:-:S04]  /*e670*/  MOV R3, 0x0 ;  /* 0x0000000000037802 */ /* 0x000fc80000000f00 */
[----:B------:R-:W-:Y:S05]  /*e680*/  RET.REL.NODEC R2 `(_ZN7cutlass13device_kernelINS_4fmha6kernel36Sm100FmhaBwdKernelTmaWarpSpecializedIN4cute5tupleIJiiiiNS5_IJNS5_IJiiEEEiEEEEEENS_6half_tEfNS5_IJNS4_1CILi128EEESB_NSA_ILi64EEESC_EEENS1_10collective12ResidualMaskEEEEEvNT_6ParamsE) ;  /* 0xffffff18025c7950 */ /* 0x000fea0003c3ffff */
        .weak           $__internal_1_$__cuda_sm10x_tcgen05_guardrail_trap_phase_invalid_during_alloc
        .type           $__internal_1_$__cuda_sm10x_tcgen05_guardrail_trap_phase_invalid_during_alloc,@function
        .size           $__internal_1_$__cuda_sm10x_tcgen05_guardrail_trap_phase_invalid_during_alloc,($__internal_2_$__cuda_sm10x_tcgen05_guardrail_trap_unallocated_columns_being_dealloced - $__internal_1_$__cuda_sm10x_tcgen05_guardrail_trap_phase_invalid_during_alloc)
$__internal_1_$__cuda_sm10x_tcgen05_guardrail_trap_phase_invalid_during_alloc:
[----:B------:R-:W-:Y:S05]  /*e690*/  BPT.TRAP 0x1 ;  /* 0x000000040000795c */ /* 0x000fea0000300000 */
[----:B------:R-:W-:-:S04]  /*e6a0*/  HFMA2 R5, -RZ, RZ, 0, 0 ;  /* 0x00000000ff057431 */ /* 0x000fc800000001ff */
[----:B------:R-:W-:Y:S05]  /*e6b0*/  RET.REL.NODEC R4 `(_ZN7cutlass13device_kernelINS_4fmha6kernel36Sm100FmhaBwdKernelTmaWarpSpecializedIN4cute5tupleIJiiiiNS5_IJNS5_IJiiEEEiEEEEEENS_6half_tEfNS5_IJNS4_1CILi128EEESB_NSA_ILi64EEESC_EEENS1_10collective12ResidualMaskEEEEEvNT_6ParamsE) ;  /* 0xffffff1804507950 */ /* 0x000fea0003c3ffff */
        .weak           $__internal_2_$__cuda_sm10x_tcgen05_guardrail_trap_unallocated_columns_being_dealloced
        .type           $__internal_2_$__cuda_sm10x_tcgen05_guardrail_trap_unallocated_columns_being_dealloced,@function
        .size           $__internal_2_$__cuda_sm10x_tcgen05_guardrail_trap_unallocated_columns_being_dealloced,($__internal_3_$__cuda_sm20_div_u16 - $__internal_2_$__cuda_sm10x_tcgen05_guardrail_trap_unallocated_columns_being_dealloced)
$__internal_2_$__cuda_sm10x_tcgen05_guardrail_trap_unallocated_columns_being_dealloced:
[----:B------:R-:W-:Y:S05]  /*e6c0*/  BPT.TRAP 0x1 ;  /* 0x000000040000795c */ /* 0x000fea0000300000 */
[----:B------:R-:W-:-:S04]  /*e6d0*/  MOV R3, 0x0 ;  /* 0x0000000000037802 */ /* 0x000fc80000000f00 */
[----:B------:R-:W-:Y:S05]  /*e6e0*/  RET.REL.NODEC R2 `(_ZN7cutlass13device_kernelINS_4fmha6kernel36Sm100FmhaBwdKernelTmaWarpSpecializedIN4cute5tupleIJiiiiNS5_IJNS5_IJiiEEEiEEEEEENS_6half_tEfNS5_IJNS4_1CILi128EEESB_NSA_ILi64EEESC_EEENS1_10collective12ResidualMaskEEEEEvNT_6ParamsE) ;  /* 0xffffff1802447950 */ /* 0x000fea0003c3ffff */
        .weak           $__internal_3_$__cuda_sm20_div_u16
        .type           $__internal_3_$__cuda_sm20_div_u16,@function
        .size           $__internal_3_$__cuda_sm20_div_u16,(.L_x_304 - $__internal_3_$__cuda_sm20_div_u16)
$__internal_3_$__cuda_sm20_div_u16:
[----:B------:R-:W1:Y:S01]  /*e6f0*/  I2F.U16 R5, R6 ;  /* 0x0000000600057306 */ /* 0x000e620000101000 */
[----:B------:R-:W-:Y:S01]  /*e700*/  IMAD.MOV.U32 R3, RZ, RZ, 0x4b800000 ;  /* 0x4b800000ff037424 */ /* 0x000fe200078e00ff */
[----:B------:R-:W-:-:S04]  /*e710*/  LOP3.LUT R0, R0, 0xffff, RZ, 0xc0, !PT ;  /* 0x0000ffff00007812 */ /* 0x000fc800078ec0ff */
[----:B------:R-:W-:Y:S02]  /*e720*/  I2FP.F32.U32.RZ R0, R0 ;  /* 0x0000000000007245 */ /* 0x000fe4000020d000 */
[C---:B-1----:R-:W-:Y:S02]  /*e730*/  FSETP.GEU.AND P0, PT, |R5|.reuse, 1.175494350822287508e-38, PT ;  /* 0x008000000500780b */ /* 0x042fe40003f0e200 */
[----:B------:R-:W-:Y:S02]  /*e740*/  FSETP.GT.AND P1, PT, |R5|, 8.50705917302346158658e+37, PT ;  /* 0x7e8000000500780b */ /* 0x000fe40003f24200 */
[----:B------:R-:W-:Y:S02]  /*e750*/  FSEL R3, R3, 1, !P0 ;  /* 0x3f80000003037808 */ /* 0x000fe40004000000 */
[----:B------:R-:W-:Y:S02]  /*e760*/  ISETP.NE.U32.AND P0, PT, R6, RZ, PT ;  /* 0x000000ff0600720c */ /* 0x000fe40003f05070 */
[----:B------:R-:W-:-:S05]  /*e770*/  FSEL R3, R3, 0.25, !P1 ;  /* 0x3e80000003037808 */ /* 0x000fca0004800000 */
[----:B------:R-:W-:-:S06]  /*e780*/  FMUL R5, R5, R3 ;  /* 0x0000000305057220 */ /* 0x000fcc0000400000 */
[----:B------:R-:W1:Y:S02]  /*e790*/  MUFU.RCP R5, R5 ;  /* 0x0000000500057308 */ /* 0x000e640000001000 */
[----:B-1----:R-:W-:-:S04]  /*e7a0*/  FMUL R5, R3, R5 ;  /* 0x0000000503057220 */ /* 0x002fc80000400000 */
[----:B------:R-:W-:-:S04]  /*e7b0*/  VIADD R5, R5, 0x2 ;  /* 0x0000000205057836 */ /* 0x000fc80000000000 */
[----:B------:R-:W-:Y:S01]  /*e7c0*/  FMUL.RZ R0, R0, R5 ;  /* 0x0000000500007220 */ /* 0x000fe2000040c000 */
[----:B------:R-:W-:-:S05]  /*e7d0*/  IMAD.MOV.U32 R5, RZ, RZ, 0x0 ;  /* 0x00000000ff057424 */ /* 0x000fca00078e00ff */
[----:B------:R-:W1:Y:S02]  /*e7e0*/  F2I.U32.TRUNC.NTZ R0, R0 ;  /* 0x0000000000007305 */ /* 0x000e64000020f000 */
[----:B-1----:R-:W-:Y:S01]  /*e7f0*/  LOP3.LUT R16, R0, 0xffff, RZ, 0xc0, !PT ;  /* 0x0000ffff00107812 */ /* 0x002fe200078ec0ff */
[----:B------:R-:W-:Y:S01]  /*e800*/  @!P0 IMAD.MOV.U32 R16, RZ, RZ, -0x1 ;  /* 0xffffffffff108424 */ /* 0x000fe200078e00ff */
[----:B------:R-:W-:Y:S06]  /*e810*/  RET.REL.NODEC R4 `(_ZN7cutlass13device_kernelINS_4fmha6kernel36Sm100FmhaBwdKernelTmaWarpSpecializedIN4cute5tupleIJiiiiNS5_IJNS5_IJiiEEEiEEEEEENS_6half_tEfNS5_IJNS4_1CILi128EEESB_NSA_ILi64EEESC_EEENS1_10collective12ResidualMaskEEEEEvNT_6ParamsE) ;  /* 0xffffff1404f87950 */ /* 0x000fec0003c3ffff */
.L_x_295:
[----:B------:R-:W-:-:S00]  /*e820*/  BRA `(.L_x_295) ;  /* 0xfffffffc00fc7947 */ /* 0x000fc0000383ffff */
[----:B------:R-:W-:-:S00]  /*e830*/  NOP ;  /* 0x0000000000007918 */ /* 0x000fc00000000000 */
        /* <DEDUP_REMOVED lines=12> */
.L_x_304:


//--------------------- .nv.global.init           --------------------------
	.section	.nv.global.init,"aw",@progbits
.nv.global.init:
	.type		$str$25,@object
	.size		$str$25,($str$26 - $str$25)
$str$25:
        /*0000*/ 	.byte	0x28, 0x61, 0x64, 0x64, 0x72, 0x65, 0x73, 0x73, 0x20, 0x26, 0x20, 0x6d, 0x61, 0x73, 0x6b, 0x29
        /*0010*/ 	.byte	0x20, 0x3d, 0x3d, 0x20, 0x30, 0x00
	.type		$str$26,@object
	.size		$str$26,($str$24 - $str$26)
$str$26:
        /*0016*/ 	.byte	0x2f, 0x74, 0x6d, 0x70, 0x2f, 0x63, 0x75, 0x74, 0x6c, 0x61, 0x73, 0x73, 0x5f, 0x73, 0x77, 0x65
        /*0026*/ 	.byte	0x65, 0x70, 0x5f, 0x73, 0x72, 0x63, 0x2f, 0x69, 0x6e, 0x63, 0x6c, 0x75, 0x64, 0x65, 0x2f, 0x63
        /*0036*/ 	.byte	0x75, 0x74, 0x65, 0x2f, 0x70, 0x6f, 0x69, 0x6e, 0x74, 0x65, 0x72, 0x5f, 0x66, 0x6c, 0x61, 0x67
        /*0046*/ 	.byte	0x67, 0x65, 0x64, 0x2e, 0x68, 0x70, 0x70, 0x00
	.type		$str$24,@object
	.size		$str$24,($str$23 - $str$24)
$str$24:
        /*004e*/ 	.byte	0x2f, 0x74, 0x6d, 0x70, 0x2f, 0x63, 0x75, 0x74, 0x6c, 0x61, 0x73, 0x73, 0x5f, 0x73, 0x77, 0x65
        /*005e*/ 	.byte	0x65, 0x70, 0x5f, 0x73, 0x72, 0x63, 0x2f, 0x69, 0x6e, 0x63, 0x6c, 0x75, 0x64, 0x65, 0x2f, 0x63
        /*006e*/ 	.byte	0x75, 0x74, 0x65, 0x2f, 0x61, 0x74, 0x6f, 0x6d, 0x2f, 0x63, 0x6f, 0x70, 0x79, 0x5f, 0x74, 0x72
        /*007e*/ 	.byte	0x61, 0x69, 0x74, 0x73, 0x5f, 0x73, 0x6d, 0x31, 0x30, 0x30, 0x2e, 0x68, 0x70, 0x70, 0x00
	.type		$str$23,@object
	.size		$str$23,(__unnamed_3 - $str$23)
$str$23:
        /*008d*/ 	.byte	0x28, 0x28, 0x75, 0x69, 0x6e, 0x74, 0x33, 0x32, 0x5f, 0x74, 0x28, 0x74, 0x68, 0x72, 0x65, 0x61
        /*009d*/ 	.byte	0x64, 0x49, 0x64, 0x78, 0x2e, 0x78, 0x29, 0x20, 0x2f, 0x20, 0x33, 0x32, 0x29, 0x20, 0x25, 0x20
        /*00ad*/ 	.byte	0x34, 0x29, 0x20, 0x3d, 0x3d, 0x20, 0x28, 0x28, 0x28, 0x74, 0x6d, 0x65, 0x6d, 0x5f, 0x61, 0x64
        /*00bd*/ 	.byte	0x64, 0x72, 0x20, 0x3e, 0x3e, 0x20, 0x31, 0x36, 0x29, 0x20, 0x2f, 0x20, 0x33, 0x32, 0x29, 0x20
        /*00cd*/ 	.byte	0x25, 0x20, 0x34, 0x29, 0x00
	.type		__unnamed_3,@object
	.size		__unnamed_3,(__unnamed_1 - __unnamed_3)
__unnamed_3:
        /* <DEDUP_REMOVED lines=25> */
        /*0262*/ 	.byte	0x34, 0x3e, 0x3e, 0x3e, 0x3e, 0x20, 0x26, 0x5d, 0x00
	.type		__unnamed_1,@object
	.size		__unnamed_1,(__unnamed_2 - __unnamed_1)
__unnamed_1:
        /* <DEDUP_REMOVED lines=31> */
        /*045b*/ 	.byte	0x31, 0x3e, 0x3e, 0x3e, 0x5d, 0x00
	.type		__unnamed_2,@object
	.size		__unnamed_2,(__unnamed_4 - __unnamed_2)
__unnamed_2:
        /* <DEDUP_REMOVED lines=32> */
        /*0661*/ 	.byte	0x3c, 0x31, 0x33, 0x31, 0x30, 0x37, 0x32, 0x3e, 0x3e, 0x3e, 0x3e, 0x5d, 0x00
	.type		__unnamed_4,@object
	.size		__unnamed_4,(.L_4 - __unnamed_4)
__unnamed_4:
        /* <DEDUP_REMOVED lines=37> */
        /*08be*/ 	.byte	0x3a, 0x43, 0x3c, 0x30, 0x3e, 0x3e, 0x3e, 0x3e, 0x5d, 0x00
.L_4:


//--------------------- .nv.shared._ZN7cutlass13device_kernelINS_4fmha6kernel36Sm100FmhaBwdKernelTmaWarpSpecializedIN4cute5tupleIJiiiiNS5_IJNS5_IJiiEEEiEEEEEENS_6half_tEfNS5_IJNS4_1CILi128EEESB_NSA_ILi64EEESC_EEENS1_10collective12ResidualMaskEEEEEvNT_6ParamsE --------------------------
	.section	.nv.shared._ZN7cutlass13device_kernelINS_4fmha6kernel36Sm100FmhaBwdKernelTmaWarpSpecializedIN4cute5tupleIJiiiiNS5_IJNS5_IJiiEEEiEEEEEENS_6half_tEfNS5_IJNS4_1CILi128EEESB_NSA_ILi64EEESC_EEENS1_10collective12ResidualMaskEEEEEvNT_6ParamsE,"aw",@nobits
	.sectionflags	@""
	.align	16
	.zero		1024


//--------------------- .nv.shared.reserved.0     --------------------------
	.section	.nv.shared.reserved.0,"aw",@nobits
	.weak		__nv_reservedSMEM_offset_0_alias
	.size		__nv_reservedSMEM_offset_0_alias, 0, 64
	.other		__nv_reservedSMEM_offset_0_alias,@"STO_CUDA_RESERVED_SHARED STV_DEFAULT"
__nv_reservedSMEM_offset_0_alias:
	.zero		0
.nv.shared.reserved.0:
	.zero		64
	.weak		__nv_reservedSMEM_tcgen05_partition
	.type		__nv_reservedSMEM_tcgen05_partition,@object
	.size		__nv_reservedSMEM_tcgen05_partition,(.L_0 - __nv_reservedSMEM_tcgen05_partition)
__nv_reservedSMEM_tcgen05_partition:
	.zero		32
.L_0:


//--------------------- .nv.global                --------------------------
	.section	.nv.global,"aw",@nobits
.nv.global:
	.type		_ZN39_INTERNAL_91e4f74d_4_k_cu_afa2f48c_34484cute1_E,@object
	.size		_ZN39_INTERNAL_91e4f74d_4_k_cu_afa2f48c_34484cute1_E,(_ZN39_INTERNAL_91e4f74d_4_k_cu_afa2f48c_34484cuda3std3__45__cpo6cbeginE - _ZN39_INTERNAL_91e4f74d_4_k_cu_afa2f48c_34484cute1_E)
_ZN39_INTERNAL_91e4f74d_4_k_cu_afa2f48c_34484cute1_E:
	.zero		1
	.type		_ZN39_INTERNAL_91e4f74d_4_k_cu_afa2f48c_34484cuda3std3__45__cpo6cbeginE,@object
	.size		_ZN39_INTERNAL_91e4f74d_4_k_cu_afa2f48c_34484cuda3std3__45__cpo6cbeginE,(_ZN39_INTERNAL_91e4f74d_4_k_cu_afa2f48c_34484cuda3std3__48in_placeE - _ZN39_INTERNAL_91e4f74d_4_k_cu_afa2f48c_34484cuda3std3__45__cpo6cbeginE)
_ZN39_INTERNAL_91e4f74d_4_k_cu_afa2f48c_34484cuda3std3__45__cpo6cbeginE:
	.zero		1
	.type		_ZN39_INTERNAL_91e4f74d_4_k_cu_afa2f48c_34484cuda3std3__48in_placeE,@object
	.size		_ZN39_INTERNAL_91e4f74d_4_k_cu_afa2f48c_34484cuda3std3__48in_placeE,(_ZN39_INTERNAL_91e4f74d_4_k_cu_afa2f48c_34484cuda3std6ranges3__45__cpo9iter_moveE - _ZN39_INTERNAL_91e4f74d_4_k_cu_afa2f48c_34484cuda3std3__48in_placeE)
_ZN39_INTERNAL_91e4f74d_4_k_cu_afa2f48c_34484cuda3std3__48in_placeE:
	.zero		1
	.type		_ZN39_INTERNAL_91e4f74d_4_k_cu_afa2f48c_34484cuda3std6ranges3__45__cpo9iter_moveE,@object
	.size		_ZN39_INTERNAL_91e4f74d_4_k_cu_afa2f48c_34484cuda3std6ranges3__45__cpo9iter_moveE,(_ZN39_INTERNAL_91e4f74d_4_k_cu_afa2f48c_34484cuda3std3__45__cpo5beginE - _ZN39_INTERNAL_91e4f74d_4_k_cu_afa2f48c_34484cuda3std6ranges3__45__cpo9iter_moveE)
_ZN39_INTERNAL_91e4f74d_4_k_cu_afa2f48c_34484cuda3std6ranges3__45__cpo9iter_moveE:
	.zero		1
	.type		_ZN39_INTERNAL_91e4f74d_4_k_cu_afa2f48c_34484cuda3std3__45__cpo5beginE,@object
	.size		_ZN39_INTERNAL_91e4f74d_4_k_cu_afa2f48c_34484cuda3std3__45__cpo5beginE,(_ZN39_INTERNAL_91e4f74d_4_k_cu_afa2f48c_34484cuda3std3__441_GLOBAL__N__91e4f74d_4_k_cu_afa2f48c_34486ignoreE - _ZN39_INTERNAL_91e4f74d_4_k_cu_afa2f48c_34484cuda3std3__45__cpo5beginE)
_ZN39_INTERNAL_91e4f74d_4_k_cu_afa2f48c_34484cuda3std3__45__cpo5beginE:
	.zero		1
	.type		_ZN39_INTERNAL_91e4f74d_4_k_cu_afa2f48c_34484cuda3std3__441_GLOBAL__N__91e4f74d_4_k_cu_afa2f48c_34486ignoreE,@object
	.size		_ZN39_INTERNAL_91e4f74d_4_k_cu_afa2f48c_34484cuda3std3__441_GLOBAL__N__91e4f74d_4_k_cu_afa2f48c_34486ignoreE,(_ZN39_INTERNAL_91e4f74d_4_k_cu_afa2f48c_34484cute7productE - _ZN39_INTERNAL_91e4f74d_4_k_cu_afa2f48c_34484cuda3std3__441_GLOBAL__N__91e4f74d_4_k_cu_afa2f48c_34486ignoreE)
_ZN39_INTERNAL_91e4f74d_4_k_cu_afa2f48c_34484cuda3std3__441_GLOBAL__N__91e4f74d_4_k_cu_afa2f48c_34486ignoreE:
	.zero		1
	.type		_ZN39_INTERNAL_91e4f74d_4_k_cu_afa2f48c_34484cute7productE,@object
	.size		_ZN39_INTERNAL_91e4f74d_4_k_cu_afa2f48c_34484cute7productE,(_ZN39_INTERNAL_91e4f74d_4_k_cu_afa2f48c_34484cuda3std3__45__cpo3endE - _ZN39_INTERNAL_91e4f74d_4_k_cu_afa2f48c_34484cute7productE)
_ZN39_INTERNAL_91e4f74d_4_k_cu_afa2f48c_34484cute7productE:
	.zero		1
	.type		_ZN39_INTERNAL_91e4f74d_4_k_cu_afa2f48c_34484cuda3std3__45__cpo3endE,@object
	.size		_ZN39_INTERNAL_91e4f74d_4_k_cu_afa2f48c_34484cuda3std3__45__cpo3endE,(_ZN39_INTERNAL_91e4f74d_4_k_cu_afa2f48c_34484cuda3std3__419piecewise_constructE - _ZN39_INTERNAL_91e4f74d_4_k_cu_afa2f48c_34484cuda3std3__45__cpo3endE)
_ZN39_INTERNAL_91e4f74d_4_k_cu_afa2f48c_34484cuda3std3__45__cpo3endE:
	.zero		1
	.type		_ZN39_INTERNAL_91e4f74d_4_k_cu_afa2f48c_34484cuda3std3__419piecewise_constructE,@object
	.size		_ZN39_INTERNAL_91e4f74d_4_k_cu_afa2f48c_34484cuda3std3__419piecewise_constructE,(_ZN39_INTERNAL_91e4f74d_4_k_cu_afa2f48c_34484cuda3std3__45__cpo4cendE - _ZN39_INTERNAL_91e4f74d_4_k_cu_afa2f48c_34484cuda3std3__419piecewise_constructE)
_ZN39_INTERNAL_91e4f74d_4_k_cu_afa2f48c_34484cuda3std3__419piecewise_constructE:
	.zero		1
	.type		_ZN39_INTERNAL_91e4f74d_4_k_cu_afa2f48c_34484cuda3std3__45__cpo4cendE,@object
	.size		_ZN39_INTERNAL_91e4f74d_4_k_cu_afa2f48c_34484cuda3std3__45__cpo4cendE,(_ZN39_INTERNAL_91e4f74d_4_k_cu_afa2f48c_34484cuda3std6ranges3__45__cpo4swapE - _ZN39_INTERNAL_91e4f74d_4_k_cu_afa2f48c_34484cuda3std3__45__cpo4cendE)
_ZN39_INTERNAL_91e4f74d_4_k_cu_afa2f48c_34484cuda3std3__45__cpo4cendE:
	.zero		1
	.type		_ZN39_INTERNAL_91e4f74d_4_k_cu_afa2f48c_34484cuda3std6ranges3__45__cpo4swapE,@object
	.size		_ZN39_INTERNAL_91e4f74d_4_k_cu_afa2f48c_34484cuda3std6ranges3__45__cpo4swapE,(.L_12 - _ZN39_INTERNAL_91e4f74d_4_k_cu_afa2f48c_34484cuda3std6ranges3__45__cpo4swapE)
_ZN39_INTERNAL_91e4f74d_4_k_cu_afa2f48c_34484cuda3std6ranges3__45__cpo4swapE:
	.zero		1
.L_12:


//--------------------- .nv.constant0._ZN7cutlass13device_kernelINS_4fmha6kernel36Sm100FmhaBwdKernelTmaWarpSpecializedIN4cute5tupleIJiiiiNS5_IJNS5_IJiiEEEiEEEEEENS_6half_tEfNS5_IJNS4_1CILi128EEESB_NSA_ILi64EEESC_EEENS1_10collective12ResidualMaskEEEEEvNT_6ParamsE --------------------------
	.section	.nv.constant0._ZN7cutlass13device_kernelINS_4fmha6kernel36Sm100FmhaBwdKernelTmaWarpSpecializedIN4cute5tupleIJiiiiNS5_IJNS5_IJiiEEEiEEEEEENS_6half_tEfNS5_IJNS4_1CILi128EEESB_NSA_ILi64EEESC_EEENS1_10collective12ResidualMaskEEEEEvNT_6ParamsE,"a",@progbits
	.sectionflags	@""
	.align	4
.nv.constant0._ZN7cutlass13device_kernelINS_4fmha6kernel36Sm100FmhaBwdKernelTmaWarpSpecializedIN4cute5tupleIJiiiiNS5_IJNS5_IJiiEEEiEEEEEENS_6half_tEfNS5_IJNS4_1CILi128EEESB_NSA_ILi64EEESC_EEENS1_10collective12ResidualMaskEEEEEvNT_6ParamsE:
	.zero		2560


//--------------------- SYMBOLS --------------------------

	.type		.nv.reservedSmem.offset0,@object
	.size		.nv.reservedSmem.offset0,0x4
	.type		.nv.reservedSmem.cap,@object
	.size		.nv.reservedSmem.cap,0x4
	.type		__assertfail,@function
